//
// Generated by NVIDIA NVVM Compiler
//
// Compiler Build ID: CL-36424714
// Cuda compilation tools, release 13.0, V13.0.88
// Based on NVVM 20.0.0
//

.version 9.0
.target sm_100
.address_size 64

	// .globl	FlashAttention
// _ZZ14FlashAttentionE7q_block has been demoted
// _ZZ14FlashAttentionE7k_block has been demoted
// _ZZ14FlashAttentionE7v_block has been demoted

.visible .entry FlashAttention(
	.param .u64 .ptr .align 1 FlashAttention_param_0,
	.param .u64 .ptr .align 1 FlashAttention_param_1,
	.param .u64 .ptr .align 1 FlashAttention_param_2,
	.param .u64 .ptr .align 1 FlashAttention_param_3,
	.param .u64 .ptr .align 1 FlashAttention_param_4,
	.param .f32 FlashAttention_param_5,
	.param .u32 FlashAttention_param_6,
	.param .u32 FlashAttention_param_7
)
{
	.reg .pred 	%p<70>;
	.reg .b16 	%rs<4>;
	.reg .b32 	%r<288>;
	.reg .b32 	%f<9789>;
	.reg .b64 	%rd<55>;
	// demoted variable
	.shared .align 4 .b8 _ZZ14FlashAttentionE7q_block[8192];
	// demoted variable
	.shared .align 4 .b8 _ZZ14FlashAttentionE7k_block[8192];
	// demoted variable
	.shared .align 4 .b8 _ZZ14FlashAttentionE7v_block[8192];
	ld.param.u32 	%r66, [FlashAttention_param_7];
	setp.lt.s32 	%p1, %r66, 1;
	mov.f32 	%f9514, 0f00000000;
	mov.f32 	%f9515, %f9514;
	mov.f32 	%f9516, %f9514;
	mov.f32 	%f9517, %f9514;
	mov.f32 	%f9518, %f9514;
	mov.f32 	%f9519, %f9514;
	mov.f32 	%f9520, %f9514;
	mov.f32 	%f9521, %f9514;
	mov.f32 	%f9522, %f9514;
	mov.f32 	%f9523, %f9514;
	mov.f32 	%f9524, %f9514;
	mov.f32 	%f9525, %f9514;
	mov.f32 	%f9526, %f9514;
	mov.f32 	%f9527, %f9514;
	mov.f32 	%f9528, %f9514;
	mov.f32 	%f9529, %f9514;
	mov.f32 	%f9530, %f9514;
	mov.f32 	%f9531, %f9514;
	mov.f32 	%f9532, %f9514;
	mov.f32 	%f9533, %f9514;
	mov.f32 	%f9534, %f9514;
	mov.f32 	%f9535, %f9514;
	mov.f32 	%f9536, %f9514;
	mov.f32 	%f9537, %f9514;
	mov.f32 	%f9538, %f9514;
	mov.f32 	%f9539, %f9514;
	mov.f32 	%f9540, %f9514;
	mov.f32 	%f9541, %f9514;
	mov.f32 	%f9542, %f9514;
	mov.f32 	%f9543, %f9514;
	mov.f32 	%f9544, %f9514;
	mov.f32 	%f9545, %f9514;
	mov.f32 	%f9546, %f9514;
	mov.f32 	%f9547, %f9514;
	mov.f32 	%f9548, %f9514;
	mov.f32 	%f9549, %f9514;
	mov.f32 	%f9550, %f9514;
	mov.f32 	%f9551, %f9514;
	mov.f32 	%f9552, %f9514;
	mov.f32 	%f9553, %f9514;
	mov.f32 	%f9554, %f9514;
	mov.f32 	%f9555, %f9514;
	mov.f32 	%f9556, %f9514;
	mov.f32 	%f9557, %f9514;
	mov.f32 	%f9558, %f9514;
	mov.f32 	%f9559, %f9514;
	mov.f32 	%f9560, %f9514;
	mov.f32 	%f9561, %f9514;
	mov.f32 	%f9562, %f9514;
	mov.f32 	%f9563, %f9514;
	mov.f32 	%f9564, %f9514;
	mov.f32 	%f9565, %f9514;
	mov.f32 	%f9566, %f9514;
	mov.f32 	%f9567, %f9514;
	mov.f32 	%f9568, %f9514;
	mov.f32 	%f9569, %f9514;
	mov.f32 	%f9570, %f9514;
	mov.f32 	%f9571, %f9514;
	mov.f32 	%f9572, %f9514;
	mov.f32 	%f9573, %f9514;
	mov.f32 	%f9574, %f9514;
	mov.f32 	%f9575, %f9514;
	mov.f32 	%f9576, %f9514;
	mov.f32 	%f9577, %f9514;
	mov.f32 	%f9578, %f9514;
	mov.f32 	%f9579, %f9514;
	mov.f32 	%f9580, %f9514;
	mov.f32 	%f9581, %f9514;
	mov.f32 	%f9582, %f9514;
	mov.f32 	%f9583, %f9514;
	mov.f32 	%f9584, %f9514;
	mov.f32 	%f9585, %f9514;
	mov.f32 	%f9586, %f9514;
	mov.f32 	%f9587, %f9514;
	mov.f32 	%f9588, %f9514;
	mov.f32 	%f9589, %f9514;
	mov.f32 	%f9590, %f9514;
	mov.f32 	%f9591, %f9514;
	mov.f32 	%f9592, %f9514;
	mov.f32 	%f9593, %f9514;
	mov.f32 	%f9594, %f9514;
	mov.f32 	%f9595, %f9514;
	mov.f32 	%f9596, %f9514;
	mov.f32 	%f9597, %f9514;
	mov.f32 	%f9598, %f9514;
	mov.f32 	%f9599, %f9514;
	mov.f32 	%f9600, %f9514;
	mov.f32 	%f9601, %f9514;
	mov.f32 	%f9602, %f9514;
	mov.f32 	%f9603, %f9514;
	mov.f32 	%f9604, %f9514;
	mov.f32 	%f9605, %f9514;
	mov.f32 	%f9606, %f9514;
	mov.f32 	%f9607, %f9514;
	mov.f32 	%f9608, %f9514;
	mov.f32 	%f9609, %f9514;
	mov.f32 	%f9610, %f9514;
	mov.f32 	%f9611, %f9514;
	mov.f32 	%f9612, %f9514;
	mov.f32 	%f9613, %f9514;
	mov.f32 	%f9614, %f9514;
	mov.f32 	%f9615, %f9514;
	mov.f32 	%f9616, %f9514;
	mov.f32 	%f9617, %f9514;
	mov.f32 	%f9618, %f9514;
	mov.f32 	%f9619, %f9514;
	mov.f32 	%f9620, %f9514;
	mov.f32 	%f9621, %f9514;
	mov.f32 	%f9622, %f9514;
	mov.f32 	%f9623, %f9514;
	mov.f32 	%f9624, %f9514;
	mov.f32 	%f9625, %f9514;
	mov.f32 	%f9626, %f9514;
	mov.f32 	%f9627, %f9514;
	mov.f32 	%f9628, %f9514;
	mov.f32 	%f9629, %f9514;
	mov.f32 	%f9630, %f9514;
	mov.f32 	%f9631, %f9514;
	mov.f32 	%f9632, %f9514;
	mov.f32 	%f9633, %f9514;
	mov.f32 	%f9634, %f9514;
	mov.f32 	%f9635, %f9514;
	mov.f32 	%f9636, %f9514;
	mov.f32 	%f9637, %f9514;
	mov.f32 	%f9638, %f9514;
	mov.f32 	%f9639, %f9514;
	mov.f32 	%f9640, %f9514;
	mov.f32 	%f9641, %f9514;
	mov.f32 	%f9658, %f9514;
	@%p1 bra 	$L__BB0_80;
	mov.u32 	%r68, %ntid.y;
	cvt.u16.u32 	%rs1, %r68;
	div.u16 	%rs2, 127, %rs1;
	add.s16 	%rs3, %rs2, 1;
	cvt.u32.u16 	%r69, %rs3;
	and.b32  	%r1, %r69, 3;
	and.b32  	%r2, %r69, 252;
	neg.s32 	%r3, %r2;
	mov.f32 	%f9659, 0fFF800000;
	mov.b32 	%r272, 0;
	mov.f32 	%f9514, 0f00000000;
	mov.u32 	%r70, %tid.x;
$L__BB0_2:
	mov.f32 	%f145, %f9659;
	ld.param.u32 	%r234, [FlashAttention_param_6];
	shl.b32 	%r5, %r70, 7;
	mov.u32 	%r6, %tid.y;
	mov.u32 	%r7, %ntid.y;
	shl.b32 	%r8, %r7, 2;
	mov.u32 	%r71, %ctaid.x;
	shl.b32 	%r72, %r71, 4;
	add.s32 	%r9, %r72, %r70;
	setp.ge.s32 	%p2, %r9, %r234;
	setp.ne.s32 	%p3, %r272, 0;
	or.pred  	%p4, %p2, %p3;
	@%p4 bra 	$L__BB0_23;
	ld.param.u64 	%rd52, [FlashAttention_param_2];
	cvta.to.global.u64 	%rd1, %rd52;
	mov.u32 	%r74, %tid.x;
	shl.b32 	%r75, %r74, 9;
	mov.u32 	%r76, _ZZ14FlashAttentionE7q_block;
	add.s32 	%r10, %r76, %r75;
	setp.gt.u32 	%p5, %r7, 42;
	mov.b32 	%r284, 0;
	@%p5 bra 	$L__BB0_14;
	shl.b32 	%r79, %r71, 11;
	add.s32 	%r11, %r6, %r7;
	add.s32 	%r80, %r11, %r79;
	add.s32 	%r281, %r80, %r5;
	shl.b32 	%r81, %r7, 1;
	or.b32  	%r83, %r6, %r79;
	shl.b32 	%r85, %r74, 7;
	add.s32 	%r275, %r83, %r85;
	add.s32 	%r278, %r275, %r81;
	add.s32 	%r279, %r6, %r81;
	mul.lo.s32 	%r86, %r7, 3;
	add.s32 	%r277, %r6, %r86;
	add.s32 	%r276, %r275, %r86;
	mov.b32 	%r284, 0;
	mov.u32 	%r273, %r3;
	mov.u32 	%r274, %r6;
	mov.u32 	%r280, %r10;
	mov.u32 	%r282, %r11;
$L__BB0_5:
	shl.b32 	%r29, %r6, 2;
	setp.gt.u32 	%p6, %r274, 127;
	@%p6 bra 	$L__BB0_7;
	mul.wide.s32 	%rd9, %r275, 4;
	add.s64 	%rd10, %rd1, %rd9;
	ld.global.f32 	%f2798, [%rd10];
	add.s32 	%r87, %r280, %r29;
	st.shared.f32 	[%r87], %f2798;
$L__BB0_7:
	setp.gt.u32 	%p7, %r282, 127;
	@%p7 bra 	$L__BB0_9;
	mul.wide.s32 	%rd11, %r281, 4;
	add.s64 	%rd12, %rd1, %rd11;
	ld.global.f32 	%f2799, [%rd12];
	shl.b32 	%r88, %r11, 2;
	add.s32 	%r89, %r280, %r88;
	st.shared.f32 	[%r89], %f2799;
$L__BB0_9:
	setp.gt.u32 	%p8, %r279, 127;
	@%p8 bra 	$L__BB0_11;
	mul.wide.s32 	%rd13, %r278, 4;
	add.s64 	%rd14, %rd1, %rd13;
	ld.global.f32 	%f2800, [%rd14];
	shl.b32 	%r90, %r7, 3;
	add.s32 	%r91, %r90, %r29;
	add.s32 	%r92, %r280, %r91;
	st.shared.f32 	[%r92], %f2800;
$L__BB0_11:
	setp.gt.u32 	%p9, %r277, 127;
	@%p9 bra 	$L__BB0_13;
	mul.wide.s32 	%rd15, %r276, 4;
	add.s64 	%rd16, %rd1, %rd15;
	ld.global.f32 	%f2801, [%rd16];
	mad.lo.s32 	%r93, %r7, 12, %r29;
	add.s32 	%r94, %r280, %r93;
	st.shared.f32 	[%r94], %f2801;
$L__BB0_13:
	add.s32 	%r284, %r284, %r8;
	add.s32 	%r282, %r282, %r8;
	add.s32 	%r281, %r281, %r8;
	shl.b32 	%r95, %r7, 4;
	add.s32 	%r280, %r280, %r95;
	add.s32 	%r279, %r279, %r8;
	add.s32 	%r278, %r278, %r8;
	add.s32 	%r277, %r277, %r8;
	add.s32 	%r276, %r276, %r8;
	add.s32 	%r275, %r275, %r8;
	add.s32 	%r274, %r274, %r8;
	add.s32 	%r273, %r273, 4;
	setp.ne.s32 	%p10, %r273, 0;
	@%p10 bra 	$L__BB0_5;
$L__BB0_14:
	setp.eq.s32 	%p11, %r1, 0;
	@%p11 bra 	$L__BB0_23;
	shl.b32 	%r42, %r9, 7;
	add.s32 	%r43, %r284, %r6;
	setp.gt.u32 	%p12, %r43, 127;
	@%p12 bra 	$L__BB0_17;
	add.s32 	%r96, %r42, %r43;
	mul.wide.s32 	%rd17, %r96, 4;
	add.s64 	%rd18, %rd1, %rd17;
	ld.global.f32 	%f2802, [%rd18];
	shl.b32 	%r97, %r43, 2;
	add.s32 	%r98, %r10, %r97;
	st.shared.f32 	[%r98], %f2802;
$L__BB0_17:
	setp.eq.s32 	%p13, %r1, 1;
	@%p13 bra 	$L__BB0_23;
	add.s32 	%r44, %r43, %r7;
	setp.gt.u32 	%p14, %r44, 127;
	@%p14 bra 	$L__BB0_20;
	add.s32 	%r99, %r42, %r44;
	mul.wide.s32 	%rd19, %r99, 4;
	add.s64 	%rd20, %rd1, %rd19;
	ld.global.f32 	%f2803, [%rd20];
	shl.b32 	%r100, %r44, 2;
	add.s32 	%r101, %r10, %r100;
	st.shared.f32 	[%r101], %f2803;
$L__BB0_20:
	setp.eq.s32 	%p15, %r1, 2;
	@%p15 bra 	$L__BB0_23;
	add.s32 	%r45, %r44, %r7;
	setp.gt.u32 	%p16, %r45, 127;
	@%p16 bra 	$L__BB0_23;
	add.s32 	%r102, %r42, %r45;
	mul.wide.s32 	%rd21, %r102, 4;
	add.s64 	%rd22, %rd1, %rd21;
	ld.global.f32 	%f2804, [%rd22];
	shl.b32 	%r103, %r45, 2;
	add.s32 	%r104, %r10, %r103;
	st.shared.f32 	[%r104], %f2804;
$L__BB0_23:
	ld.param.u32 	%r238, [FlashAttention_param_7];
	ld.param.u32 	%r235, [FlashAttention_param_6];
	setp.ge.s32 	%p17, %r9, %r235;
	bar.sync 	0;
	shl.b32 	%r46, %r272, 4;
	add.s32 	%r105, %r46, %r6;
	setp.ge.s32 	%p18, %r105, %r238;
	or.pred  	%p19, %p17, %p18;
	@%p19 bra 	$L__BB0_44;
	ld.param.u64 	%rd54, [FlashAttention_param_4];
	ld.param.u64 	%rd53, [FlashAttention_param_3];
	mov.u32 	%r107, %tid.x;
	shl.b32 	%r108, %r107, 9;
	mov.u32 	%r109, _ZZ14FlashAttentionE7k_block;
	add.s32 	%r47, %r109, %r108;
	mov.u32 	%r110, _ZZ14FlashAttentionE7v_block;
	add.s32 	%r48, %r110, %r108;
	cvta.to.global.u64 	%rd2, %rd53;
	cvta.to.global.u64 	%rd3, %rd54;
	setp.gt.u32 	%p20, %r7, 42;
	shl.b32 	%r111, %r272, 11;
	add.s32 	%r49, %r111, %r5;
	mov.b32 	%r287, 0;
	@%p20 bra 	$L__BB0_35;
	mov.b32 	%r287, 0;
	mov.u32 	%r286, %r287;
$L__BB0_26:
	add.s32 	%r52, %r287, %r6;
	setp.gt.u32 	%p21, %r52, 127;
	@%p21 bra 	$L__BB0_28;
	add.s32 	%r113, %r49, %r52;
	mul.wide.s32 	%rd23, %r113, 4;
	add.s64 	%rd24, %rd2, %rd23;
	ld.global.f32 	%f2805, [%rd24];
	shl.b32 	%r114, %r52, 2;
	add.s32 	%r115, %r47, %r114;
	st.shared.f32 	[%r115], %f2805;
	add.s64 	%rd25, %rd3, %rd23;
	ld.global.f32 	%f2806, [%rd25];
	add.s32 	%r116, %r48, %r114;
	st.shared.f32 	[%r116], %f2806;
$L__BB0_28:
	add.s32 	%r53, %r52, %r7;
	setp.gt.u32 	%p22, %r53, 127;
	@%p22 bra 	$L__BB0_30;
	add.s32 	%r117, %r49, %r53;
	mul.wide.s32 	%rd26, %r117, 4;
	add.s64 	%rd27, %rd2, %rd26;
	ld.global.f32 	%f2807, [%rd27];
	shl.b32 	%r118, %r53, 2;
	add.s32 	%r119, %r47, %r118;
	st.shared.f32 	[%r119], %f2807;
	add.s64 	%rd28, %rd3, %rd26;
	ld.global.f32 	%f2808, [%rd28];
	add.s32 	%r120, %r48, %r118;
	st.shared.f32 	[%r120], %f2808;
$L__BB0_30:
	add.s32 	%r54, %r53, %r7;
	setp.gt.u32 	%p23, %r54, 127;
	@%p23 bra 	$L__BB0_32;
	add.s32 	%r121, %r49, %r54;
	mul.wide.s32 	%rd29, %r121, 4;
	add.s64 	%rd30, %rd2, %rd29;
	ld.global.f32 	%f2809, [%rd30];
	shl.b32 	%r122, %r54, 2;
	add.s32 	%r123, %r47, %r122;
	st.shared.f32 	[%r123], %f2809;
	add.s64 	%rd31, %rd3, %rd29;
	ld.global.f32 	%f2810, [%rd31];
	add.s32 	%r124, %r48, %r122;
	st.shared.f32 	[%r124], %f2810;
$L__BB0_32:
	add.s32 	%r55, %r54, %r7;
	setp.gt.u32 	%p24, %r55, 127;
	@%p24 bra 	$L__BB0_34;
	add.s32 	%r125, %r49, %r55;
	mul.wide.s32 	%rd32, %r125, 4;
	add.s64 	%rd33, %rd2, %rd32;
	ld.global.f32 	%f2811, [%rd33];
	shl.b32 	%r126, %r55, 2;
	add.s32 	%r127, %r47, %r126;
	st.shared.f32 	[%r127], %f2811;
	add.s64 	%rd34, %rd3, %rd32;
	ld.global.f32 	%f2812, [%rd34];
	add.s32 	%r128, %r48, %r126;
	st.shared.f32 	[%r128], %f2812;
$L__BB0_34:
	add.s32 	%r287, %r8, %r287;
	add.s32 	%r286, %r286, 4;
	setp.ne.s32 	%p25, %r286, %r2;
	@%p25 bra 	$L__BB0_26;
$L__BB0_35:
	setp.eq.s32 	%p26, %r1, 0;
	@%p26 bra 	$L__BB0_44;
	add.s32 	%r59, %r287, %r6;
	setp.gt.u32 	%p27, %r59, 127;
	@%p27 bra 	$L__BB0_38;
	add.s32 	%r129, %r49, %r59;
	mul.wide.s32 	%rd35, %r129, 4;
	add.s64 	%rd36, %rd2, %rd35;
	ld.global.f32 	%f2813, [%rd36];
	shl.b32 	%r130, %r59, 2;
	add.s32 	%r131, %r47, %r130;
	st.shared.f32 	[%r131], %f2813;
	add.s64 	%rd37, %rd3, %rd35;
	ld.global.f32 	%f2814, [%rd37];
	add.s32 	%r132, %r48, %r130;
	st.shared.f32 	[%r132], %f2814;
$L__BB0_38:
	setp.eq.s32 	%p28, %r1, 1;
	@%p28 bra 	$L__BB0_44;
	add.s32 	%r60, %r59, %r7;
	setp.gt.u32 	%p29, %r60, 127;
	@%p29 bra 	$L__BB0_41;
	add.s32 	%r133, %r49, %r60;
	mul.wide.s32 	%rd38, %r133, 4;
	add.s64 	%rd39, %rd2, %rd38;
	ld.global.f32 	%f2815, [%rd39];
	shl.b32 	%r134, %r60, 2;
	add.s32 	%r135, %r47, %r134;
	st.shared.f32 	[%r135], %f2815;
	add.s64 	%rd40, %rd3, %rd38;
	ld.global.f32 	%f2816, [%rd40];
	add.s32 	%r136, %r48, %r134;
	st.shared.f32 	[%r136], %f2816;
$L__BB0_41:
	setp.eq.s32 	%p30, %r1, 2;
	@%p30 bra 	$L__BB0_44;
	add.s32 	%r61, %r60, %r7;
	setp.gt.u32 	%p31, %r61, 127;
	@%p31 bra 	$L__BB0_44;
	add.s32 	%r137, %r49, %r61;
	mul.wide.s32 	%rd41, %r137, 4;
	add.s64 	%rd42, %rd2, %rd41;
	ld.global.f32 	%f2817, [%rd42];
	shl.b32 	%r138, %r61, 2;
	add.s32 	%r139, %r47, %r138;
	st.shared.f32 	[%r139], %f2817;
	add.s64 	%rd43, %rd3, %rd41;
	ld.global.f32 	%f2818, [%rd43];
	add.s32 	%r140, %r48, %r138;
	st.shared.f32 	[%r140], %f2818;
$L__BB0_44:
	ld.param.u32 	%r236, [FlashAttention_param_6];
	setp.ge.s32 	%p32, %r9, %r236;
	bar.sync 	0;
	mov.f32 	%f9659, %f145;
	@%p32 bra 	$L__BB0_79;
	ld.param.u32 	%r239, [FlashAttention_param_7];
	setp.ge.s32 	%p33, %r46, %r239;
	mov.f32 	%f9513, 0fFF800000;
	@%p33 bra 	$L__BB0_62;
	ld.param.u32 	%r240, [FlashAttention_param_7];
	ld.param.f32 	%f9335, [FlashAttention_param_5];
	mov.u32 	%r141, %tid.x;
	shl.b32 	%r142, %r141, 9;
	mov.u32 	%r143, _ZZ14FlashAttentionE7q_block;
	add.s32 	%r144, %r143, %r142;
	ld.shared.f32 	%f147, [%r144];
	ld.shared.f32 	%f2820, [_ZZ14FlashAttentionE7k_block];
	fma.rn.f32 	%f2821, %f147, %f2820, 0f00000000;
	ld.shared.f32 	%f148, [%r144+4];
	ld.shared.f32 	%f2822, [_ZZ14FlashAttentionE7k_block+4];
	fma.rn.f32 	%f2823, %f148, %f2822, %f2821;
	ld.shared.f32 	%f149, [%r144+8];
	ld.shared.f32 	%f2824, [_ZZ14FlashAttentionE7k_block+8];
	fma.rn.f32 	%f2825, %f149, %f2824, %f2823;
	ld.shared.f32 	%f150, [%r144+12];
	ld.shared.f32 	%f2826, [_ZZ14FlashAttentionE7k_block+12];
	fma.rn.f32 	%f2827, %f150, %f2826, %f2825;
	ld.shared.f32 	%f151, [%r144+16];
	ld.shared.f32 	%f2828, [_ZZ14FlashAttentionE7k_block+16];
	fma.rn.f32 	%f2829, %f151, %f2828, %f2827;
	ld.shared.f32 	%f152, [%r144+20];
	ld.shared.f32 	%f2830, [_ZZ14FlashAttentionE7k_block+20];
	fma.rn.f32 	%f2831, %f152, %f2830, %f2829;
	ld.shared.f32 	%f153, [%r144+24];
	ld.shared.f32 	%f2832, [_ZZ14FlashAttentionE7k_block+24];
	fma.rn.f32 	%f2833, %f153, %f2832, %f2831;
	ld.shared.f32 	%f154, [%r144+28];
	ld.shared.f32 	%f2834, [_ZZ14FlashAttentionE7k_block+28];
	fma.rn.f32 	%f2835, %f154, %f2834, %f2833;
	ld.shared.f32 	%f155, [%r144+32];
	ld.shared.f32 	%f2836, [_ZZ14FlashAttentionE7k_block+32];
	fma.rn.f32 	%f2837, %f155, %f2836, %f2835;
	ld.shared.f32 	%f156, [%r144+36];
	ld.shared.f32 	%f2838, [_ZZ14FlashAttentionE7k_block+36];
	fma.rn.f32 	%f2839, %f156, %f2838, %f2837;
	ld.shared.f32 	%f157, [%r144+40];
	ld.shared.f32 	%f2840, [_ZZ14FlashAttentionE7k_block+40];
	fma.rn.f32 	%f2841, %f157, %f2840, %f2839;
	ld.shared.f32 	%f158, [%r144+44];
	ld.shared.f32 	%f2842, [_ZZ14FlashAttentionE7k_block+44];
	fma.rn.f32 	%f2843, %f158, %f2842, %f2841;
	ld.shared.f32 	%f159, [%r144+48];
	ld.shared.f32 	%f2844, [_ZZ14FlashAttentionE7k_block+48];
	fma.rn.f32 	%f2845, %f159, %f2844, %f2843;
	ld.shared.f32 	%f160, [%r144+52];
	ld.shared.f32 	%f2846, [_ZZ14FlashAttentionE7k_block+52];
	fma.rn.f32 	%f2847, %f160, %f2846, %f2845;
	ld.shared.f32 	%f161, [%r144+56];
	ld.shared.f32 	%f2848, [_ZZ14FlashAttentionE7k_block+56];
	fma.rn.f32 	%f2849, %f161, %f2848, %f2847;
	ld.shared.f32 	%f162, [%r144+60];
	ld.shared.f32 	%f2850, [_ZZ14FlashAttentionE7k_block+60];
	fma.rn.f32 	%f2851, %f162, %f2850, %f2849;
	ld.shared.f32 	%f163, [%r144+64];
	ld.shared.f32 	%f2852, [_ZZ14FlashAttentionE7k_block+64];
	fma.rn.f32 	%f2853, %f163, %f2852, %f2851;
	ld.shared.f32 	%f164, [%r144+68];
	ld.shared.f32 	%f2854, [_ZZ14FlashAttentionE7k_block+68];
	fma.rn.f32 	%f2855, %f164, %f2854, %f2853;
	ld.shared.f32 	%f165, [%r144+72];
	ld.shared.f32 	%f2856, [_ZZ14FlashAttentionE7k_block+72];
	fma.rn.f32 	%f2857, %f165, %f2856, %f2855;
	ld.shared.f32 	%f166, [%r144+76];
	ld.shared.f32 	%f2858, [_ZZ14FlashAttentionE7k_block+76];
	fma.rn.f32 	%f2859, %f166, %f2858, %f2857;
	ld.shared.f32 	%f167, [%r144+80];
	ld.shared.f32 	%f2860, [_ZZ14FlashAttentionE7k_block+80];
	fma.rn.f32 	%f2861, %f167, %f2860, %f2859;
	ld.shared.f32 	%f168, [%r144+84];
	ld.shared.f32 	%f2862, [_ZZ14FlashAttentionE7k_block+84];
	fma.rn.f32 	%f2863, %f168, %f2862, %f2861;
	ld.shared.f32 	%f169, [%r144+88];
	ld.shared.f32 	%f2864, [_ZZ14FlashAttentionE7k_block+88];
	fma.rn.f32 	%f2865, %f169, %f2864, %f2863;
	ld.shared.f32 	%f170, [%r144+92];
	ld.shared.f32 	%f2866, [_ZZ14FlashAttentionE7k_block+92];
	fma.rn.f32 	%f2867, %f170, %f2866, %f2865;
	ld.shared.f32 	%f171, [%r144+96];
	ld.shared.f32 	%f2868, [_ZZ14FlashAttentionE7k_block+96];
	fma.rn.f32 	%f2869, %f171, %f2868, %f2867;
	ld.shared.f32 	%f172, [%r144+100];
	ld.shared.f32 	%f2870, [_ZZ14FlashAttentionE7k_block+100];
	fma.rn.f32 	%f2871, %f172, %f2870, %f2869;
	ld.shared.f32 	%f173, [%r144+104];
	ld.shared.f32 	%f2872, [_ZZ14FlashAttentionE7k_block+104];
	fma.rn.f32 	%f2873, %f173, %f2872, %f2871;
	ld.shared.f32 	%f174, [%r144+108];
	ld.shared.f32 	%f2874, [_ZZ14FlashAttentionE7k_block+108];
	fma.rn.f32 	%f2875, %f174, %f2874, %f2873;
	ld.shared.f32 	%f175, [%r144+112];
	ld.shared.f32 	%f2876, [_ZZ14FlashAttentionE7k_block+112];
	fma.rn.f32 	%f2877, %f175, %f2876, %f2875;
	ld.shared.f32 	%f176, [%r144+116];
	ld.shared.f32 	%f2878, [_ZZ14FlashAttentionE7k_block+116];
	fma.rn.f32 	%f2879, %f176, %f2878, %f2877;
	ld.shared.f32 	%f177, [%r144+120];
	ld.shared.f32 	%f2880, [_ZZ14FlashAttentionE7k_block+120];
	fma.rn.f32 	%f2881, %f177, %f2880, %f2879;
	ld.shared.f32 	%f178, [%r144+124];
	ld.shared.f32 	%f2882, [_ZZ14FlashAttentionE7k_block+124];
	fma.rn.f32 	%f2883, %f178, %f2882, %f2881;
	ld.shared.f32 	%f179, [%r144+128];
	ld.shared.f32 	%f2884, [_ZZ14FlashAttentionE7k_block+128];
	fma.rn.f32 	%f2885, %f179, %f2884, %f2883;
	ld.shared.f32 	%f180, [%r144+132];
	ld.shared.f32 	%f2886, [_ZZ14FlashAttentionE7k_block+132];
	fma.rn.f32 	%f2887, %f180, %f2886, %f2885;
	ld.shared.f32 	%f181, [%r144+136];
	ld.shared.f32 	%f2888, [_ZZ14FlashAttentionE7k_block+136];
	fma.rn.f32 	%f2889, %f181, %f2888, %f2887;
	ld.shared.f32 	%f182, [%r144+140];
	ld.shared.f32 	%f2890, [_ZZ14FlashAttentionE7k_block+140];
	fma.rn.f32 	%f2891, %f182, %f2890, %f2889;
	ld.shared.f32 	%f183, [%r144+144];
	ld.shared.f32 	%f2892, [_ZZ14FlashAttentionE7k_block+144];
	fma.rn.f32 	%f2893, %f183, %f2892, %f2891;
	ld.shared.f32 	%f184, [%r144+148];
	ld.shared.f32 	%f2894, [_ZZ14FlashAttentionE7k_block+148];
	fma.rn.f32 	%f2895, %f184, %f2894, %f2893;
	ld.shared.f32 	%f185, [%r144+152];
	ld.shared.f32 	%f2896, [_ZZ14FlashAttentionE7k_block+152];
	fma.rn.f32 	%f2897, %f185, %f2896, %f2895;
	ld.shared.f32 	%f186, [%r144+156];
	ld.shared.f32 	%f2898, [_ZZ14FlashAttentionE7k_block+156];
	fma.rn.f32 	%f2899, %f186, %f2898, %f2897;
	ld.shared.f32 	%f187, [%r144+160];
	ld.shared.f32 	%f2900, [_ZZ14FlashAttentionE7k_block+160];
	fma.rn.f32 	%f2901, %f187, %f2900, %f2899;
	ld.shared.f32 	%f188, [%r144+164];
	ld.shared.f32 	%f2902, [_ZZ14FlashAttentionE7k_block+164];
	fma.rn.f32 	%f2903, %f188, %f2902, %f2901;
	ld.shared.f32 	%f189, [%r144+168];
	ld.shared.f32 	%f2904, [_ZZ14FlashAttentionE7k_block+168];
	fma.rn.f32 	%f2905, %f189, %f2904, %f2903;
	ld.shared.f32 	%f190, [%r144+172];
	ld.shared.f32 	%f2906, [_ZZ14FlashAttentionE7k_block+172];
	fma.rn.f32 	%f2907, %f190, %f2906, %f2905;
	ld.shared.f32 	%f191, [%r144+176];
	ld.shared.f32 	%f2908, [_ZZ14FlashAttentionE7k_block+176];
	fma.rn.f32 	%f2909, %f191, %f2908, %f2907;
	ld.shared.f32 	%f192, [%r144+180];
	ld.shared.f32 	%f2910, [_ZZ14FlashAttentionE7k_block+180];
	fma.rn.f32 	%f2911, %f192, %f2910, %f2909;
	ld.shared.f32 	%f193, [%r144+184];
	ld.shared.f32 	%f2912, [_ZZ14FlashAttentionE7k_block+184];
	fma.rn.f32 	%f2913, %f193, %f2912, %f2911;
	ld.shared.f32 	%f194, [%r144+188];
	ld.shared.f32 	%f2914, [_ZZ14FlashAttentionE7k_block+188];
	fma.rn.f32 	%f2915, %f194, %f2914, %f2913;
	ld.shared.f32 	%f195, [%r144+192];
	ld.shared.f32 	%f2916, [_ZZ14FlashAttentionE7k_block+192];
	fma.rn.f32 	%f2917, %f195, %f2916, %f2915;
	ld.shared.f32 	%f196, [%r144+196];
	ld.shared.f32 	%f2918, [_ZZ14FlashAttentionE7k_block+196];
	fma.rn.f32 	%f2919, %f196, %f2918, %f2917;
	ld.shared.f32 	%f197, [%r144+200];
	ld.shared.f32 	%f2920, [_ZZ14FlashAttentionE7k_block+200];
	fma.rn.f32 	%f2921, %f197, %f2920, %f2919;
	ld.shared.f32 	%f198, [%r144+204];
	ld.shared.f32 	%f2922, [_ZZ14FlashAttentionE7k_block+204];
	fma.rn.f32 	%f2923, %f198, %f2922, %f2921;
	ld.shared.f32 	%f199, [%r144+208];
	ld.shared.f32 	%f2924, [_ZZ14FlashAttentionE7k_block+208];
	fma.rn.f32 	%f2925, %f199, %f2924, %f2923;
	ld.shared.f32 	%f200, [%r144+212];
	ld.shared.f32 	%f2926, [_ZZ14FlashAttentionE7k_block+212];
	fma.rn.f32 	%f2927, %f200, %f2926, %f2925;
	ld.shared.f32 	%f201, [%r144+216];
	ld.shared.f32 	%f2928, [_ZZ14FlashAttentionE7k_block+216];
	fma.rn.f32 	%f2929, %f201, %f2928, %f2927;
	ld.shared.f32 	%f202, [%r144+220];
	ld.shared.f32 	%f2930, [_ZZ14FlashAttentionE7k_block+220];
	fma.rn.f32 	%f2931, %f202, %f2930, %f2929;
	ld.shared.f32 	%f203, [%r144+224];
	ld.shared.f32 	%f2932, [_ZZ14FlashAttentionE7k_block+224];
	fma.rn.f32 	%f2933, %f203, %f2932, %f2931;
	ld.shared.f32 	%f204, [%r144+228];
	ld.shared.f32 	%f2934, [_ZZ14FlashAttentionE7k_block+228];
	fma.rn.f32 	%f2935, %f204, %f2934, %f2933;
	ld.shared.f32 	%f205, [%r144+232];
	ld.shared.f32 	%f2936, [_ZZ14FlashAttentionE7k_block+232];
	fma.rn.f32 	%f2937, %f205, %f2936, %f2935;
	ld.shared.f32 	%f206, [%r144+236];
	ld.shared.f32 	%f2938, [_ZZ14FlashAttentionE7k_block+236];
	fma.rn.f32 	%f2939, %f206, %f2938, %f2937;
	ld.shared.f32 	%f207, [%r144+240];
	ld.shared.f32 	%f2940, [_ZZ14FlashAttentionE7k_block+240];
	fma.rn.f32 	%f2941, %f207, %f2940, %f2939;
	ld.shared.f32 	%f208, [%r144+244];
	ld.shared.f32 	%f2942, [_ZZ14FlashAttentionE7k_block+244];
	fma.rn.f32 	%f2943, %f208, %f2942, %f2941;
	ld.shared.f32 	%f209, [%r144+248];
	ld.shared.f32 	%f2944, [_ZZ14FlashAttentionE7k_block+248];
	fma.rn.f32 	%f2945, %f209, %f2944, %f2943;
	ld.shared.f32 	%f210, [%r144+252];
	ld.shared.f32 	%f2946, [_ZZ14FlashAttentionE7k_block+252];
	fma.rn.f32 	%f2947, %f210, %f2946, %f2945;
	ld.shared.f32 	%f211, [%r144+256];
	ld.shared.f32 	%f2948, [_ZZ14FlashAttentionE7k_block+256];
	fma.rn.f32 	%f2949, %f211, %f2948, %f2947;
	ld.shared.f32 	%f212, [%r144+260];
	ld.shared.f32 	%f2950, [_ZZ14FlashAttentionE7k_block+260];
	fma.rn.f32 	%f2951, %f212, %f2950, %f2949;
	ld.shared.f32 	%f213, [%r144+264];
	ld.shared.f32 	%f2952, [_ZZ14FlashAttentionE7k_block+264];
	fma.rn.f32 	%f2953, %f213, %f2952, %f2951;
	ld.shared.f32 	%f214, [%r144+268];
	ld.shared.f32 	%f2954, [_ZZ14FlashAttentionE7k_block+268];
	fma.rn.f32 	%f2955, %f214, %f2954, %f2953;
	ld.shared.f32 	%f215, [%r144+272];
	ld.shared.f32 	%f2956, [_ZZ14FlashAttentionE7k_block+272];
	fma.rn.f32 	%f2957, %f215, %f2956, %f2955;
	ld.shared.f32 	%f216, [%r144+276];
	ld.shared.f32 	%f2958, [_ZZ14FlashAttentionE7k_block+276];
	fma.rn.f32 	%f2959, %f216, %f2958, %f2957;
	ld.shared.f32 	%f217, [%r144+280];
	ld.shared.f32 	%f2960, [_ZZ14FlashAttentionE7k_block+280];
	fma.rn.f32 	%f2961, %f217, %f2960, %f2959;
	ld.shared.f32 	%f218, [%r144+284];
	ld.shared.f32 	%f2962, [_ZZ14FlashAttentionE7k_block+284];
	fma.rn.f32 	%f2963, %f218, %f2962, %f2961;
	ld.shared.f32 	%f219, [%r144+288];
	ld.shared.f32 	%f2964, [_ZZ14FlashAttentionE7k_block+288];
	fma.rn.f32 	%f2965, %f219, %f2964, %f2963;
	ld.shared.f32 	%f220, [%r144+292];
	ld.shared.f32 	%f2966, [_ZZ14FlashAttentionE7k_block+292];
	fma.rn.f32 	%f2967, %f220, %f2966, %f2965;
	ld.shared.f32 	%f221, [%r144+296];
	ld.shared.f32 	%f2968, [_ZZ14FlashAttentionE7k_block+296];
	fma.rn.f32 	%f2969, %f221, %f2968, %f2967;
	ld.shared.f32 	%f222, [%r144+300];
	ld.shared.f32 	%f2970, [_ZZ14FlashAttentionE7k_block+300];
	fma.rn.f32 	%f2971, %f222, %f2970, %f2969;
	ld.shared.f32 	%f223, [%r144+304];
	ld.shared.f32 	%f2972, [_ZZ14FlashAttentionE7k_block+304];
	fma.rn.f32 	%f2973, %f223, %f2972, %f2971;
	ld.shared.f32 	%f224, [%r144+308];
	ld.shared.f32 	%f2974, [_ZZ14FlashAttentionE7k_block+308];
	fma.rn.f32 	%f2975, %f224, %f2974, %f2973;
	ld.shared.f32 	%f225, [%r144+312];
	ld.shared.f32 	%f2976, [_ZZ14FlashAttentionE7k_block+312];
	fma.rn.f32 	%f2977, %f225, %f2976, %f2975;
	ld.shared.f32 	%f226, [%r144+316];
	ld.shared.f32 	%f2978, [_ZZ14FlashAttentionE7k_block+316];
	fma.rn.f32 	%f2979, %f226, %f2978, %f2977;
	ld.shared.f32 	%f227, [%r144+320];
	ld.shared.f32 	%f2980, [_ZZ14FlashAttentionE7k_block+320];
	fma.rn.f32 	%f2981, %f227, %f2980, %f2979;
	ld.shared.f32 	%f228, [%r144+324];
	ld.shared.f32 	%f2982, [_ZZ14FlashAttentionE7k_block+324];
	fma.rn.f32 	%f2983, %f228, %f2982, %f2981;
	ld.shared.f32 	%f229, [%r144+328];
	ld.shared.f32 	%f2984, [_ZZ14FlashAttentionE7k_block+328];
	fma.rn.f32 	%f2985, %f229, %f2984, %f2983;
	ld.shared.f32 	%f230, [%r144+332];
	ld.shared.f32 	%f2986, [_ZZ14FlashAttentionE7k_block+332];
	fma.rn.f32 	%f2987, %f230, %f2986, %f2985;
	ld.shared.f32 	%f231, [%r144+336];
	ld.shared.f32 	%f2988, [_ZZ14FlashAttentionE7k_block+336];
	fma.rn.f32 	%f2989, %f231, %f2988, %f2987;
	ld.shared.f32 	%f232, [%r144+340];
	ld.shared.f32 	%f2990, [_ZZ14FlashAttentionE7k_block+340];
	fma.rn.f32 	%f2991, %f232, %f2990, %f2989;
	ld.shared.f32 	%f233, [%r144+344];
	ld.shared.f32 	%f2992, [_ZZ14FlashAttentionE7k_block+344];
	fma.rn.f32 	%f2993, %f233, %f2992, %f2991;
	ld.shared.f32 	%f234, [%r144+348];
	ld.shared.f32 	%f2994, [_ZZ14FlashAttentionE7k_block+348];
	fma.rn.f32 	%f2995, %f234, %f2994, %f2993;
	ld.shared.f32 	%f235, [%r144+352];
	ld.shared.f32 	%f2996, [_ZZ14FlashAttentionE7k_block+352];
	fma.rn.f32 	%f2997, %f235, %f2996, %f2995;
	ld.shared.f32 	%f236, [%r144+356];
	ld.shared.f32 	%f2998, [_ZZ14FlashAttentionE7k_block+356];
	fma.rn.f32 	%f2999, %f236, %f2998, %f2997;
	ld.shared.f32 	%f237, [%r144+360];
	ld.shared.f32 	%f3000, [_ZZ14FlashAttentionE7k_block+360];
	fma.rn.f32 	%f3001, %f237, %f3000, %f2999;
	ld.shared.f32 	%f238, [%r144+364];
	ld.shared.f32 	%f3002, [_ZZ14FlashAttentionE7k_block+364];
	fma.rn.f32 	%f3003, %f238, %f3002, %f3001;
	ld.shared.f32 	%f239, [%r144+368];
	ld.shared.f32 	%f3004, [_ZZ14FlashAttentionE7k_block+368];
	fma.rn.f32 	%f3005, %f239, %f3004, %f3003;
	ld.shared.f32 	%f240, [%r144+372];
	ld.shared.f32 	%f3006, [_ZZ14FlashAttentionE7k_block+372];
	fma.rn.f32 	%f3007, %f240, %f3006, %f3005;
	ld.shared.f32 	%f241, [%r144+376];
	ld.shared.f32 	%f3008, [_ZZ14FlashAttentionE7k_block+376];
	fma.rn.f32 	%f3009, %f241, %f3008, %f3007;
	ld.shared.f32 	%f242, [%r144+380];
	ld.shared.f32 	%f3010, [_ZZ14FlashAttentionE7k_block+380];
	fma.rn.f32 	%f3011, %f242, %f3010, %f3009;
	ld.shared.f32 	%f243, [%r144+384];
	ld.shared.f32 	%f3012, [_ZZ14FlashAttentionE7k_block+384];
	fma.rn.f32 	%f3013, %f243, %f3012, %f3011;
	ld.shared.f32 	%f244, [%r144+388];
	ld.shared.f32 	%f3014, [_ZZ14FlashAttentionE7k_block+388];
	fma.rn.f32 	%f3015, %f244, %f3014, %f3013;
	ld.shared.f32 	%f245, [%r144+392];
	ld.shared.f32 	%f3016, [_ZZ14FlashAttentionE7k_block+392];
	fma.rn.f32 	%f3017, %f245, %f3016, %f3015;
	ld.shared.f32 	%f246, [%r144+396];
	ld.shared.f32 	%f3018, [_ZZ14FlashAttentionE7k_block+396];
	fma.rn.f32 	%f3019, %f246, %f3018, %f3017;
	ld.shared.f32 	%f247, [%r144+400];
	ld.shared.f32 	%f3020, [_ZZ14FlashAttentionE7k_block+400];
	fma.rn.f32 	%f3021, %f247, %f3020, %f3019;
	ld.shared.f32 	%f248, [%r144+404];
	ld.shared.f32 	%f3022, [_ZZ14FlashAttentionE7k_block+404];
	fma.rn.f32 	%f3023, %f248, %f3022, %f3021;
	ld.shared.f32 	%f249, [%r144+408];
	ld.shared.f32 	%f3024, [_ZZ14FlashAttentionE7k_block+408];
	fma.rn.f32 	%f3025, %f249, %f3024, %f3023;
	ld.shared.f32 	%f250, [%r144+412];
	ld.shared.f32 	%f3026, [_ZZ14FlashAttentionE7k_block+412];
	fma.rn.f32 	%f3027, %f250, %f3026, %f3025;
	ld.shared.f32 	%f251, [%r144+416];
	ld.shared.f32 	%f3028, [_ZZ14FlashAttentionE7k_block+416];
	fma.rn.f32 	%f3029, %f251, %f3028, %f3027;
	ld.shared.f32 	%f252, [%r144+420];
	ld.shared.f32 	%f3030, [_ZZ14FlashAttentionE7k_block+420];
	fma.rn.f32 	%f3031, %f252, %f3030, %f3029;
	ld.shared.f32 	%f253, [%r144+424];
	ld.shared.f32 	%f3032, [_ZZ14FlashAttentionE7k_block+424];
	fma.rn.f32 	%f3033, %f253, %f3032, %f3031;
	ld.shared.f32 	%f254, [%r144+428];
	ld.shared.f32 	%f3034, [_ZZ14FlashAttentionE7k_block+428];
	fma.rn.f32 	%f3035, %f254, %f3034, %f3033;
	ld.shared.f32 	%f255, [%r144+432];
	ld.shared.f32 	%f3036, [_ZZ14FlashAttentionE7k_block+432];
	fma.rn.f32 	%f3037, %f255, %f3036, %f3035;
	ld.shared.f32 	%f256, [%r144+436];
	ld.shared.f32 	%f3038, [_ZZ14FlashAttentionE7k_block+436];
	fma.rn.f32 	%f3039, %f256, %f3038, %f3037;
	ld.shared.f32 	%f257, [%r144+440];
	ld.shared.f32 	%f3040, [_ZZ14FlashAttentionE7k_block+440];
	fma.rn.f32 	%f3041, %f257, %f3040, %f3039;
	ld.shared.f32 	%f258, [%r144+444];
	ld.shared.f32 	%f3042, [_ZZ14FlashAttentionE7k_block+444];
	fma.rn.f32 	%f3043, %f258, %f3042, %f3041;
	ld.shared.f32 	%f259, [%r144+448];
	ld.shared.f32 	%f3044, [_ZZ14FlashAttentionE7k_block+448];
	fma.rn.f32 	%f3045, %f259, %f3044, %f3043;
	ld.shared.f32 	%f260, [%r144+452];
	ld.shared.f32 	%f3046, [_ZZ14FlashAttentionE7k_block+452];
	fma.rn.f32 	%f3047, %f260, %f3046, %f3045;
	ld.shared.f32 	%f261, [%r144+456];
	ld.shared.f32 	%f3048, [_ZZ14FlashAttentionE7k_block+456];
	fma.rn.f32 	%f3049, %f261, %f3048, %f3047;
	ld.shared.f32 	%f262, [%r144+460];
	ld.shared.f32 	%f3050, [_ZZ14FlashAttentionE7k_block+460];
	fma.rn.f32 	%f3051, %f262, %f3050, %f3049;
	ld.shared.f32 	%f263, [%r144+464];
	ld.shared.f32 	%f3052, [_ZZ14FlashAttentionE7k_block+464];
	fma.rn.f32 	%f3053, %f263, %f3052, %f3051;
	ld.shared.f32 	%f264, [%r144+468];
	ld.shared.f32 	%f3054, [_ZZ14FlashAttentionE7k_block+468];
	fma.rn.f32 	%f3055, %f264, %f3054, %f3053;
	ld.shared.f32 	%f265, [%r144+472];
	ld.shared.f32 	%f3056, [_ZZ14FlashAttentionE7k_block+472];
	fma.rn.f32 	%f3057, %f265, %f3056, %f3055;
	ld.shared.f32 	%f266, [%r144+476];
	ld.shared.f32 	%f3058, [_ZZ14FlashAttentionE7k_block+476];
	fma.rn.f32 	%f3059, %f266, %f3058, %f3057;
	ld.shared.f32 	%f267, [%r144+480];
	ld.shared.f32 	%f3060, [_ZZ14FlashAttentionE7k_block+480];
	fma.rn.f32 	%f3061, %f267, %f3060, %f3059;
	ld.shared.f32 	%f268, [%r144+484];
	ld.shared.f32 	%f3062, [_ZZ14FlashAttentionE7k_block+484];
	fma.rn.f32 	%f3063, %f268, %f3062, %f3061;
	ld.shared.f32 	%f269, [%r144+488];
	ld.shared.f32 	%f3064, [_ZZ14FlashAttentionE7k_block+488];
	fma.rn.f32 	%f3065, %f269, %f3064, %f3063;
	ld.shared.f32 	%f270, [%r144+492];
	ld.shared.f32 	%f3066, [_ZZ14FlashAttentionE7k_block+492];
	fma.rn.f32 	%f3067, %f270, %f3066, %f3065;
	ld.shared.f32 	%f271, [%r144+496];
	ld.shared.f32 	%f3068, [_ZZ14FlashAttentionE7k_block+496];
	fma.rn.f32 	%f3069, %f271, %f3068, %f3067;
	ld.shared.f32 	%f272, [%r144+500];
	ld.shared.f32 	%f3070, [_ZZ14FlashAttentionE7k_block+500];
	fma.rn.f32 	%f3071, %f272, %f3070, %f3069;
	ld.shared.f32 	%f273, [%r144+504];
	ld.shared.f32 	%f3072, [_ZZ14FlashAttentionE7k_block+504];
	fma.rn.f32 	%f3073, %f273, %f3072, %f3071;
	ld.shared.f32 	%f274, [%r144+508];
	ld.shared.f32 	%f3074, [_ZZ14FlashAttentionE7k_block+508];
	fma.rn.f32 	%f3075, %f274, %f3074, %f3073;
	mul.f32 	%f9657, %f9335, %f3075;
	max.f32 	%f9513, %f9657, 0fFF800000;
	shl.b32 	%r145, %r272, 4;
	or.b32  	%r146, %r145, 1;
	setp.ge.s32 	%p34, %r146, %r240;
	@%p34 bra 	$L__BB0_62;
	ld.param.u32 	%r241, [FlashAttention_param_7];
	ld.param.f32 	%f9336, [FlashAttention_param_5];
	ld.shared.f32 	%f3076, [_ZZ14FlashAttentionE7k_block+512];
	fma.rn.f32 	%f3077, %f147, %f3076, 0f00000000;
	ld.shared.f32 	%f3078, [_ZZ14FlashAttentionE7k_block+516];
	fma.rn.f32 	%f3079, %f148, %f3078, %f3077;
	ld.shared.f32 	%f3080, [_ZZ14FlashAttentionE7k_block+520];
	fma.rn.f32 	%f3081, %f149, %f3080, %f3079;
	ld.shared.f32 	%f3082, [_ZZ14FlashAttentionE7k_block+524];
	fma.rn.f32 	%f3083, %f150, %f3082, %f3081;
	ld.shared.f32 	%f3084, [_ZZ14FlashAttentionE7k_block+528];
	fma.rn.f32 	%f3085, %f151, %f3084, %f3083;
	ld.shared.f32 	%f3086, [_ZZ14FlashAttentionE7k_block+532];
	fma.rn.f32 	%f3087, %f152, %f3086, %f3085;
	ld.shared.f32 	%f3088, [_ZZ14FlashAttentionE7k_block+536];
	fma.rn.f32 	%f3089, %f153, %f3088, %f3087;
	ld.shared.f32 	%f3090, [_ZZ14FlashAttentionE7k_block+540];
	fma.rn.f32 	%f3091, %f154, %f3090, %f3089;
	ld.shared.f32 	%f3092, [_ZZ14FlashAttentionE7k_block+544];
	fma.rn.f32 	%f3093, %f155, %f3092, %f3091;
	ld.shared.f32 	%f3094, [_ZZ14FlashAttentionE7k_block+548];
	fma.rn.f32 	%f3095, %f156, %f3094, %f3093;
	ld.shared.f32 	%f3096, [_ZZ14FlashAttentionE7k_block+552];
	fma.rn.f32 	%f3097, %f157, %f3096, %f3095;
	ld.shared.f32 	%f3098, [_ZZ14FlashAttentionE7k_block+556];
	fma.rn.f32 	%f3099, %f158, %f3098, %f3097;
	ld.shared.f32 	%f3100, [_ZZ14FlashAttentionE7k_block+560];
	fma.rn.f32 	%f3101, %f159, %f3100, %f3099;
	ld.shared.f32 	%f3102, [_ZZ14FlashAttentionE7k_block+564];
	fma.rn.f32 	%f3103, %f160, %f3102, %f3101;
	ld.shared.f32 	%f3104, [_ZZ14FlashAttentionE7k_block+568];
	fma.rn.f32 	%f3105, %f161, %f3104, %f3103;
	ld.shared.f32 	%f3106, [_ZZ14FlashAttentionE7k_block+572];
	fma.rn.f32 	%f3107, %f162, %f3106, %f3105;
	ld.shared.f32 	%f3108, [_ZZ14FlashAttentionE7k_block+576];
	fma.rn.f32 	%f3109, %f163, %f3108, %f3107;
	ld.shared.f32 	%f3110, [_ZZ14FlashAttentionE7k_block+580];
	fma.rn.f32 	%f3111, %f164, %f3110, %f3109;
	ld.shared.f32 	%f3112, [_ZZ14FlashAttentionE7k_block+584];
	fma.rn.f32 	%f3113, %f165, %f3112, %f3111;
	ld.shared.f32 	%f3114, [_ZZ14FlashAttentionE7k_block+588];
	fma.rn.f32 	%f3115, %f166, %f3114, %f3113;
	ld.shared.f32 	%f3116, [_ZZ14FlashAttentionE7k_block+592];
	fma.rn.f32 	%f3117, %f167, %f3116, %f3115;
	ld.shared.f32 	%f3118, [_ZZ14FlashAttentionE7k_block+596];
	fma.rn.f32 	%f3119, %f168, %f3118, %f3117;
	ld.shared.f32 	%f3120, [_ZZ14FlashAttentionE7k_block+600];
	fma.rn.f32 	%f3121, %f169, %f3120, %f3119;
	ld.shared.f32 	%f3122, [_ZZ14FlashAttentionE7k_block+604];
	fma.rn.f32 	%f3123, %f170, %f3122, %f3121;
	ld.shared.f32 	%f3124, [_ZZ14FlashAttentionE7k_block+608];
	fma.rn.f32 	%f3125, %f171, %f3124, %f3123;
	ld.shared.f32 	%f3126, [_ZZ14FlashAttentionE7k_block+612];
	fma.rn.f32 	%f3127, %f172, %f3126, %f3125;
	ld.shared.f32 	%f3128, [_ZZ14FlashAttentionE7k_block+616];
	fma.rn.f32 	%f3129, %f173, %f3128, %f3127;
	ld.shared.f32 	%f3130, [_ZZ14FlashAttentionE7k_block+620];
	fma.rn.f32 	%f3131, %f174, %f3130, %f3129;
	ld.shared.f32 	%f3132, [_ZZ14FlashAttentionE7k_block+624];
	fma.rn.f32 	%f3133, %f175, %f3132, %f3131;
	ld.shared.f32 	%f3134, [_ZZ14FlashAttentionE7k_block+628];
	fma.rn.f32 	%f3135, %f176, %f3134, %f3133;
	ld.shared.f32 	%f3136, [_ZZ14FlashAttentionE7k_block+632];
	fma.rn.f32 	%f3137, %f177, %f3136, %f3135;
	ld.shared.f32 	%f3138, [_ZZ14FlashAttentionE7k_block+636];
	fma.rn.f32 	%f3139, %f178, %f3138, %f3137;
	ld.shared.f32 	%f3140, [_ZZ14FlashAttentionE7k_block+640];
	fma.rn.f32 	%f3141, %f179, %f3140, %f3139;
	ld.shared.f32 	%f3142, [_ZZ14FlashAttentionE7k_block+644];
	fma.rn.f32 	%f3143, %f180, %f3142, %f3141;
	ld.shared.f32 	%f3144, [_ZZ14FlashAttentionE7k_block+648];
	fma.rn.f32 	%f3145, %f181, %f3144, %f3143;
	ld.shared.f32 	%f3146, [_ZZ14FlashAttentionE7k_block+652];
	fma.rn.f32 	%f3147, %f182, %f3146, %f3145;
	ld.shared.f32 	%f3148, [_ZZ14FlashAttentionE7k_block+656];
	fma.rn.f32 	%f3149, %f183, %f3148, %f3147;
	ld.shared.f32 	%f3150, [_ZZ14FlashAttentionE7k_block+660];
	fma.rn.f32 	%f3151, %f184, %f3150, %f3149;
	ld.shared.f32 	%f3152, [_ZZ14FlashAttentionE7k_block+664];
	fma.rn.f32 	%f3153, %f185, %f3152, %f3151;
	ld.shared.f32 	%f3154, [_ZZ14FlashAttentionE7k_block+668];
	fma.rn.f32 	%f3155, %f186, %f3154, %f3153;
	ld.shared.f32 	%f3156, [_ZZ14FlashAttentionE7k_block+672];
	fma.rn.f32 	%f3157, %f187, %f3156, %f3155;
	ld.shared.f32 	%f3158, [_ZZ14FlashAttentionE7k_block+676];
	fma.rn.f32 	%f3159, %f188, %f3158, %f3157;
	ld.shared.f32 	%f3160, [_ZZ14FlashAttentionE7k_block+680];
	fma.rn.f32 	%f3161, %f189, %f3160, %f3159;
	ld.shared.f32 	%f3162, [_ZZ14FlashAttentionE7k_block+684];
	fma.rn.f32 	%f3163, %f190, %f3162, %f3161;
	ld.shared.f32 	%f3164, [_ZZ14FlashAttentionE7k_block+688];
	fma.rn.f32 	%f3165, %f191, %f3164, %f3163;
	ld.shared.f32 	%f3166, [_ZZ14FlashAttentionE7k_block+692];
	fma.rn.f32 	%f3167, %f192, %f3166, %f3165;
	ld.shared.f32 	%f3168, [_ZZ14FlashAttentionE7k_block+696];
	fma.rn.f32 	%f3169, %f193, %f3168, %f3167;
	ld.shared.f32 	%f3170, [_ZZ14FlashAttentionE7k_block+700];
	fma.rn.f32 	%f3171, %f194, %f3170, %f3169;
	ld.shared.f32 	%f3172, [_ZZ14FlashAttentionE7k_block+704];
	fma.rn.f32 	%f3173, %f195, %f3172, %f3171;
	ld.shared.f32 	%f3174, [_ZZ14FlashAttentionE7k_block+708];
	fma.rn.f32 	%f3175, %f196, %f3174, %f3173;
	ld.shared.f32 	%f3176, [_ZZ14FlashAttentionE7k_block+712];
	fma.rn.f32 	%f3177, %f197, %f3176, %f3175;
	ld.shared.f32 	%f3178, [_ZZ14FlashAttentionE7k_block+716];
	fma.rn.f32 	%f3179, %f198, %f3178, %f3177;
	ld.shared.f32 	%f3180, [_ZZ14FlashAttentionE7k_block+720];
	fma.rn.f32 	%f3181, %f199, %f3180, %f3179;
	ld.shared.f32 	%f3182, [_ZZ14FlashAttentionE7k_block+724];
	fma.rn.f32 	%f3183, %f200, %f3182, %f3181;
	ld.shared.f32 	%f3184, [_ZZ14FlashAttentionE7k_block+728];
	fma.rn.f32 	%f3185, %f201, %f3184, %f3183;
	ld.shared.f32 	%f3186, [_ZZ14FlashAttentionE7k_block+732];
	fma.rn.f32 	%f3187, %f202, %f3186, %f3185;
	ld.shared.f32 	%f3188, [_ZZ14FlashAttentionE7k_block+736];
	fma.rn.f32 	%f3189, %f203, %f3188, %f3187;
	ld.shared.f32 	%f3190, [_ZZ14FlashAttentionE7k_block+740];
	fma.rn.f32 	%f3191, %f204, %f3190, %f3189;
	ld.shared.f32 	%f3192, [_ZZ14FlashAttentionE7k_block+744];
	fma.rn.f32 	%f3193, %f205, %f3192, %f3191;
	ld.shared.f32 	%f3194, [_ZZ14FlashAttentionE7k_block+748];
	fma.rn.f32 	%f3195, %f206, %f3194, %f3193;
	ld.shared.f32 	%f3196, [_ZZ14FlashAttentionE7k_block+752];
	fma.rn.f32 	%f3197, %f207, %f3196, %f3195;
	ld.shared.f32 	%f3198, [_ZZ14FlashAttentionE7k_block+756];
	fma.rn.f32 	%f3199, %f208, %f3198, %f3197;
	ld.shared.f32 	%f3200, [_ZZ14FlashAttentionE7k_block+760];
	fma.rn.f32 	%f3201, %f209, %f3200, %f3199;
	ld.shared.f32 	%f3202, [_ZZ14FlashAttentionE7k_block+764];
	fma.rn.f32 	%f3203, %f210, %f3202, %f3201;
	ld.shared.f32 	%f3204, [_ZZ14FlashAttentionE7k_block+768];
	fma.rn.f32 	%f3205, %f211, %f3204, %f3203;
	ld.shared.f32 	%f3206, [_ZZ14FlashAttentionE7k_block+772];
	fma.rn.f32 	%f3207, %f212, %f3206, %f3205;
	ld.shared.f32 	%f3208, [_ZZ14FlashAttentionE7k_block+776];
	fma.rn.f32 	%f3209, %f213, %f3208, %f3207;
	ld.shared.f32 	%f3210, [_ZZ14FlashAttentionE7k_block+780];
	fma.rn.f32 	%f3211, %f214, %f3210, %f3209;
	ld.shared.f32 	%f3212, [_ZZ14FlashAttentionE7k_block+784];
	fma.rn.f32 	%f3213, %f215, %f3212, %f3211;
	ld.shared.f32 	%f3214, [_ZZ14FlashAttentionE7k_block+788];
	fma.rn.f32 	%f3215, %f216, %f3214, %f3213;
	ld.shared.f32 	%f3216, [_ZZ14FlashAttentionE7k_block+792];
	fma.rn.f32 	%f3217, %f217, %f3216, %f3215;
	ld.shared.f32 	%f3218, [_ZZ14FlashAttentionE7k_block+796];
	fma.rn.f32 	%f3219, %f218, %f3218, %f3217;
	ld.shared.f32 	%f3220, [_ZZ14FlashAttentionE7k_block+800];
	fma.rn.f32 	%f3221, %f219, %f3220, %f3219;
	ld.shared.f32 	%f3222, [_ZZ14FlashAttentionE7k_block+804];
	fma.rn.f32 	%f3223, %f220, %f3222, %f3221;
	ld.shared.f32 	%f3224, [_ZZ14FlashAttentionE7k_block+808];
	fma.rn.f32 	%f3225, %f221, %f3224, %f3223;
	ld.shared.f32 	%f3226, [_ZZ14FlashAttentionE7k_block+812];
	fma.rn.f32 	%f3227, %f222, %f3226, %f3225;
	ld.shared.f32 	%f3228, [_ZZ14FlashAttentionE7k_block+816];
	fma.rn.f32 	%f3229, %f223, %f3228, %f3227;
	ld.shared.f32 	%f3230, [_ZZ14FlashAttentionE7k_block+820];
	fma.rn.f32 	%f3231, %f224, %f3230, %f3229;
	ld.shared.f32 	%f3232, [_ZZ14FlashAttentionE7k_block+824];
	fma.rn.f32 	%f3233, %f225, %f3232, %f3231;
	ld.shared.f32 	%f3234, [_ZZ14FlashAttentionE7k_block+828];
	fma.rn.f32 	%f3235, %f226, %f3234, %f3233;
	ld.shared.f32 	%f3236, [_ZZ14FlashAttentionE7k_block+832];
	fma.rn.f32 	%f3237, %f227, %f3236, %f3235;
	ld.shared.f32 	%f3238, [_ZZ14FlashAttentionE7k_block+836];
	fma.rn.f32 	%f3239, %f228, %f3238, %f3237;
	ld.shared.f32 	%f3240, [_ZZ14FlashAttentionE7k_block+840];
	fma.rn.f32 	%f3241, %f229, %f3240, %f3239;
	ld.shared.f32 	%f3242, [_ZZ14FlashAttentionE7k_block+844];
	fma.rn.f32 	%f3243, %f230, %f3242, %f3241;
	ld.shared.f32 	%f3244, [_ZZ14FlashAttentionE7k_block+848];
	fma.rn.f32 	%f3245, %f231, %f3244, %f3243;
	ld.shared.f32 	%f3246, [_ZZ14FlashAttentionE7k_block+852];
	fma.rn.f32 	%f3247, %f232, %f3246, %f3245;
	ld.shared.f32 	%f3248, [_ZZ14FlashAttentionE7k_block+856];
	fma.rn.f32 	%f3249, %f233, %f3248, %f3247;
	ld.shared.f32 	%f3250, [_ZZ14FlashAttentionE7k_block+860];
	fma.rn.f32 	%f3251, %f234, %f3250, %f3249;
	ld.shared.f32 	%f3252, [_ZZ14FlashAttentionE7k_block+864];
	fma.rn.f32 	%f3253, %f235, %f3252, %f3251;
	ld.shared.f32 	%f3254, [_ZZ14FlashAttentionE7k_block+868];
	fma.rn.f32 	%f3255, %f236, %f3254, %f3253;
	ld.shared.f32 	%f3256, [_ZZ14FlashAttentionE7k_block+872];
	fma.rn.f32 	%f3257, %f237, %f3256, %f3255;
	ld.shared.f32 	%f3258, [_ZZ14FlashAttentionE7k_block+876];
	fma.rn.f32 	%f3259, %f238, %f3258, %f3257;
	ld.shared.f32 	%f3260, [_ZZ14FlashAttentionE7k_block+880];
	fma.rn.f32 	%f3261, %f239, %f3260, %f3259;
	ld.shared.f32 	%f3262, [_ZZ14FlashAttentionE7k_block+884];
	fma.rn.f32 	%f3263, %f240, %f3262, %f3261;
	ld.shared.f32 	%f3264, [_ZZ14FlashAttentionE7k_block+888];
	fma.rn.f32 	%f3265, %f241, %f3264, %f3263;
	ld.shared.f32 	%f3266, [_ZZ14FlashAttentionE7k_block+892];
	fma.rn.f32 	%f3267, %f242, %f3266, %f3265;
	ld.shared.f32 	%f3268, [_ZZ14FlashAttentionE7k_block+896];
	fma.rn.f32 	%f3269, %f243, %f3268, %f3267;
	ld.shared.f32 	%f3270, [_ZZ14FlashAttentionE7k_block+900];
	fma.rn.f32 	%f3271, %f244, %f3270, %f3269;
	ld.shared.f32 	%f3272, [_ZZ14FlashAttentionE7k_block+904];
	fma.rn.f32 	%f3273, %f245, %f3272, %f3271;
	ld.shared.f32 	%f3274, [_ZZ14FlashAttentionE7k_block+908];
	fma.rn.f32 	%f3275, %f246, %f3274, %f3273;
	ld.shared.f32 	%f3276, [_ZZ14FlashAttentionE7k_block+912];
	fma.rn.f32 	%f3277, %f247, %f3276, %f3275;
	ld.shared.f32 	%f3278, [_ZZ14FlashAttentionE7k_block+916];
	fma.rn.f32 	%f3279, %f248, %f3278, %f3277;
	ld.shared.f32 	%f3280, [_ZZ14FlashAttentionE7k_block+920];
	fma.rn.f32 	%f3281, %f249, %f3280, %f3279;
	ld.shared.f32 	%f3282, [_ZZ14FlashAttentionE7k_block+924];
	fma.rn.f32 	%f3283, %f250, %f3282, %f3281;
	ld.shared.f32 	%f3284, [_ZZ14FlashAttentionE7k_block+928];
	fma.rn.f32 	%f3285, %f251, %f3284, %f3283;
	ld.shared.f32 	%f3286, [_ZZ14FlashAttentionE7k_block+932];
	fma.rn.f32 	%f3287, %f252, %f3286, %f3285;
	ld.shared.f32 	%f3288, [_ZZ14FlashAttentionE7k_block+936];
	fma.rn.f32 	%f3289, %f253, %f3288, %f3287;
	ld.shared.f32 	%f3290, [_ZZ14FlashAttentionE7k_block+940];
	fma.rn.f32 	%f3291, %f254, %f3290, %f3289;
	ld.shared.f32 	%f3292, [_ZZ14FlashAttentionE7k_block+944];
	fma.rn.f32 	%f3293, %f255, %f3292, %f3291;
	ld.shared.f32 	%f3294, [_ZZ14FlashAttentionE7k_block+948];
	fma.rn.f32 	%f3295, %f256, %f3294, %f3293;
	ld.shared.f32 	%f3296, [_ZZ14FlashAttentionE7k_block+952];
	fma.rn.f32 	%f3297, %f257, %f3296, %f3295;
	ld.shared.f32 	%f3298, [_ZZ14FlashAttentionE7k_block+956];
	fma.rn.f32 	%f3299, %f258, %f3298, %f3297;
	ld.shared.f32 	%f3300, [_ZZ14FlashAttentionE7k_block+960];
	fma.rn.f32 	%f3301, %f259, %f3300, %f3299;
	ld.shared.f32 	%f3302, [_ZZ14FlashAttentionE7k_block+964];
	fma.rn.f32 	%f3303, %f260, %f3302, %f3301;
	ld.shared.f32 	%f3304, [_ZZ14FlashAttentionE7k_block+968];
	fma.rn.f32 	%f3305, %f261, %f3304, %f3303;
	ld.shared.f32 	%f3306, [_ZZ14FlashAttentionE7k_block+972];
	fma.rn.f32 	%f3307, %f262, %f3306, %f3305;
	ld.shared.f32 	%f3308, [_ZZ14FlashAttentionE7k_block+976];
	fma.rn.f32 	%f3309, %f263, %f3308, %f3307;
	ld.shared.f32 	%f3310, [_ZZ14FlashAttentionE7k_block+980];
	fma.rn.f32 	%f3311, %f264, %f3310, %f3309;
	ld.shared.f32 	%f3312, [_ZZ14FlashAttentionE7k_block+984];
	fma.rn.f32 	%f3313, %f265, %f3312, %f3311;
	ld.shared.f32 	%f3314, [_ZZ14FlashAttentionE7k_block+988];
	fma.rn.f32 	%f3315, %f266, %f3314, %f3313;
	ld.shared.f32 	%f3316, [_ZZ14FlashAttentionE7k_block+992];
	fma.rn.f32 	%f3317, %f267, %f3316, %f3315;
	ld.shared.f32 	%f3318, [_ZZ14FlashAttentionE7k_block+996];
	fma.rn.f32 	%f3319, %f268, %f3318, %f3317;
	ld.shared.f32 	%f3320, [_ZZ14FlashAttentionE7k_block+1000];
	fma.rn.f32 	%f3321, %f269, %f3320, %f3319;
	ld.shared.f32 	%f3322, [_ZZ14FlashAttentionE7k_block+1004];
	fma.rn.f32 	%f3323, %f270, %f3322, %f3321;
	ld.shared.f32 	%f3324, [_ZZ14FlashAttentionE7k_block+1008];
	fma.rn.f32 	%f3325, %f271, %f3324, %f3323;
	ld.shared.f32 	%f3326, [_ZZ14FlashAttentionE7k_block+1012];
	fma.rn.f32 	%f3327, %f272, %f3326, %f3325;
	ld.shared.f32 	%f3328, [_ZZ14FlashAttentionE7k_block+1016];
	fma.rn.f32 	%f3329, %f273, %f3328, %f3327;
	ld.shared.f32 	%f3330, [_ZZ14FlashAttentionE7k_block+1020];
	fma.rn.f32 	%f3331, %f274, %f3330, %f3329;
	mul.f32 	%f9656, %f9336, %f3331;
	max.f32 	%f9513, %f9513, %f9656;
	shl.b32 	%r147, %r272, 4;
	or.b32  	%r148, %r147, 2;
	setp.ge.s32 	%p35, %r148, %r241;
	@%p35 bra 	$L__BB0_62;
	ld.param.u32 	%r242, [FlashAttention_param_7];
	ld.param.f32 	%f9337, [FlashAttention_param_5];
	ld.shared.f32 	%f3332, [_ZZ14FlashAttentionE7k_block+1024];
	fma.rn.f32 	%f3333, %f147, %f3332, 0f00000000;
	ld.shared.f32 	%f3334, [_ZZ14FlashAttentionE7k_block+1028];
	fma.rn.f32 	%f3335, %f148, %f3334, %f3333;
	ld.shared.f32 	%f3336, [_ZZ14FlashAttentionE7k_block+1032];
	fma.rn.f32 	%f3337, %f149, %f3336, %f3335;
	ld.shared.f32 	%f3338, [_ZZ14FlashAttentionE7k_block+1036];
	fma.rn.f32 	%f3339, %f150, %f3338, %f3337;
	ld.shared.f32 	%f3340, [_ZZ14FlashAttentionE7k_block+1040];
	fma.rn.f32 	%f3341, %f151, %f3340, %f3339;
	ld.shared.f32 	%f3342, [_ZZ14FlashAttentionE7k_block+1044];
	fma.rn.f32 	%f3343, %f152, %f3342, %f3341;
	ld.shared.f32 	%f3344, [_ZZ14FlashAttentionE7k_block+1048];
	fma.rn.f32 	%f3345, %f153, %f3344, %f3343;
	ld.shared.f32 	%f3346, [_ZZ14FlashAttentionE7k_block+1052];
	fma.rn.f32 	%f3347, %f154, %f3346, %f3345;
	ld.shared.f32 	%f3348, [_ZZ14FlashAttentionE7k_block+1056];
	fma.rn.f32 	%f3349, %f155, %f3348, %f3347;
	ld.shared.f32 	%f3350, [_ZZ14FlashAttentionE7k_block+1060];
	fma.rn.f32 	%f3351, %f156, %f3350, %f3349;
	ld.shared.f32 	%f3352, [_ZZ14FlashAttentionE7k_block+1064];
	fma.rn.f32 	%f3353, %f157, %f3352, %f3351;
	ld.shared.f32 	%f3354, [_ZZ14FlashAttentionE7k_block+1068];
	fma.rn.f32 	%f3355, %f158, %f3354, %f3353;
	ld.shared.f32 	%f3356, [_ZZ14FlashAttentionE7k_block+1072];
	fma.rn.f32 	%f3357, %f159, %f3356, %f3355;
	ld.shared.f32 	%f3358, [_ZZ14FlashAttentionE7k_block+1076];
	fma.rn.f32 	%f3359, %f160, %f3358, %f3357;
	ld.shared.f32 	%f3360, [_ZZ14FlashAttentionE7k_block+1080];
	fma.rn.f32 	%f3361, %f161, %f3360, %f3359;
	ld.shared.f32 	%f3362, [_ZZ14FlashAttentionE7k_block+1084];
	fma.rn.f32 	%f3363, %f162, %f3362, %f3361;
	ld.shared.f32 	%f3364, [_ZZ14FlashAttentionE7k_block+1088];
	fma.rn.f32 	%f3365, %f163, %f3364, %f3363;
	ld.shared.f32 	%f3366, [_ZZ14FlashAttentionE7k_block+1092];
	fma.rn.f32 	%f3367, %f164, %f3366, %f3365;
	ld.shared.f32 	%f3368, [_ZZ14FlashAttentionE7k_block+1096];
	fma.rn.f32 	%f3369, %f165, %f3368, %f3367;
	ld.shared.f32 	%f3370, [_ZZ14FlashAttentionE7k_block+1100];
	fma.rn.f32 	%f3371, %f166, %f3370, %f3369;
	ld.shared.f32 	%f3372, [_ZZ14FlashAttentionE7k_block+1104];
	fma.rn.f32 	%f3373, %f167, %f3372, %f3371;
	ld.shared.f32 	%f3374, [_ZZ14FlashAttentionE7k_block+1108];
	fma.rn.f32 	%f3375, %f168, %f3374, %f3373;
	ld.shared.f32 	%f3376, [_ZZ14FlashAttentionE7k_block+1112];
	fma.rn.f32 	%f3377, %f169, %f3376, %f3375;
	ld.shared.f32 	%f3378, [_ZZ14FlashAttentionE7k_block+1116];
	fma.rn.f32 	%f3379, %f170, %f3378, %f3377;
	ld.shared.f32 	%f3380, [_ZZ14FlashAttentionE7k_block+1120];
	fma.rn.f32 	%f3381, %f171, %f3380, %f3379;
	ld.shared.f32 	%f3382, [_ZZ14FlashAttentionE7k_block+1124];
	fma.rn.f32 	%f3383, %f172, %f3382, %f3381;
	ld.shared.f32 	%f3384, [_ZZ14FlashAttentionE7k_block+1128];
	fma.rn.f32 	%f3385, %f173, %f3384, %f3383;
	ld.shared.f32 	%f3386, [_ZZ14FlashAttentionE7k_block+1132];
	fma.rn.f32 	%f3387, %f174, %f3386, %f3385;
	ld.shared.f32 	%f3388, [_ZZ14FlashAttentionE7k_block+1136];
	fma.rn.f32 	%f3389, %f175, %f3388, %f3387;
	ld.shared.f32 	%f3390, [_ZZ14FlashAttentionE7k_block+1140];
	fma.rn.f32 	%f3391, %f176, %f3390, %f3389;
	ld.shared.f32 	%f3392, [_ZZ14FlashAttentionE7k_block+1144];
	fma.rn.f32 	%f3393, %f177, %f3392, %f3391;
	ld.shared.f32 	%f3394, [_ZZ14FlashAttentionE7k_block+1148];
	fma.rn.f32 	%f3395, %f178, %f3394, %f3393;
	ld.shared.f32 	%f3396, [_ZZ14FlashAttentionE7k_block+1152];
	fma.rn.f32 	%f3397, %f179, %f3396, %f3395;
	ld.shared.f32 	%f3398, [_ZZ14FlashAttentionE7k_block+1156];
	fma.rn.f32 	%f3399, %f180, %f3398, %f3397;
	ld.shared.f32 	%f3400, [_ZZ14FlashAttentionE7k_block+1160];
	fma.rn.f32 	%f3401, %f181, %f3400, %f3399;
	ld.shared.f32 	%f3402, [_ZZ14FlashAttentionE7k_block+1164];
	fma.rn.f32 	%f3403, %f182, %f3402, %f3401;
	ld.shared.f32 	%f3404, [_ZZ14FlashAttentionE7k_block+1168];
	fma.rn.f32 	%f3405, %f183, %f3404, %f3403;
	ld.shared.f32 	%f3406, [_ZZ14FlashAttentionE7k_block+1172];
	fma.rn.f32 	%f3407, %f184, %f3406, %f3405;
	ld.shared.f32 	%f3408, [_ZZ14FlashAttentionE7k_block+1176];
	fma.rn.f32 	%f3409, %f185, %f3408, %f3407;
	ld.shared.f32 	%f3410, [_ZZ14FlashAttentionE7k_block+1180];
	fma.rn.f32 	%f3411, %f186, %f3410, %f3409;
	ld.shared.f32 	%f3412, [_ZZ14FlashAttentionE7k_block+1184];
	fma.rn.f32 	%f3413, %f187, %f3412, %f3411;
	ld.shared.f32 	%f3414, [_ZZ14FlashAttentionE7k_block+1188];
	fma.rn.f32 	%f3415, %f188, %f3414, %f3413;
	ld.shared.f32 	%f3416, [_ZZ14FlashAttentionE7k_block+1192];
	fma.rn.f32 	%f3417, %f189, %f3416, %f3415;
	ld.shared.f32 	%f3418, [_ZZ14FlashAttentionE7k_block+1196];
	fma.rn.f32 	%f3419, %f190, %f3418, %f3417;
	ld.shared.f32 	%f3420, [_ZZ14FlashAttentionE7k_block+1200];
	fma.rn.f32 	%f3421, %f191, %f3420, %f3419;
	ld.shared.f32 	%f3422, [_ZZ14FlashAttentionE7k_block+1204];
	fma.rn.f32 	%f3423, %f192, %f3422, %f3421;
	ld.shared.f32 	%f3424, [_ZZ14FlashAttentionE7k_block+1208];
	fma.rn.f32 	%f3425, %f193, %f3424, %f3423;
	ld.shared.f32 	%f3426, [_ZZ14FlashAttentionE7k_block+1212];
	fma.rn.f32 	%f3427, %f194, %f3426, %f3425;
	ld.shared.f32 	%f3428, [_ZZ14FlashAttentionE7k_block+1216];
	fma.rn.f32 	%f3429, %f195, %f3428, %f3427;
	ld.shared.f32 	%f3430, [_ZZ14FlashAttentionE7k_block+1220];
	fma.rn.f32 	%f3431, %f196, %f3430, %f3429;
	ld.shared.f32 	%f3432, [_ZZ14FlashAttentionE7k_block+1224];
	fma.rn.f32 	%f3433, %f197, %f3432, %f3431;
	ld.shared.f32 	%f3434, [_ZZ14FlashAttentionE7k_block+1228];
	fma.rn.f32 	%f3435, %f198, %f3434, %f3433;
	ld.shared.f32 	%f3436, [_ZZ14FlashAttentionE7k_block+1232];
	fma.rn.f32 	%f3437, %f199, %f3436, %f3435;
	ld.shared.f32 	%f3438, [_ZZ14FlashAttentionE7k_block+1236];
	fma.rn.f32 	%f3439, %f200, %f3438, %f3437;
	ld.shared.f32 	%f3440, [_ZZ14FlashAttentionE7k_block+1240];
	fma.rn.f32 	%f3441, %f201, %f3440, %f3439;
	ld.shared.f32 	%f3442, [_ZZ14FlashAttentionE7k_block+1244];
	fma.rn.f32 	%f3443, %f202, %f3442, %f3441;
	ld.shared.f32 	%f3444, [_ZZ14FlashAttentionE7k_block+1248];
	fma.rn.f32 	%f3445, %f203, %f3444, %f3443;
	ld.shared.f32 	%f3446, [_ZZ14FlashAttentionE7k_block+1252];
	fma.rn.f32 	%f3447, %f204, %f3446, %f3445;
	ld.shared.f32 	%f3448, [_ZZ14FlashAttentionE7k_block+1256];
	fma.rn.f32 	%f3449, %f205, %f3448, %f3447;
	ld.shared.f32 	%f3450, [_ZZ14FlashAttentionE7k_block+1260];
	fma.rn.f32 	%f3451, %f206, %f3450, %f3449;
	ld.shared.f32 	%f3452, [_ZZ14FlashAttentionE7k_block+1264];
	fma.rn.f32 	%f3453, %f207, %f3452, %f3451;
	ld.shared.f32 	%f3454, [_ZZ14FlashAttentionE7k_block+1268];
	fma.rn.f32 	%f3455, %f208, %f3454, %f3453;
	ld.shared.f32 	%f3456, [_ZZ14FlashAttentionE7k_block+1272];
	fma.rn.f32 	%f3457, %f209, %f3456, %f3455;
	ld.shared.f32 	%f3458, [_ZZ14FlashAttentionE7k_block+1276];
	fma.rn.f32 	%f3459, %f210, %f3458, %f3457;
	ld.shared.f32 	%f3460, [_ZZ14FlashAttentionE7k_block+1280];
	fma.rn.f32 	%f3461, %f211, %f3460, %f3459;
	ld.shared.f32 	%f3462, [_ZZ14FlashAttentionE7k_block+1284];
	fma.rn.f32 	%f3463, %f212, %f3462, %f3461;
	ld.shared.f32 	%f3464, [_ZZ14FlashAttentionE7k_block+1288];
	fma.rn.f32 	%f3465, %f213, %f3464, %f3463;
	ld.shared.f32 	%f3466, [_ZZ14FlashAttentionE7k_block+1292];
	fma.rn.f32 	%f3467, %f214, %f3466, %f3465;
	ld.shared.f32 	%f3468, [_ZZ14FlashAttentionE7k_block+1296];
	fma.rn.f32 	%f3469, %f215, %f3468, %f3467;
	ld.shared.f32 	%f3470, [_ZZ14FlashAttentionE7k_block+1300];
	fma.rn.f32 	%f3471, %f216, %f3470, %f3469;
	ld.shared.f32 	%f3472, [_ZZ14FlashAttentionE7k_block+1304];
	fma.rn.f32 	%f3473, %f217, %f3472, %f3471;
	ld.shared.f32 	%f3474, [_ZZ14FlashAttentionE7k_block+1308];
	fma.rn.f32 	%f3475, %f218, %f3474, %f3473;
	ld.shared.f32 	%f3476, [_ZZ14FlashAttentionE7k_block+1312];
	fma.rn.f32 	%f3477, %f219, %f3476, %f3475;
	ld.shared.f32 	%f3478, [_ZZ14FlashAttentionE7k_block+1316];
	fma.rn.f32 	%f3479, %f220, %f3478, %f3477;
	ld.shared.f32 	%f3480, [_ZZ14FlashAttentionE7k_block+1320];
	fma.rn.f32 	%f3481, %f221, %f3480, %f3479;
	ld.shared.f32 	%f3482, [_ZZ14FlashAttentionE7k_block+1324];
	fma.rn.f32 	%f3483, %f222, %f3482, %f3481;
	ld.shared.f32 	%f3484, [_ZZ14FlashAttentionE7k_block+1328];
	fma.rn.f32 	%f3485, %f223, %f3484, %f3483;
	ld.shared.f32 	%f3486, [_ZZ14FlashAttentionE7k_block+1332];
	fma.rn.f32 	%f3487, %f224, %f3486, %f3485;
	ld.shared.f32 	%f3488, [_ZZ14FlashAttentionE7k_block+1336];
	fma.rn.f32 	%f3489, %f225, %f3488, %f3487;
	ld.shared.f32 	%f3490, [_ZZ14FlashAttentionE7k_block+1340];
	fma.rn.f32 	%f3491, %f226, %f3490, %f3489;
	ld.shared.f32 	%f3492, [_ZZ14FlashAttentionE7k_block+1344];
	fma.rn.f32 	%f3493, %f227, %f3492, %f3491;
	ld.shared.f32 	%f3494, [_ZZ14FlashAttentionE7k_block+1348];
	fma.rn.f32 	%f3495, %f228, %f3494, %f3493;
	ld.shared.f32 	%f3496, [_ZZ14FlashAttentionE7k_block+1352];
	fma.rn.f32 	%f3497, %f229, %f3496, %f3495;
	ld.shared.f32 	%f3498, [_ZZ14FlashAttentionE7k_block+1356];
	fma.rn.f32 	%f3499, %f230, %f3498, %f3497;
	ld.shared.f32 	%f3500, [_ZZ14FlashAttentionE7k_block+1360];
	fma.rn.f32 	%f3501, %f231, %f3500, %f3499;
	ld.shared.f32 	%f3502, [_ZZ14FlashAttentionE7k_block+1364];
	fma.rn.f32 	%f3503, %f232, %f3502, %f3501;
	ld.shared.f32 	%f3504, [_ZZ14FlashAttentionE7k_block+1368];
	fma.rn.f32 	%f3505, %f233, %f3504, %f3503;
	ld.shared.f32 	%f3506, [_ZZ14FlashAttentionE7k_block+1372];
	fma.rn.f32 	%f3507, %f234, %f3506, %f3505;
	ld.shared.f32 	%f3508, [_ZZ14FlashAttentionE7k_block+1376];
	fma.rn.f32 	%f3509, %f235, %f3508, %f3507;
	ld.shared.f32 	%f3510, [_ZZ14FlashAttentionE7k_block+1380];
	fma.rn.f32 	%f3511, %f236, %f3510, %f3509;
	ld.shared.f32 	%f3512, [_ZZ14FlashAttentionE7k_block+1384];
	fma.rn.f32 	%f3513, %f237, %f3512, %f3511;
	ld.shared.f32 	%f3514, [_ZZ14FlashAttentionE7k_block+1388];
	fma.rn.f32 	%f3515, %f238, %f3514, %f3513;
	ld.shared.f32 	%f3516, [_ZZ14FlashAttentionE7k_block+1392];
	fma.rn.f32 	%f3517, %f239, %f3516, %f3515;
	ld.shared.f32 	%f3518, [_ZZ14FlashAttentionE7k_block+1396];
	fma.rn.f32 	%f3519, %f240, %f3518, %f3517;
	ld.shared.f32 	%f3520, [_ZZ14FlashAttentionE7k_block+1400];
	fma.rn.f32 	%f3521, %f241, %f3520, %f3519;
	ld.shared.f32 	%f3522, [_ZZ14FlashAttentionE7k_block+1404];
	fma.rn.f32 	%f3523, %f242, %f3522, %f3521;
	ld.shared.f32 	%f3524, [_ZZ14FlashAttentionE7k_block+1408];
	fma.rn.f32 	%f3525, %f243, %f3524, %f3523;
	ld.shared.f32 	%f3526, [_ZZ14FlashAttentionE7k_block+1412];
	fma.rn.f32 	%f3527, %f244, %f3526, %f3525;
	ld.shared.f32 	%f3528, [_ZZ14FlashAttentionE7k_block+1416];
	fma.rn.f32 	%f3529, %f245, %f3528, %f3527;
	ld.shared.f32 	%f3530, [_ZZ14FlashAttentionE7k_block+1420];
	fma.rn.f32 	%f3531, %f246, %f3530, %f3529;
	ld.shared.f32 	%f3532, [_ZZ14FlashAttentionE7k_block+1424];
	fma.rn.f32 	%f3533, %f247, %f3532, %f3531;
	ld.shared.f32 	%f3534, [_ZZ14FlashAttentionE7k_block+1428];
	fma.rn.f32 	%f3535, %f248, %f3534, %f3533;
	ld.shared.f32 	%f3536, [_ZZ14FlashAttentionE7k_block+1432];
	fma.rn.f32 	%f3537, %f249, %f3536, %f3535;
	ld.shared.f32 	%f3538, [_ZZ14FlashAttentionE7k_block+1436];
	fma.rn.f32 	%f3539, %f250, %f3538, %f3537;
	ld.shared.f32 	%f3540, [_ZZ14FlashAttentionE7k_block+1440];
	fma.rn.f32 	%f3541, %f251, %f3540, %f3539;
	ld.shared.f32 	%f3542, [_ZZ14FlashAttentionE7k_block+1444];
	fma.rn.f32 	%f3543, %f252, %f3542, %f3541;
	ld.shared.f32 	%f3544, [_ZZ14FlashAttentionE7k_block+1448];
	fma.rn.f32 	%f3545, %f253, %f3544, %f3543;
	ld.shared.f32 	%f3546, [_ZZ14FlashAttentionE7k_block+1452];
	fma.rn.f32 	%f3547, %f254, %f3546, %f3545;
	ld.shared.f32 	%f3548, [_ZZ14FlashAttentionE7k_block+1456];
	fma.rn.f32 	%f3549, %f255, %f3548, %f3547;
	ld.shared.f32 	%f3550, [_ZZ14FlashAttentionE7k_block+1460];
	fma.rn.f32 	%f3551, %f256, %f3550, %f3549;
	ld.shared.f32 	%f3552, [_ZZ14FlashAttentionE7k_block+1464];
	fma.rn.f32 	%f3553, %f257, %f3552, %f3551;
	ld.shared.f32 	%f3554, [_ZZ14FlashAttentionE7k_block+1468];
	fma.rn.f32 	%f3555, %f258, %f3554, %f3553;
	ld.shared.f32 	%f3556, [_ZZ14FlashAttentionE7k_block+1472];
	fma.rn.f32 	%f3557, %f259, %f3556, %f3555;
	ld.shared.f32 	%f3558, [_ZZ14FlashAttentionE7k_block+1476];
	fma.rn.f32 	%f3559, %f260, %f3558, %f3557;
	ld.shared.f32 	%f3560, [_ZZ14FlashAttentionE7k_block+1480];
	fma.rn.f32 	%f3561, %f261, %f3560, %f3559;
	ld.shared.f32 	%f3562, [_ZZ14FlashAttentionE7k_block+1484];
	fma.rn.f32 	%f3563, %f262, %f3562, %f3561;
	ld.shared.f32 	%f3564, [_ZZ14FlashAttentionE7k_block+1488];
	fma.rn.f32 	%f3565, %f263, %f3564, %f3563;
	ld.shared.f32 	%f3566, [_ZZ14FlashAttentionE7k_block+1492];
	fma.rn.f32 	%f3567, %f264, %f3566, %f3565;
	ld.shared.f32 	%f3568, [_ZZ14FlashAttentionE7k_block+1496];
	fma.rn.f32 	%f3569, %f265, %f3568, %f3567;
	ld.shared.f32 	%f3570, [_ZZ14FlashAttentionE7k_block+1500];
	fma.rn.f32 	%f3571, %f266, %f3570, %f3569;
	ld.shared.f32 	%f3572, [_ZZ14FlashAttentionE7k_block+1504];
	fma.rn.f32 	%f3573, %f267, %f3572, %f3571;
	ld.shared.f32 	%f3574, [_ZZ14FlashAttentionE7k_block+1508];
	fma.rn.f32 	%f3575, %f268, %f3574, %f3573;
	ld.shared.f32 	%f3576, [_ZZ14FlashAttentionE7k_block+1512];
	fma.rn.f32 	%f3577, %f269, %f3576, %f3575;
	ld.shared.f32 	%f3578, [_ZZ14FlashAttentionE7k_block+1516];
	fma.rn.f32 	%f3579, %f270, %f3578, %f3577;
	ld.shared.f32 	%f3580, [_ZZ14FlashAttentionE7k_block+1520];
	fma.rn.f32 	%f3581, %f271, %f3580, %f3579;
	ld.shared.f32 	%f3582, [_ZZ14FlashAttentionE7k_block+1524];
	fma.rn.f32 	%f3583, %f272, %f3582, %f3581;
	ld.shared.f32 	%f3584, [_ZZ14FlashAttentionE7k_block+1528];
	fma.rn.f32 	%f3585, %f273, %f3584, %f3583;
	ld.shared.f32 	%f3586, [_ZZ14FlashAttentionE7k_block+1532];
	fma.rn.f32 	%f3587, %f274, %f3586, %f3585;
	mul.f32 	%f9655, %f9337, %f3587;
	max.f32 	%f9513, %f9513, %f9655;
	shl.b32 	%r149, %r272, 4;
	or.b32  	%r150, %r149, 3;
	setp.ge.s32 	%p36, %r150, %r242;
	@%p36 bra 	$L__BB0_62;
	ld.param.u32 	%r243, [FlashAttention_param_7];
	ld.param.f32 	%f9338, [FlashAttention_param_5];
	ld.shared.f32 	%f3588, [_ZZ14FlashAttentionE7k_block+1536];
	fma.rn.f32 	%f3589, %f147, %f3588, 0f00000000;
	ld.shared.f32 	%f3590, [_ZZ14FlashAttentionE7k_block+1540];
	fma.rn.f32 	%f3591, %f148, %f3590, %f3589;
	ld.shared.f32 	%f3592, [_ZZ14FlashAttentionE7k_block+1544];
	fma.rn.f32 	%f3593, %f149, %f3592, %f3591;
	ld.shared.f32 	%f3594, [_ZZ14FlashAttentionE7k_block+1548];
	fma.rn.f32 	%f3595, %f150, %f3594, %f3593;
	ld.shared.f32 	%f3596, [_ZZ14FlashAttentionE7k_block+1552];
	fma.rn.f32 	%f3597, %f151, %f3596, %f3595;
	ld.shared.f32 	%f3598, [_ZZ14FlashAttentionE7k_block+1556];
	fma.rn.f32 	%f3599, %f152, %f3598, %f3597;
	ld.shared.f32 	%f3600, [_ZZ14FlashAttentionE7k_block+1560];
	fma.rn.f32 	%f3601, %f153, %f3600, %f3599;
	ld.shared.f32 	%f3602, [_ZZ14FlashAttentionE7k_block+1564];
	fma.rn.f32 	%f3603, %f154, %f3602, %f3601;
	ld.shared.f32 	%f3604, [_ZZ14FlashAttentionE7k_block+1568];
	fma.rn.f32 	%f3605, %f155, %f3604, %f3603;
	ld.shared.f32 	%f3606, [_ZZ14FlashAttentionE7k_block+1572];
	fma.rn.f32 	%f3607, %f156, %f3606, %f3605;
	ld.shared.f32 	%f3608, [_ZZ14FlashAttentionE7k_block+1576];
	fma.rn.f32 	%f3609, %f157, %f3608, %f3607;
	ld.shared.f32 	%f3610, [_ZZ14FlashAttentionE7k_block+1580];
	fma.rn.f32 	%f3611, %f158, %f3610, %f3609;
	ld.shared.f32 	%f3612, [_ZZ14FlashAttentionE7k_block+1584];
	fma.rn.f32 	%f3613, %f159, %f3612, %f3611;
	ld.shared.f32 	%f3614, [_ZZ14FlashAttentionE7k_block+1588];
	fma.rn.f32 	%f3615, %f160, %f3614, %f3613;
	ld.shared.f32 	%f3616, [_ZZ14FlashAttentionE7k_block+1592];
	fma.rn.f32 	%f3617, %f161, %f3616, %f3615;
	ld.shared.f32 	%f3618, [_ZZ14FlashAttentionE7k_block+1596];
	fma.rn.f32 	%f3619, %f162, %f3618, %f3617;
	ld.shared.f32 	%f3620, [_ZZ14FlashAttentionE7k_block+1600];
	fma.rn.f32 	%f3621, %f163, %f3620, %f3619;
	ld.shared.f32 	%f3622, [_ZZ14FlashAttentionE7k_block+1604];
	fma.rn.f32 	%f3623, %f164, %f3622, %f3621;
	ld.shared.f32 	%f3624, [_ZZ14FlashAttentionE7k_block+1608];
	fma.rn.f32 	%f3625, %f165, %f3624, %f3623;
	ld.shared.f32 	%f3626, [_ZZ14FlashAttentionE7k_block+1612];
	fma.rn.f32 	%f3627, %f166, %f3626, %f3625;
	ld.shared.f32 	%f3628, [_ZZ14FlashAttentionE7k_block+1616];
	fma.rn.f32 	%f3629, %f167, %f3628, %f3627;
	ld.shared.f32 	%f3630, [_ZZ14FlashAttentionE7k_block+1620];
	fma.rn.f32 	%f3631, %f168, %f3630, %f3629;
	ld.shared.f32 	%f3632, [_ZZ14FlashAttentionE7k_block+1624];
	fma.rn.f32 	%f3633, %f169, %f3632, %f3631;
	ld.shared.f32 	%f3634, [_ZZ14FlashAttentionE7k_block+1628];
	fma.rn.f32 	%f3635, %f170, %f3634, %f3633;
	ld.shared.f32 	%f3636, [_ZZ14FlashAttentionE7k_block+1632];
	fma.rn.f32 	%f3637, %f171, %f3636, %f3635;
	ld.shared.f32 	%f3638, [_ZZ14FlashAttentionE7k_block+1636];
	fma.rn.f32 	%f3639, %f172, %f3638, %f3637;
	ld.shared.f32 	%f3640, [_ZZ14FlashAttentionE7k_block+1640];
	fma.rn.f32 	%f3641, %f173, %f3640, %f3639;
	ld.shared.f32 	%f3642, [_ZZ14FlashAttentionE7k_block+1644];
	fma.rn.f32 	%f3643, %f174, %f3642, %f3641;
	ld.shared.f32 	%f3644, [_ZZ14FlashAttentionE7k_block+1648];
	fma.rn.f32 	%f3645, %f175, %f3644, %f3643;
	ld.shared.f32 	%f3646, [_ZZ14FlashAttentionE7k_block+1652];
	fma.rn.f32 	%f3647, %f176, %f3646, %f3645;
	ld.shared.f32 	%f3648, [_ZZ14FlashAttentionE7k_block+1656];
	fma.rn.f32 	%f3649, %f177, %f3648, %f3647;
	ld.shared.f32 	%f3650, [_ZZ14FlashAttentionE7k_block+1660];
	fma.rn.f32 	%f3651, %f178, %f3650, %f3649;
	ld.shared.f32 	%f3652, [_ZZ14FlashAttentionE7k_block+1664];
	fma.rn.f32 	%f3653, %f179, %f3652, %f3651;
	ld.shared.f32 	%f3654, [_ZZ14FlashAttentionE7k_block+1668];
	fma.rn.f32 	%f3655, %f180, %f3654, %f3653;
	ld.shared.f32 	%f3656, [_ZZ14FlashAttentionE7k_block+1672];
	fma.rn.f32 	%f3657, %f181, %f3656, %f3655;
	ld.shared.f32 	%f3658, [_ZZ14FlashAttentionE7k_block+1676];
	fma.rn.f32 	%f3659, %f182, %f3658, %f3657;
	ld.shared.f32 	%f3660, [_ZZ14FlashAttentionE7k_block+1680];
	fma.rn.f32 	%f3661, %f183, %f3660, %f3659;
	ld.shared.f32 	%f3662, [_ZZ14FlashAttentionE7k_block+1684];
	fma.rn.f32 	%f3663, %f184, %f3662, %f3661;
	ld.shared.f32 	%f3664, [_ZZ14FlashAttentionE7k_block+1688];
	fma.rn.f32 	%f3665, %f185, %f3664, %f3663;
	ld.shared.f32 	%f3666, [_ZZ14FlashAttentionE7k_block+1692];
	fma.rn.f32 	%f3667, %f186, %f3666, %f3665;
	ld.shared.f32 	%f3668, [_ZZ14FlashAttentionE7k_block+1696];
	fma.rn.f32 	%f3669, %f187, %f3668, %f3667;
	ld.shared.f32 	%f3670, [_ZZ14FlashAttentionE7k_block+1700];
	fma.rn.f32 	%f3671, %f188, %f3670, %f3669;
	ld.shared.f32 	%f3672, [_ZZ14FlashAttentionE7k_block+1704];
	fma.rn.f32 	%f3673, %f189, %f3672, %f3671;
	ld.shared.f32 	%f3674, [_ZZ14FlashAttentionE7k_block+1708];
	fma.rn.f32 	%f3675, %f190, %f3674, %f3673;
	ld.shared.f32 	%f3676, [_ZZ14FlashAttentionE7k_block+1712];
	fma.rn.f32 	%f3677, %f191, %f3676, %f3675;
	ld.shared.f32 	%f3678, [_ZZ14FlashAttentionE7k_block+1716];
	fma.rn.f32 	%f3679, %f192, %f3678, %f3677;
	ld.shared.f32 	%f3680, [_ZZ14FlashAttentionE7k_block+1720];
	fma.rn.f32 	%f3681, %f193, %f3680, %f3679;
	ld.shared.f32 	%f3682, [_ZZ14FlashAttentionE7k_block+1724];
	fma.rn.f32 	%f3683, %f194, %f3682, %f3681;
	ld.shared.f32 	%f3684, [_ZZ14FlashAttentionE7k_block+1728];
	fma.rn.f32 	%f3685, %f195, %f3684, %f3683;
	ld.shared.f32 	%f3686, [_ZZ14FlashAttentionE7k_block+1732];
	fma.rn.f32 	%f3687, %f196, %f3686, %f3685;
	ld.shared.f32 	%f3688, [_ZZ14FlashAttentionE7k_block+1736];
	fma.rn.f32 	%f3689, %f197, %f3688, %f3687;
	ld.shared.f32 	%f3690, [_ZZ14FlashAttentionE7k_block+1740];
	fma.rn.f32 	%f3691, %f198, %f3690, %f3689;
	ld.shared.f32 	%f3692, [_ZZ14FlashAttentionE7k_block+1744];
	fma.rn.f32 	%f3693, %f199, %f3692, %f3691;
	ld.shared.f32 	%f3694, [_ZZ14FlashAttentionE7k_block+1748];
	fma.rn.f32 	%f3695, %f200, %f3694, %f3693;
	ld.shared.f32 	%f3696, [_ZZ14FlashAttentionE7k_block+1752];
	fma.rn.f32 	%f3697, %f201, %f3696, %f3695;
	ld.shared.f32 	%f3698, [_ZZ14FlashAttentionE7k_block+1756];
	fma.rn.f32 	%f3699, %f202, %f3698, %f3697;
	ld.shared.f32 	%f3700, [_ZZ14FlashAttentionE7k_block+1760];
	fma.rn.f32 	%f3701, %f203, %f3700, %f3699;
	ld.shared.f32 	%f3702, [_ZZ14FlashAttentionE7k_block+1764];
	fma.rn.f32 	%f3703, %f204, %f3702, %f3701;
	ld.shared.f32 	%f3704, [_ZZ14FlashAttentionE7k_block+1768];
	fma.rn.f32 	%f3705, %f205, %f3704, %f3703;
	ld.shared.f32 	%f3706, [_ZZ14FlashAttentionE7k_block+1772];
	fma.rn.f32 	%f3707, %f206, %f3706, %f3705;
	ld.shared.f32 	%f3708, [_ZZ14FlashAttentionE7k_block+1776];
	fma.rn.f32 	%f3709, %f207, %f3708, %f3707;
	ld.shared.f32 	%f3710, [_ZZ14FlashAttentionE7k_block+1780];
	fma.rn.f32 	%f3711, %f208, %f3710, %f3709;
	ld.shared.f32 	%f3712, [_ZZ14FlashAttentionE7k_block+1784];
	fma.rn.f32 	%f3713, %f209, %f3712, %f3711;
	ld.shared.f32 	%f3714, [_ZZ14FlashAttentionE7k_block+1788];
	fma.rn.f32 	%f3715, %f210, %f3714, %f3713;
	ld.shared.f32 	%f3716, [_ZZ14FlashAttentionE7k_block+1792];
	fma.rn.f32 	%f3717, %f211, %f3716, %f3715;
	ld.shared.f32 	%f3718, [_ZZ14FlashAttentionE7k_block+1796];
	fma.rn.f32 	%f3719, %f212, %f3718, %f3717;
	ld.shared.f32 	%f3720, [_ZZ14FlashAttentionE7k_block+1800];
	fma.rn.f32 	%f3721, %f213, %f3720, %f3719;
	ld.shared.f32 	%f3722, [_ZZ14FlashAttentionE7k_block+1804];
	fma.rn.f32 	%f3723, %f214, %f3722, %f3721;
	ld.shared.f32 	%f3724, [_ZZ14FlashAttentionE7k_block+1808];
	fma.rn.f32 	%f3725, %f215, %f3724, %f3723;
	ld.shared.f32 	%f3726, [_ZZ14FlashAttentionE7k_block+1812];
	fma.rn.f32 	%f3727, %f216, %f3726, %f3725;
	ld.shared.f32 	%f3728, [_ZZ14FlashAttentionE7k_block+1816];
	fma.rn.f32 	%f3729, %f217, %f3728, %f3727;
	ld.shared.f32 	%f3730, [_ZZ14FlashAttentionE7k_block+1820];
	fma.rn.f32 	%f3731, %f218, %f3730, %f3729;
	ld.shared.f32 	%f3732, [_ZZ14FlashAttentionE7k_block+1824];
	fma.rn.f32 	%f3733, %f219, %f3732, %f3731;
	ld.shared.f32 	%f3734, [_ZZ14FlashAttentionE7k_block+1828];
	fma.rn.f32 	%f3735, %f220, %f3734, %f3733;
	ld.shared.f32 	%f3736, [_ZZ14FlashAttentionE7k_block+1832];
	fma.rn.f32 	%f3737, %f221, %f3736, %f3735;
	ld.shared.f32 	%f3738, [_ZZ14FlashAttentionE7k_block+1836];
	fma.rn.f32 	%f3739, %f222, %f3738, %f3737;
	ld.shared.f32 	%f3740, [_ZZ14FlashAttentionE7k_block+1840];
	fma.rn.f32 	%f3741, %f223, %f3740, %f3739;
	ld.shared.f32 	%f3742, [_ZZ14FlashAttentionE7k_block+1844];
	fma.rn.f32 	%f3743, %f224, %f3742, %f3741;
	ld.shared.f32 	%f3744, [_ZZ14FlashAttentionE7k_block+1848];
	fma.rn.f32 	%f3745, %f225, %f3744, %f3743;
	ld.shared.f32 	%f3746, [_ZZ14FlashAttentionE7k_block+1852];
	fma.rn.f32 	%f3747, %f226, %f3746, %f3745;
	ld.shared.f32 	%f3748, [_ZZ14FlashAttentionE7k_block+1856];
	fma.rn.f32 	%f3749, %f227, %f3748, %f3747;
	ld.shared.f32 	%f3750, [_ZZ14FlashAttentionE7k_block+1860];
	fma.rn.f32 	%f3751, %f228, %f3750, %f3749;
	ld.shared.f32 	%f3752, [_ZZ14FlashAttentionE7k_block+1864];
	fma.rn.f32 	%f3753, %f229, %f3752, %f3751;
	ld.shared.f32 	%f3754, [_ZZ14FlashAttentionE7k_block+1868];
	fma.rn.f32 	%f3755, %f230, %f3754, %f3753;
	ld.shared.f32 	%f3756, [_ZZ14FlashAttentionE7k_block+1872];
	fma.rn.f32 	%f3757, %f231, %f3756, %f3755;
	ld.shared.f32 	%f3758, [_ZZ14FlashAttentionE7k_block+1876];
	fma.rn.f32 	%f3759, %f232, %f3758, %f3757;
	ld.shared.f32 	%f3760, [_ZZ14FlashAttentionE7k_block+1880];
	fma.rn.f32 	%f3761, %f233, %f3760, %f3759;
	ld.shared.f32 	%f3762, [_ZZ14FlashAttentionE7k_block+1884];
	fma.rn.f32 	%f3763, %f234, %f3762, %f3761;
	ld.shared.f32 	%f3764, [_ZZ14FlashAttentionE7k_block+1888];
	fma.rn.f32 	%f3765, %f235, %f3764, %f3763;
	ld.shared.f32 	%f3766, [_ZZ14FlashAttentionE7k_block+1892];
	fma.rn.f32 	%f3767, %f236, %f3766, %f3765;
	ld.shared.f32 	%f3768, [_ZZ14FlashAttentionE7k_block+1896];
	fma.rn.f32 	%f3769, %f237, %f3768, %f3767;
	ld.shared.f32 	%f3770, [_ZZ14FlashAttentionE7k_block+1900];
	fma.rn.f32 	%f3771, %f238, %f3770, %f3769;
	ld.shared.f32 	%f3772, [_ZZ14FlashAttentionE7k_block+1904];
	fma.rn.f32 	%f3773, %f239, %f3772, %f3771;
	ld.shared.f32 	%f3774, [_ZZ14FlashAttentionE7k_block+1908];
	fma.rn.f32 	%f3775, %f240, %f3774, %f3773;
	ld.shared.f32 	%f3776, [_ZZ14FlashAttentionE7k_block+1912];
	fma.rn.f32 	%f3777, %f241, %f3776, %f3775;
	ld.shared.f32 	%f3778, [_ZZ14FlashAttentionE7k_block+1916];
	fma.rn.f32 	%f3779, %f242, %f3778, %f3777;
	ld.shared.f32 	%f3780, [_ZZ14FlashAttentionE7k_block+1920];
	fma.rn.f32 	%f3781, %f243, %f3780, %f3779;
	ld.shared.f32 	%f3782, [_ZZ14FlashAttentionE7k_block+1924];
	fma.rn.f32 	%f3783, %f244, %f3782, %f3781;
	ld.shared.f32 	%f3784, [_ZZ14FlashAttentionE7k_block+1928];
	fma.rn.f32 	%f3785, %f245, %f3784, %f3783;
	ld.shared.f32 	%f3786, [_ZZ14FlashAttentionE7k_block+1932];
	fma.rn.f32 	%f3787, %f246, %f3786, %f3785;
	ld.shared.f32 	%f3788, [_ZZ14FlashAttentionE7k_block+1936];
	fma.rn.f32 	%f3789, %f247, %f3788, %f3787;
	ld.shared.f32 	%f3790, [_ZZ14FlashAttentionE7k_block+1940];
	fma.rn.f32 	%f3791, %f248, %f3790, %f3789;
	ld.shared.f32 	%f3792, [_ZZ14FlashAttentionE7k_block+1944];
	fma.rn.f32 	%f3793, %f249, %f3792, %f3791;
	ld.shared.f32 	%f3794, [_ZZ14FlashAttentionE7k_block+1948];
	fma.rn.f32 	%f3795, %f250, %f3794, %f3793;
	ld.shared.f32 	%f3796, [_ZZ14FlashAttentionE7k_block+1952];
	fma.rn.f32 	%f3797, %f251, %f3796, %f3795;
	ld.shared.f32 	%f3798, [_ZZ14FlashAttentionE7k_block+1956];
	fma.rn.f32 	%f3799, %f252, %f3798, %f3797;
	ld.shared.f32 	%f3800, [_ZZ14FlashAttentionE7k_block+1960];
	fma.rn.f32 	%f3801, %f253, %f3800, %f3799;
	ld.shared.f32 	%f3802, [_ZZ14FlashAttentionE7k_block+1964];
	fma.rn.f32 	%f3803, %f254, %f3802, %f3801;
	ld.shared.f32 	%f3804, [_ZZ14FlashAttentionE7k_block+1968];
	fma.rn.f32 	%f3805, %f255, %f3804, %f3803;
	ld.shared.f32 	%f3806, [_ZZ14FlashAttentionE7k_block+1972];
	fma.rn.f32 	%f3807, %f256, %f3806, %f3805;
	ld.shared.f32 	%f3808, [_ZZ14FlashAttentionE7k_block+1976];
	fma.rn.f32 	%f3809, %f257, %f3808, %f3807;
	ld.shared.f32 	%f3810, [_ZZ14FlashAttentionE7k_block+1980];
	fma.rn.f32 	%f3811, %f258, %f3810, %f3809;
	ld.shared.f32 	%f3812, [_ZZ14FlashAttentionE7k_block+1984];
	fma.rn.f32 	%f3813, %f259, %f3812, %f3811;
	ld.shared.f32 	%f3814, [_ZZ14FlashAttentionE7k_block+1988];
	fma.rn.f32 	%f3815, %f260, %f3814, %f3813;
	ld.shared.f32 	%f3816, [_ZZ14FlashAttentionE7k_block+1992];
	fma.rn.f32 	%f3817, %f261, %f3816, %f3815;
	ld.shared.f32 	%f3818, [_ZZ14FlashAttentionE7k_block+1996];
	fma.rn.f32 	%f3819, %f262, %f3818, %f3817;
	ld.shared.f32 	%f3820, [_ZZ14FlashAttentionE7k_block+2000];
	fma.rn.f32 	%f3821, %f263, %f3820, %f3819;
	ld.shared.f32 	%f3822, [_ZZ14FlashAttentionE7k_block+2004];
	fma.rn.f32 	%f3823, %f264, %f3822, %f3821;
	ld.shared.f32 	%f3824, [_ZZ14FlashAttentionE7k_block+2008];
	fma.rn.f32 	%f3825, %f265, %f3824, %f3823;
	ld.shared.f32 	%f3826, [_ZZ14FlashAttentionE7k_block+2012];
	fma.rn.f32 	%f3827, %f266, %f3826, %f3825;
	ld.shared.f32 	%f3828, [_ZZ14FlashAttentionE7k_block+2016];
	fma.rn.f32 	%f3829, %f267, %f3828, %f3827;
	ld.shared.f32 	%f3830, [_ZZ14FlashAttentionE7k_block+2020];
	fma.rn.f32 	%f3831, %f268, %f3830, %f3829;
	ld.shared.f32 	%f3832, [_ZZ14FlashAttentionE7k_block+2024];
	fma.rn.f32 	%f3833, %f269, %f3832, %f3831;
	ld.shared.f32 	%f3834, [_ZZ14FlashAttentionE7k_block+2028];
	fma.rn.f32 	%f3835, %f270, %f3834, %f3833;
	ld.shared.f32 	%f3836, [_ZZ14FlashAttentionE7k_block+2032];
	fma.rn.f32 	%f3837, %f271, %f3836, %f3835;
	ld.shared.f32 	%f3838, [_ZZ14FlashAttentionE7k_block+2036];
	fma.rn.f32 	%f3839, %f272, %f3838, %f3837;
	ld.shared.f32 	%f3840, [_ZZ14FlashAttentionE7k_block+2040];
	fma.rn.f32 	%f3841, %f273, %f3840, %f3839;
	ld.shared.f32 	%f3842, [_ZZ14FlashAttentionE7k_block+2044];
	fma.rn.f32 	%f3843, %f274, %f3842, %f3841;
	mul.f32 	%f9654, %f9338, %f3843;
	max.f32 	%f9513, %f9513, %f9654;
	shl.b32 	%r151, %r272, 4;
	or.b32  	%r152, %r151, 4;
	setp.ge.s32 	%p37, %r152, %r243;
	@%p37 bra 	$L__BB0_62;
	ld.param.u32 	%r244, [FlashAttention_param_7];
	ld.param.f32 	%f9339, [FlashAttention_param_5];
	ld.shared.f32 	%f3844, [_ZZ14FlashAttentionE7k_block+2048];
	fma.rn.f32 	%f3845, %f147, %f3844, 0f00000000;
	ld.shared.f32 	%f3846, [_ZZ14FlashAttentionE7k_block+2052];
	fma.rn.f32 	%f3847, %f148, %f3846, %f3845;
	ld.shared.f32 	%f3848, [_ZZ14FlashAttentionE7k_block+2056];
	fma.rn.f32 	%f3849, %f149, %f3848, %f3847;
	ld.shared.f32 	%f3850, [_ZZ14FlashAttentionE7k_block+2060];
	fma.rn.f32 	%f3851, %f150, %f3850, %f3849;
	ld.shared.f32 	%f3852, [_ZZ14FlashAttentionE7k_block+2064];
	fma.rn.f32 	%f3853, %f151, %f3852, %f3851;
	ld.shared.f32 	%f3854, [_ZZ14FlashAttentionE7k_block+2068];
	fma.rn.f32 	%f3855, %f152, %f3854, %f3853;
	ld.shared.f32 	%f3856, [_ZZ14FlashAttentionE7k_block+2072];
	fma.rn.f32 	%f3857, %f153, %f3856, %f3855;
	ld.shared.f32 	%f3858, [_ZZ14FlashAttentionE7k_block+2076];
	fma.rn.f32 	%f3859, %f154, %f3858, %f3857;
	ld.shared.f32 	%f3860, [_ZZ14FlashAttentionE7k_block+2080];
	fma.rn.f32 	%f3861, %f155, %f3860, %f3859;
	ld.shared.f32 	%f3862, [_ZZ14FlashAttentionE7k_block+2084];
	fma.rn.f32 	%f3863, %f156, %f3862, %f3861;
	ld.shared.f32 	%f3864, [_ZZ14FlashAttentionE7k_block+2088];
	fma.rn.f32 	%f3865, %f157, %f3864, %f3863;
	ld.shared.f32 	%f3866, [_ZZ14FlashAttentionE7k_block+2092];
	fma.rn.f32 	%f3867, %f158, %f3866, %f3865;
	ld.shared.f32 	%f3868, [_ZZ14FlashAttentionE7k_block+2096];
	fma.rn.f32 	%f3869, %f159, %f3868, %f3867;
	ld.shared.f32 	%f3870, [_ZZ14FlashAttentionE7k_block+2100];
	fma.rn.f32 	%f3871, %f160, %f3870, %f3869;
	ld.shared.f32 	%f3872, [_ZZ14FlashAttentionE7k_block+2104];
	fma.rn.f32 	%f3873, %f161, %f3872, %f3871;
	ld.shared.f32 	%f3874, [_ZZ14FlashAttentionE7k_block+2108];
	fma.rn.f32 	%f3875, %f162, %f3874, %f3873;
	ld.shared.f32 	%f3876, [_ZZ14FlashAttentionE7k_block+2112];
	fma.rn.f32 	%f3877, %f163, %f3876, %f3875;
	ld.shared.f32 	%f3878, [_ZZ14FlashAttentionE7k_block+2116];
	fma.rn.f32 	%f3879, %f164, %f3878, %f3877;
	ld.shared.f32 	%f3880, [_ZZ14FlashAttentionE7k_block+2120];
	fma.rn.f32 	%f3881, %f165, %f3880, %f3879;
	ld.shared.f32 	%f3882, [_ZZ14FlashAttentionE7k_block+2124];
	fma.rn.f32 	%f3883, %f166, %f3882, %f3881;
	ld.shared.f32 	%f3884, [_ZZ14FlashAttentionE7k_block+2128];
	fma.rn.f32 	%f3885, %f167, %f3884, %f3883;
	ld.shared.f32 	%f3886, [_ZZ14FlashAttentionE7k_block+2132];
	fma.rn.f32 	%f3887, %f168, %f3886, %f3885;
	ld.shared.f32 	%f3888, [_ZZ14FlashAttentionE7k_block+2136];
	fma.rn.f32 	%f3889, %f169, %f3888, %f3887;
	ld.shared.f32 	%f3890, [_ZZ14FlashAttentionE7k_block+2140];
	fma.rn.f32 	%f3891, %f170, %f3890, %f3889;
	ld.shared.f32 	%f3892, [_ZZ14FlashAttentionE7k_block+2144];
	fma.rn.f32 	%f3893, %f171, %f3892, %f3891;
	ld.shared.f32 	%f3894, [_ZZ14FlashAttentionE7k_block+2148];
	fma.rn.f32 	%f3895, %f172, %f3894, %f3893;
	ld.shared.f32 	%f3896, [_ZZ14FlashAttentionE7k_block+2152];
	fma.rn.f32 	%f3897, %f173, %f3896, %f3895;
	ld.shared.f32 	%f3898, [_ZZ14FlashAttentionE7k_block+2156];
	fma.rn.f32 	%f3899, %f174, %f3898, %f3897;
	ld.shared.f32 	%f3900, [_ZZ14FlashAttentionE7k_block+2160];
	fma.rn.f32 	%f3901, %f175, %f3900, %f3899;
	ld.shared.f32 	%f3902, [_ZZ14FlashAttentionE7k_block+2164];
	fma.rn.f32 	%f3903, %f176, %f3902, %f3901;
	ld.shared.f32 	%f3904, [_ZZ14FlashAttentionE7k_block+2168];
	fma.rn.f32 	%f3905, %f177, %f3904, %f3903;
	ld.shared.f32 	%f3906, [_ZZ14FlashAttentionE7k_block+2172];
	fma.rn.f32 	%f3907, %f178, %f3906, %f3905;
	ld.shared.f32 	%f3908, [_ZZ14FlashAttentionE7k_block+2176];
	fma.rn.f32 	%f3909, %f179, %f3908, %f3907;
	ld.shared.f32 	%f3910, [_ZZ14FlashAttentionE7k_block+2180];
	fma.rn.f32 	%f3911, %f180, %f3910, %f3909;
	ld.shared.f32 	%f3912, [_ZZ14FlashAttentionE7k_block+2184];
	fma.rn.f32 	%f3913, %f181, %f3912, %f3911;
	ld.shared.f32 	%f3914, [_ZZ14FlashAttentionE7k_block+2188];
	fma.rn.f32 	%f3915, %f182, %f3914, %f3913;
	ld.shared.f32 	%f3916, [_ZZ14FlashAttentionE7k_block+2192];
	fma.rn.f32 	%f3917, %f183, %f3916, %f3915;
	ld.shared.f32 	%f3918, [_ZZ14FlashAttentionE7k_block+2196];
	fma.rn.f32 	%f3919, %f184, %f3918, %f3917;
	ld.shared.f32 	%f3920, [_ZZ14FlashAttentionE7k_block+2200];
	fma.rn.f32 	%f3921, %f185, %f3920, %f3919;
	ld.shared.f32 	%f3922, [_ZZ14FlashAttentionE7k_block+2204];
	fma.rn.f32 	%f3923, %f186, %f3922, %f3921;
	ld.shared.f32 	%f3924, [_ZZ14FlashAttentionE7k_block+2208];
	fma.rn.f32 	%f3925, %f187, %f3924, %f3923;
	ld.shared.f32 	%f3926, [_ZZ14FlashAttentionE7k_block+2212];
	fma.rn.f32 	%f3927, %f188, %f3926, %f3925;
	ld.shared.f32 	%f3928, [_ZZ14FlashAttentionE7k_block+2216];
	fma.rn.f32 	%f3929, %f189, %f3928, %f3927;
	ld.shared.f32 	%f3930, [_ZZ14FlashAttentionE7k_block+2220];
	fma.rn.f32 	%f3931, %f190, %f3930, %f3929;
	ld.shared.f32 	%f3932, [_ZZ14FlashAttentionE7k_block+2224];
	fma.rn.f32 	%f3933, %f191, %f3932, %f3931;
	ld.shared.f32 	%f3934, [_ZZ14FlashAttentionE7k_block+2228];
	fma.rn.f32 	%f3935, %f192, %f3934, %f3933;
	ld.shared.f32 	%f3936, [_ZZ14FlashAttentionE7k_block+2232];
	fma.rn.f32 	%f3937, %f193, %f3936, %f3935;
	ld.shared.f32 	%f3938, [_ZZ14FlashAttentionE7k_block+2236];
	fma.rn.f32 	%f3939, %f194, %f3938, %f3937;
	ld.shared.f32 	%f3940, [_ZZ14FlashAttentionE7k_block+2240];
	fma.rn.f32 	%f3941, %f195, %f3940, %f3939;
	ld.shared.f32 	%f3942, [_ZZ14FlashAttentionE7k_block+2244];
	fma.rn.f32 	%f3943, %f196, %f3942, %f3941;
	ld.shared.f32 	%f3944, [_ZZ14FlashAttentionE7k_block+2248];
	fma.rn.f32 	%f3945, %f197, %f3944, %f3943;
	ld.shared.f32 	%f3946, [_ZZ14FlashAttentionE7k_block+2252];
	fma.rn.f32 	%f3947, %f198, %f3946, %f3945;
	ld.shared.f32 	%f3948, [_ZZ14FlashAttentionE7k_block+2256];
	fma.rn.f32 	%f3949, %f199, %f3948, %f3947;
	ld.shared.f32 	%f3950, [_ZZ14FlashAttentionE7k_block+2260];
	fma.rn.f32 	%f3951, %f200, %f3950, %f3949;
	ld.shared.f32 	%f3952, [_ZZ14FlashAttentionE7k_block+2264];
	fma.rn.f32 	%f3953, %f201, %f3952, %f3951;
	ld.shared.f32 	%f3954, [_ZZ14FlashAttentionE7k_block+2268];
	fma.rn.f32 	%f3955, %f202, %f3954, %f3953;
	ld.shared.f32 	%f3956, [_ZZ14FlashAttentionE7k_block+2272];
	fma.rn.f32 	%f3957, %f203, %f3956, %f3955;
	ld.shared.f32 	%f3958, [_ZZ14FlashAttentionE7k_block+2276];
	fma.rn.f32 	%f3959, %f204, %f3958, %f3957;
	ld.shared.f32 	%f3960, [_ZZ14FlashAttentionE7k_block+2280];
	fma.rn.f32 	%f3961, %f205, %f3960, %f3959;
	ld.shared.f32 	%f3962, [_ZZ14FlashAttentionE7k_block+2284];
	fma.rn.f32 	%f3963, %f206, %f3962, %f3961;
	ld.shared.f32 	%f3964, [_ZZ14FlashAttentionE7k_block+2288];
	fma.rn.f32 	%f3965, %f207, %f3964, %f3963;
	ld.shared.f32 	%f3966, [_ZZ14FlashAttentionE7k_block+2292];
	fma.rn.f32 	%f3967, %f208, %f3966, %f3965;
	ld.shared.f32 	%f3968, [_ZZ14FlashAttentionE7k_block+2296];
	fma.rn.f32 	%f3969, %f209, %f3968, %f3967;
	ld.shared.f32 	%f3970, [_ZZ14FlashAttentionE7k_block+2300];
	fma.rn.f32 	%f3971, %f210, %f3970, %f3969;
	ld.shared.f32 	%f3972, [_ZZ14FlashAttentionE7k_block+2304];
	fma.rn.f32 	%f3973, %f211, %f3972, %f3971;
	ld.shared.f32 	%f3974, [_ZZ14FlashAttentionE7k_block+2308];
	fma.rn.f32 	%f3975, %f212, %f3974, %f3973;
	ld.shared.f32 	%f3976, [_ZZ14FlashAttentionE7k_block+2312];
	fma.rn.f32 	%f3977, %f213, %f3976, %f3975;
	ld.shared.f32 	%f3978, [_ZZ14FlashAttentionE7k_block+2316];
	fma.rn.f32 	%f3979, %f214, %f3978, %f3977;
	ld.shared.f32 	%f3980, [_ZZ14FlashAttentionE7k_block+2320];
	fma.rn.f32 	%f3981, %f215, %f3980, %f3979;
	ld.shared.f32 	%f3982, [_ZZ14FlashAttentionE7k_block+2324];
	fma.rn.f32 	%f3983, %f216, %f3982, %f3981;
	ld.shared.f32 	%f3984, [_ZZ14FlashAttentionE7k_block+2328];
	fma.rn.f32 	%f3985, %f217, %f3984, %f3983;
	ld.shared.f32 	%f3986, [_ZZ14FlashAttentionE7k_block+2332];
	fma.rn.f32 	%f3987, %f218, %f3986, %f3985;
	ld.shared.f32 	%f3988, [_ZZ14FlashAttentionE7k_block+2336];
	fma.rn.f32 	%f3989, %f219, %f3988, %f3987;
	ld.shared.f32 	%f3990, [_ZZ14FlashAttentionE7k_block+2340];
	fma.rn.f32 	%f3991, %f220, %f3990, %f3989;
	ld.shared.f32 	%f3992, [_ZZ14FlashAttentionE7k_block+2344];
	fma.rn.f32 	%f3993, %f221, %f3992, %f3991;
	ld.shared.f32 	%f3994, [_ZZ14FlashAttentionE7k_block+2348];
	fma.rn.f32 	%f3995, %f222, %f3994, %f3993;
	ld.shared.f32 	%f3996, [_ZZ14FlashAttentionE7k_block+2352];
	fma.rn.f32 	%f3997, %f223, %f3996, %f3995;
	ld.shared.f32 	%f3998, [_ZZ14FlashAttentionE7k_block+2356];
	fma.rn.f32 	%f3999, %f224, %f3998, %f3997;
	ld.shared.f32 	%f4000, [_ZZ14FlashAttentionE7k_block+2360];
	fma.rn.f32 	%f4001, %f225, %f4000, %f3999;
	ld.shared.f32 	%f4002, [_ZZ14FlashAttentionE7k_block+2364];
	fma.rn.f32 	%f4003, %f226, %f4002, %f4001;
	ld.shared.f32 	%f4004, [_ZZ14FlashAttentionE7k_block+2368];
	fma.rn.f32 	%f4005, %f227, %f4004, %f4003;
	ld.shared.f32 	%f4006, [_ZZ14FlashAttentionE7k_block+2372];
	fma.rn.f32 	%f4007, %f228, %f4006, %f4005;
	ld.shared.f32 	%f4008, [_ZZ14FlashAttentionE7k_block+2376];
	fma.rn.f32 	%f4009, %f229, %f4008, %f4007;
	ld.shared.f32 	%f4010, [_ZZ14FlashAttentionE7k_block+2380];
	fma.rn.f32 	%f4011, %f230, %f4010, %f4009;
	ld.shared.f32 	%f4012, [_ZZ14FlashAttentionE7k_block+2384];
	fma.rn.f32 	%f4013, %f231, %f4012, %f4011;
	ld.shared.f32 	%f4014, [_ZZ14FlashAttentionE7k_block+2388];
	fma.rn.f32 	%f4015, %f232, %f4014, %f4013;
	ld.shared.f32 	%f4016, [_ZZ14FlashAttentionE7k_block+2392];
	fma.rn.f32 	%f4017, %f233, %f4016, %f4015;
	ld.shared.f32 	%f4018, [_ZZ14FlashAttentionE7k_block+2396];
	fma.rn.f32 	%f4019, %f234, %f4018, %f4017;
	ld.shared.f32 	%f4020, [_ZZ14FlashAttentionE7k_block+2400];
	fma.rn.f32 	%f4021, %f235, %f4020, %f4019;
	ld.shared.f32 	%f4022, [_ZZ14FlashAttentionE7k_block+2404];
	fma.rn.f32 	%f4023, %f236, %f4022, %f4021;
	ld.shared.f32 	%f4024, [_ZZ14FlashAttentionE7k_block+2408];
	fma.rn.f32 	%f4025, %f237, %f4024, %f4023;
	ld.shared.f32 	%f4026, [_ZZ14FlashAttentionE7k_block+2412];
	fma.rn.f32 	%f4027, %f238, %f4026, %f4025;
	ld.shared.f32 	%f4028, [_ZZ14FlashAttentionE7k_block+2416];
	fma.rn.f32 	%f4029, %f239, %f4028, %f4027;
	ld.shared.f32 	%f4030, [_ZZ14FlashAttentionE7k_block+2420];
	fma.rn.f32 	%f4031, %f240, %f4030, %f4029;
	ld.shared.f32 	%f4032, [_ZZ14FlashAttentionE7k_block+2424];
	fma.rn.f32 	%f4033, %f241, %f4032, %f4031;
	ld.shared.f32 	%f4034, [_ZZ14FlashAttentionE7k_block+2428];
	fma.rn.f32 	%f4035, %f242, %f4034, %f4033;
	ld.shared.f32 	%f4036, [_ZZ14FlashAttentionE7k_block+2432];
	fma.rn.f32 	%f4037, %f243, %f4036, %f4035;
	ld.shared.f32 	%f4038, [_ZZ14FlashAttentionE7k_block+2436];
	fma.rn.f32 	%f4039, %f244, %f4038, %f4037;
	ld.shared.f32 	%f4040, [_ZZ14FlashAttentionE7k_block+2440];
	fma.rn.f32 	%f4041, %f245, %f4040, %f4039;
	ld.shared.f32 	%f4042, [_ZZ14FlashAttentionE7k_block+2444];
	fma.rn.f32 	%f4043, %f246, %f4042, %f4041;
	ld.shared.f32 	%f4044, [_ZZ14FlashAttentionE7k_block+2448];
	fma.rn.f32 	%f4045, %f247, %f4044, %f4043;
	ld.shared.f32 	%f4046, [_ZZ14FlashAttentionE7k_block+2452];
	fma.rn.f32 	%f4047, %f248, %f4046, %f4045;
	ld.shared.f32 	%f4048, [_ZZ14FlashAttentionE7k_block+2456];
	fma.rn.f32 	%f4049, %f249, %f4048, %f4047;
	ld.shared.f32 	%f4050, [_ZZ14FlashAttentionE7k_block+2460];
	fma.rn.f32 	%f4051, %f250, %f4050, %f4049;
	ld.shared.f32 	%f4052, [_ZZ14FlashAttentionE7k_block+2464];
	fma.rn.f32 	%f4053, %f251, %f4052, %f4051;
	ld.shared.f32 	%f4054, [_ZZ14FlashAttentionE7k_block+2468];
	fma.rn.f32 	%f4055, %f252, %f4054, %f4053;
	ld.shared.f32 	%f4056, [_ZZ14FlashAttentionE7k_block+2472];
	fma.rn.f32 	%f4057, %f253, %f4056, %f4055;
	ld.shared.f32 	%f4058, [_ZZ14FlashAttentionE7k_block+2476];
	fma.rn.f32 	%f4059, %f254, %f4058, %f4057;
	ld.shared.f32 	%f4060, [_ZZ14FlashAttentionE7k_block+2480];
	fma.rn.f32 	%f4061, %f255, %f4060, %f4059;
	ld.shared.f32 	%f4062, [_ZZ14FlashAttentionE7k_block+2484];
	fma.rn.f32 	%f4063, %f256, %f4062, %f4061;
	ld.shared.f32 	%f4064, [_ZZ14FlashAttentionE7k_block+2488];
	fma.rn.f32 	%f4065, %f257, %f4064, %f4063;
	ld.shared.f32 	%f4066, [_ZZ14FlashAttentionE7k_block+2492];
	fma.rn.f32 	%f4067, %f258, %f4066, %f4065;
	ld.shared.f32 	%f4068, [_ZZ14FlashAttentionE7k_block+2496];
	fma.rn.f32 	%f4069, %f259, %f4068, %f4067;
	ld.shared.f32 	%f4070, [_ZZ14FlashAttentionE7k_block+2500];
	fma.rn.f32 	%f4071, %f260, %f4070, %f4069;
	ld.shared.f32 	%f4072, [_ZZ14FlashAttentionE7k_block+2504];
	fma.rn.f32 	%f4073, %f261, %f4072, %f4071;
	ld.shared.f32 	%f4074, [_ZZ14FlashAttentionE7k_block+2508];
	fma.rn.f32 	%f4075, %f262, %f4074, %f4073;
	ld.shared.f32 	%f4076, [_ZZ14FlashAttentionE7k_block+2512];
	fma.rn.f32 	%f4077, %f263, %f4076, %f4075;
	ld.shared.f32 	%f4078, [_ZZ14FlashAttentionE7k_block+2516];
	fma.rn.f32 	%f4079, %f264, %f4078, %f4077;
	ld.shared.f32 	%f4080, [_ZZ14FlashAttentionE7k_block+2520];
	fma.rn.f32 	%f4081, %f265, %f4080, %f4079;
	ld.shared.f32 	%f4082, [_ZZ14FlashAttentionE7k_block+2524];
	fma.rn.f32 	%f4083, %f266, %f4082, %f4081;
	ld.shared.f32 	%f4084, [_ZZ14FlashAttentionE7k_block+2528];
	fma.rn.f32 	%f4085, %f267, %f4084, %f4083;
	ld.shared.f32 	%f4086, [_ZZ14FlashAttentionE7k_block+2532];
	fma.rn.f32 	%f4087, %f268, %f4086, %f4085;
	ld.shared.f32 	%f4088, [_ZZ14FlashAttentionE7k_block+2536];
	fma.rn.f32 	%f4089, %f269, %f4088, %f4087;
	ld.shared.f32 	%f4090, [_ZZ14FlashAttentionE7k_block+2540];
	fma.rn.f32 	%f4091, %f270, %f4090, %f4089;
	ld.shared.f32 	%f4092, [_ZZ14FlashAttentionE7k_block+2544];
	fma.rn.f32 	%f4093, %f271, %f4092, %f4091;
	ld.shared.f32 	%f4094, [_ZZ14FlashAttentionE7k_block+2548];
	fma.rn.f32 	%f4095, %f272, %f4094, %f4093;
	ld.shared.f32 	%f4096, [_ZZ14FlashAttentionE7k_block+2552];
	fma.rn.f32 	%f4097, %f273, %f4096, %f4095;
	ld.shared.f32 	%f4098, [_ZZ14FlashAttentionE7k_block+2556];
	fma.rn.f32 	%f4099, %f274, %f4098, %f4097;
	mul.f32 	%f9653, %f9339, %f4099;
	max.f32 	%f9513, %f9513, %f9653;
	shl.b32 	%r153, %r272, 4;
	or.b32  	%r154, %r153, 5;
	setp.ge.s32 	%p38, %r154, %r244;
	@%p38 bra 	$L__BB0_62;
	ld.param.u32 	%r245, [FlashAttention_param_7];
	ld.param.f32 	%f9340, [FlashAttention_param_5];
	ld.shared.f32 	%f4100, [_ZZ14FlashAttentionE7k_block+2560];
	fma.rn.f32 	%f4101, %f147, %f4100, 0f00000000;
	ld.shared.f32 	%f4102, [_ZZ14FlashAttentionE7k_block+2564];
	fma.rn.f32 	%f4103, %f148, %f4102, %f4101;
	ld.shared.f32 	%f4104, [_ZZ14FlashAttentionE7k_block+2568];
	fma.rn.f32 	%f4105, %f149, %f4104, %f4103;
	ld.shared.f32 	%f4106, [_ZZ14FlashAttentionE7k_block+2572];
	fma.rn.f32 	%f4107, %f150, %f4106, %f4105;
	ld.shared.f32 	%f4108, [_ZZ14FlashAttentionE7k_block+2576];
	fma.rn.f32 	%f4109, %f151, %f4108, %f4107;
	ld.shared.f32 	%f4110, [_ZZ14FlashAttentionE7k_block+2580];
	fma.rn.f32 	%f4111, %f152, %f4110, %f4109;
	ld.shared.f32 	%f4112, [_ZZ14FlashAttentionE7k_block+2584];
	fma.rn.f32 	%f4113, %f153, %f4112, %f4111;
	ld.shared.f32 	%f4114, [_ZZ14FlashAttentionE7k_block+2588];
	fma.rn.f32 	%f4115, %f154, %f4114, %f4113;
	ld.shared.f32 	%f4116, [_ZZ14FlashAttentionE7k_block+2592];
	fma.rn.f32 	%f4117, %f155, %f4116, %f4115;
	ld.shared.f32 	%f4118, [_ZZ14FlashAttentionE7k_block+2596];
	fma.rn.f32 	%f4119, %f156, %f4118, %f4117;
	ld.shared.f32 	%f4120, [_ZZ14FlashAttentionE7k_block+2600];
	fma.rn.f32 	%f4121, %f157, %f4120, %f4119;
	ld.shared.f32 	%f4122, [_ZZ14FlashAttentionE7k_block+2604];
	fma.rn.f32 	%f4123, %f158, %f4122, %f4121;
	ld.shared.f32 	%f4124, [_ZZ14FlashAttentionE7k_block+2608];
	fma.rn.f32 	%f4125, %f159, %f4124, %f4123;
	ld.shared.f32 	%f4126, [_ZZ14FlashAttentionE7k_block+2612];
	fma.rn.f32 	%f4127, %f160, %f4126, %f4125;
	ld.shared.f32 	%f4128, [_ZZ14FlashAttentionE7k_block+2616];
	fma.rn.f32 	%f4129, %f161, %f4128, %f4127;
	ld.shared.f32 	%f4130, [_ZZ14FlashAttentionE7k_block+2620];
	fma.rn.f32 	%f4131, %f162, %f4130, %f4129;
	ld.shared.f32 	%f4132, [_ZZ14FlashAttentionE7k_block+2624];
	fma.rn.f32 	%f4133, %f163, %f4132, %f4131;
	ld.shared.f32 	%f4134, [_ZZ14FlashAttentionE7k_block+2628];
	fma.rn.f32 	%f4135, %f164, %f4134, %f4133;
	ld.shared.f32 	%f4136, [_ZZ14FlashAttentionE7k_block+2632];
	fma.rn.f32 	%f4137, %f165, %f4136, %f4135;
	ld.shared.f32 	%f4138, [_ZZ14FlashAttentionE7k_block+2636];
	fma.rn.f32 	%f4139, %f166, %f4138, %f4137;
	ld.shared.f32 	%f4140, [_ZZ14FlashAttentionE7k_block+2640];
	fma.rn.f32 	%f4141, %f167, %f4140, %f4139;
	ld.shared.f32 	%f4142, [_ZZ14FlashAttentionE7k_block+2644];
	fma.rn.f32 	%f4143, %f168, %f4142, %f4141;
	ld.shared.f32 	%f4144, [_ZZ14FlashAttentionE7k_block+2648];
	fma.rn.f32 	%f4145, %f169, %f4144, %f4143;
	ld.shared.f32 	%f4146, [_ZZ14FlashAttentionE7k_block+2652];
	fma.rn.f32 	%f4147, %f170, %f4146, %f4145;
	ld.shared.f32 	%f4148, [_ZZ14FlashAttentionE7k_block+2656];
	fma.rn.f32 	%f4149, %f171, %f4148, %f4147;
	ld.shared.f32 	%f4150, [_ZZ14FlashAttentionE7k_block+2660];
	fma.rn.f32 	%f4151, %f172, %f4150, %f4149;
	ld.shared.f32 	%f4152, [_ZZ14FlashAttentionE7k_block+2664];
	fma.rn.f32 	%f4153, %f173, %f4152, %f4151;
	ld.shared.f32 	%f4154, [_ZZ14FlashAttentionE7k_block+2668];
	fma.rn.f32 	%f4155, %f174, %f4154, %f4153;
	ld.shared.f32 	%f4156, [_ZZ14FlashAttentionE7k_block+2672];
	fma.rn.f32 	%f4157, %f175, %f4156, %f4155;
	ld.shared.f32 	%f4158, [_ZZ14FlashAttentionE7k_block+2676];
	fma.rn.f32 	%f4159, %f176, %f4158, %f4157;
	ld.shared.f32 	%f4160, [_ZZ14FlashAttentionE7k_block+2680];
	fma.rn.f32 	%f4161, %f177, %f4160, %f4159;
	ld.shared.f32 	%f4162, [_ZZ14FlashAttentionE7k_block+2684];
	fma.rn.f32 	%f4163, %f178, %f4162, %f4161;
	ld.shared.f32 	%f4164, [_ZZ14FlashAttentionE7k_block+2688];
	fma.rn.f32 	%f4165, %f179, %f4164, %f4163;
	ld.shared.f32 	%f4166, [_ZZ14FlashAttentionE7k_block+2692];
	fma.rn.f32 	%f4167, %f180, %f4166, %f4165;
	ld.shared.f32 	%f4168, [_ZZ14FlashAttentionE7k_block+2696];
	fma.rn.f32 	%f4169, %f181, %f4168, %f4167;
	ld.shared.f32 	%f4170, [_ZZ14FlashAttentionE7k_block+2700];
	fma.rn.f32 	%f4171, %f182, %f4170, %f4169;
	ld.shared.f32 	%f4172, [_ZZ14FlashAttentionE7k_block+2704];
	fma.rn.f32 	%f4173, %f183, %f4172, %f4171;
	ld.shared.f32 	%f4174, [_ZZ14FlashAttentionE7k_block+2708];
	fma.rn.f32 	%f4175, %f184, %f4174, %f4173;
	ld.shared.f32 	%f4176, [_ZZ14FlashAttentionE7k_block+2712];
	fma.rn.f32 	%f4177, %f185, %f4176, %f4175;
	ld.shared.f32 	%f4178, [_ZZ14FlashAttentionE7k_block+2716];
	fma.rn.f32 	%f4179, %f186, %f4178, %f4177;
	ld.shared.f32 	%f4180, [_ZZ14FlashAttentionE7k_block+2720];
	fma.rn.f32 	%f4181, %f187, %f4180, %f4179;
	ld.shared.f32 	%f4182, [_ZZ14FlashAttentionE7k_block+2724];
	fma.rn.f32 	%f4183, %f188, %f4182, %f4181;
	ld.shared.f32 	%f4184, [_ZZ14FlashAttentionE7k_block+2728];
	fma.rn.f32 	%f4185, %f189, %f4184, %f4183;
	ld.shared.f32 	%f4186, [_ZZ14FlashAttentionE7k_block+2732];
	fma.rn.f32 	%f4187, %f190, %f4186, %f4185;
	ld.shared.f32 	%f4188, [_ZZ14FlashAttentionE7k_block+2736];
	fma.rn.f32 	%f4189, %f191, %f4188, %f4187;
	ld.shared.f32 	%f4190, [_ZZ14FlashAttentionE7k_block+2740];
	fma.rn.f32 	%f4191, %f192, %f4190, %f4189;
	ld.shared.f32 	%f4192, [_ZZ14FlashAttentionE7k_block+2744];
	fma.rn.f32 	%f4193, %f193, %f4192, %f4191;
	ld.shared.f32 	%f4194, [_ZZ14FlashAttentionE7k_block+2748];
	fma.rn.f32 	%f4195, %f194, %f4194, %f4193;
	ld.shared.f32 	%f4196, [_ZZ14FlashAttentionE7k_block+2752];
	fma.rn.f32 	%f4197, %f195, %f4196, %f4195;
	ld.shared.f32 	%f4198, [_ZZ14FlashAttentionE7k_block+2756];
	fma.rn.f32 	%f4199, %f196, %f4198, %f4197;
	ld.shared.f32 	%f4200, [_ZZ14FlashAttentionE7k_block+2760];
	fma.rn.f32 	%f4201, %f197, %f4200, %f4199;
	ld.shared.f32 	%f4202, [_ZZ14FlashAttentionE7k_block+2764];
	fma.rn.f32 	%f4203, %f198, %f4202, %f4201;
	ld.shared.f32 	%f4204, [_ZZ14FlashAttentionE7k_block+2768];
	fma.rn.f32 	%f4205, %f199, %f4204, %f4203;
	ld.shared.f32 	%f4206, [_ZZ14FlashAttentionE7k_block+2772];
	fma.rn.f32 	%f4207, %f200, %f4206, %f4205;
	ld.shared.f32 	%f4208, [_ZZ14FlashAttentionE7k_block+2776];
	fma.rn.f32 	%f4209, %f201, %f4208, %f4207;
	ld.shared.f32 	%f4210, [_ZZ14FlashAttentionE7k_block+2780];
	fma.rn.f32 	%f4211, %f202, %f4210, %f4209;
	ld.shared.f32 	%f4212, [_ZZ14FlashAttentionE7k_block+2784];
	fma.rn.f32 	%f4213, %f203, %f4212, %f4211;
	ld.shared.f32 	%f4214, [_ZZ14FlashAttentionE7k_block+2788];
	fma.rn.f32 	%f4215, %f204, %f4214, %f4213;
	ld.shared.f32 	%f4216, [_ZZ14FlashAttentionE7k_block+2792];
	fma.rn.f32 	%f4217, %f205, %f4216, %f4215;
	ld.shared.f32 	%f4218, [_ZZ14FlashAttentionE7k_block+2796];
	fma.rn.f32 	%f4219, %f206, %f4218, %f4217;
	ld.shared.f32 	%f4220, [_ZZ14FlashAttentionE7k_block+2800];
	fma.rn.f32 	%f4221, %f207, %f4220, %f4219;
	ld.shared.f32 	%f4222, [_ZZ14FlashAttentionE7k_block+2804];
	fma.rn.f32 	%f4223, %f208, %f4222, %f4221;
	ld.shared.f32 	%f4224, [_ZZ14FlashAttentionE7k_block+2808];
	fma.rn.f32 	%f4225, %f209, %f4224, %f4223;
	ld.shared.f32 	%f4226, [_ZZ14FlashAttentionE7k_block+2812];
	fma.rn.f32 	%f4227, %f210, %f4226, %f4225;
	ld.shared.f32 	%f4228, [_ZZ14FlashAttentionE7k_block+2816];
	fma.rn.f32 	%f4229, %f211, %f4228, %f4227;
	ld.shared.f32 	%f4230, [_ZZ14FlashAttentionE7k_block+2820];
	fma.rn.f32 	%f4231, %f212, %f4230, %f4229;
	ld.shared.f32 	%f4232, [_ZZ14FlashAttentionE7k_block+2824];
	fma.rn.f32 	%f4233, %f213, %f4232, %f4231;
	ld.shared.f32 	%f4234, [_ZZ14FlashAttentionE7k_block+2828];
	fma.rn.f32 	%f4235, %f214, %f4234, %f4233;
	ld.shared.f32 	%f4236, [_ZZ14FlashAttentionE7k_block+2832];
	fma.rn.f32 	%f4237, %f215, %f4236, %f4235;
	ld.shared.f32 	%f4238, [_ZZ14FlashAttentionE7k_block+2836];
	fma.rn.f32 	%f4239, %f216, %f4238, %f4237;
	ld.shared.f32 	%f4240, [_ZZ14FlashAttentionE7k_block+2840];
	fma.rn.f32 	%f4241, %f217, %f4240, %f4239;
	ld.shared.f32 	%f4242, [_ZZ14FlashAttentionE7k_block+2844];
	fma.rn.f32 	%f4243, %f218, %f4242, %f4241;
	ld.shared.f32 	%f4244, [_ZZ14FlashAttentionE7k_block+2848];
	fma.rn.f32 	%f4245, %f219, %f4244, %f4243;
	ld.shared.f32 	%f4246, [_ZZ14FlashAttentionE7k_block+2852];
	fma.rn.f32 	%f4247, %f220, %f4246, %f4245;
	ld.shared.f32 	%f4248, [_ZZ14FlashAttentionE7k_block+2856];
	fma.rn.f32 	%f4249, %f221, %f4248, %f4247;
	ld.shared.f32 	%f4250, [_ZZ14FlashAttentionE7k_block+2860];
	fma.rn.f32 	%f4251, %f222, %f4250, %f4249;
	ld.shared.f32 	%f4252, [_ZZ14FlashAttentionE7k_block+2864];
	fma.rn.f32 	%f4253, %f223, %f4252, %f4251;
	ld.shared.f32 	%f4254, [_ZZ14FlashAttentionE7k_block+2868];
	fma.rn.f32 	%f4255, %f224, %f4254, %f4253;
	ld.shared.f32 	%f4256, [_ZZ14FlashAttentionE7k_block+2872];
	fma.rn.f32 	%f4257, %f225, %f4256, %f4255;
	ld.shared.f32 	%f4258, [_ZZ14FlashAttentionE7k_block+2876];
	fma.rn.f32 	%f4259, %f226, %f4258, %f4257;
	ld.shared.f32 	%f4260, [_ZZ14FlashAttentionE7k_block+2880];
	fma.rn.f32 	%f4261, %f227, %f4260, %f4259;
	ld.shared.f32 	%f4262, [_ZZ14FlashAttentionE7k_block+2884];
	fma.rn.f32 	%f4263, %f228, %f4262, %f4261;
	ld.shared.f32 	%f4264, [_ZZ14FlashAttentionE7k_block+2888];
	fma.rn.f32 	%f4265, %f229, %f4264, %f4263;
	ld.shared.f32 	%f4266, [_ZZ14FlashAttentionE7k_block+2892];
	fma.rn.f32 	%f4267, %f230, %f4266, %f4265;
	ld.shared.f32 	%f4268, [_ZZ14FlashAttentionE7k_block+2896];
	fma.rn.f32 	%f4269, %f231, %f4268, %f4267;
	ld.shared.f32 	%f4270, [_ZZ14FlashAttentionE7k_block+2900];
	fma.rn.f32 	%f4271, %f232, %f4270, %f4269;
	ld.shared.f32 	%f4272, [_ZZ14FlashAttentionE7k_block+2904];
	fma.rn.f32 	%f4273, %f233, %f4272, %f4271;
	ld.shared.f32 	%f4274, [_ZZ14FlashAttentionE7k_block+2908];
	fma.rn.f32 	%f4275, %f234, %f4274, %f4273;
	ld.shared.f32 	%f4276, [_ZZ14FlashAttentionE7k_block+2912];
	fma.rn.f32 	%f4277, %f235, %f4276, %f4275;
	ld.shared.f32 	%f4278, [_ZZ14FlashAttentionE7k_block+2916];
	fma.rn.f32 	%f4279, %f236, %f4278, %f4277;
	ld.shared.f32 	%f4280, [_ZZ14FlashAttentionE7k_block+2920];
	fma.rn.f32 	%f4281, %f237, %f4280, %f4279;
	ld.shared.f32 	%f4282, [_ZZ14FlashAttentionE7k_block+2924];
	fma.rn.f32 	%f4283, %f238, %f4282, %f4281;
	ld.shared.f32 	%f4284, [_ZZ14FlashAttentionE7k_block+2928];
	fma.rn.f32 	%f4285, %f239, %f4284, %f4283;
	ld.shared.f32 	%f4286, [_ZZ14FlashAttentionE7k_block+2932];
	fma.rn.f32 	%f4287, %f240, %f4286, %f4285;
	ld.shared.f32 	%f4288, [_ZZ14FlashAttentionE7k_block+2936];
	fma.rn.f32 	%f4289, %f241, %f4288, %f4287;
	ld.shared.f32 	%f4290, [_ZZ14FlashAttentionE7k_block+2940];
	fma.rn.f32 	%f4291, %f242, %f4290, %f4289;
	ld.shared.f32 	%f4292, [_ZZ14FlashAttentionE7k_block+2944];
	fma.rn.f32 	%f4293, %f243, %f4292, %f4291;
	ld.shared.f32 	%f4294, [_ZZ14FlashAttentionE7k_block+2948];
	fma.rn.f32 	%f4295, %f244, %f4294, %f4293;
	ld.shared.f32 	%f4296, [_ZZ14FlashAttentionE7k_block+2952];
	fma.rn.f32 	%f4297, %f245, %f4296, %f4295;
	ld.shared.f32 	%f4298, [_ZZ14FlashAttentionE7k_block+2956];
	fma.rn.f32 	%f4299, %f246, %f4298, %f4297;
	ld.shared.f32 	%f4300, [_ZZ14FlashAttentionE7k_block+2960];
	fma.rn.f32 	%f4301, %f247, %f4300, %f4299;
	ld.shared.f32 	%f4302, [_ZZ14FlashAttentionE7k_block+2964];
	fma.rn.f32 	%f4303, %f248, %f4302, %f4301;
	ld.shared.f32 	%f4304, [_ZZ14FlashAttentionE7k_block+2968];
	fma.rn.f32 	%f4305, %f249, %f4304, %f4303;
	ld.shared.f32 	%f4306, [_ZZ14FlashAttentionE7k_block+2972];
	fma.rn.f32 	%f4307, %f250, %f4306, %f4305;
	ld.shared.f32 	%f4308, [_ZZ14FlashAttentionE7k_block+2976];
	fma.rn.f32 	%f4309, %f251, %f4308, %f4307;
	ld.shared.f32 	%f4310, [_ZZ14FlashAttentionE7k_block+2980];
	fma.rn.f32 	%f4311, %f252, %f4310, %f4309;
	ld.shared.f32 	%f4312, [_ZZ14FlashAttentionE7k_block+2984];
	fma.rn.f32 	%f4313, %f253, %f4312, %f4311;
	ld.shared.f32 	%f4314, [_ZZ14FlashAttentionE7k_block+2988];
	fma.rn.f32 	%f4315, %f254, %f4314, %f4313;
	ld.shared.f32 	%f4316, [_ZZ14FlashAttentionE7k_block+2992];
	fma.rn.f32 	%f4317, %f255, %f4316, %f4315;
	ld.shared.f32 	%f4318, [_ZZ14FlashAttentionE7k_block+2996];
	fma.rn.f32 	%f4319, %f256, %f4318, %f4317;
	ld.shared.f32 	%f4320, [_ZZ14FlashAttentionE7k_block+3000];
	fma.rn.f32 	%f4321, %f257, %f4320, %f4319;
	ld.shared.f32 	%f4322, [_ZZ14FlashAttentionE7k_block+3004];
	fma.rn.f32 	%f4323, %f258, %f4322, %f4321;
	ld.shared.f32 	%f4324, [_ZZ14FlashAttentionE7k_block+3008];
	fma.rn.f32 	%f4325, %f259, %f4324, %f4323;
	ld.shared.f32 	%f4326, [_ZZ14FlashAttentionE7k_block+3012];
	fma.rn.f32 	%f4327, %f260, %f4326, %f4325;
	ld.shared.f32 	%f4328, [_ZZ14FlashAttentionE7k_block+3016];
	fma.rn.f32 	%f4329, %f261, %f4328, %f4327;
	ld.shared.f32 	%f4330, [_ZZ14FlashAttentionE7k_block+3020];
	fma.rn.f32 	%f4331, %f262, %f4330, %f4329;
	ld.shared.f32 	%f4332, [_ZZ14FlashAttentionE7k_block+3024];
	fma.rn.f32 	%f4333, %f263, %f4332, %f4331;
	ld.shared.f32 	%f4334, [_ZZ14FlashAttentionE7k_block+3028];
	fma.rn.f32 	%f4335, %f264, %f4334, %f4333;
	ld.shared.f32 	%f4336, [_ZZ14FlashAttentionE7k_block+3032];
	fma.rn.f32 	%f4337, %f265, %f4336, %f4335;
	ld.shared.f32 	%f4338, [_ZZ14FlashAttentionE7k_block+3036];
	fma.rn.f32 	%f4339, %f266, %f4338, %f4337;
	ld.shared.f32 	%f4340, [_ZZ14FlashAttentionE7k_block+3040];
	fma.rn.f32 	%f4341, %f267, %f4340, %f4339;
	ld.shared.f32 	%f4342, [_ZZ14FlashAttentionE7k_block+3044];
	fma.rn.f32 	%f4343, %f268, %f4342, %f4341;
	ld.shared.f32 	%f4344, [_ZZ14FlashAttentionE7k_block+3048];
	fma.rn.f32 	%f4345, %f269, %f4344, %f4343;
	ld.shared.f32 	%f4346, [_ZZ14FlashAttentionE7k_block+3052];
	fma.rn.f32 	%f4347, %f270, %f4346, %f4345;
	ld.shared.f32 	%f4348, [_ZZ14FlashAttentionE7k_block+3056];
	fma.rn.f32 	%f4349, %f271, %f4348, %f4347;
	ld.shared.f32 	%f4350, [_ZZ14FlashAttentionE7k_block+3060];
	fma.rn.f32 	%f4351, %f272, %f4350, %f4349;
	ld.shared.f32 	%f4352, [_ZZ14FlashAttentionE7k_block+3064];
	fma.rn.f32 	%f4353, %f273, %f4352, %f4351;
	ld.shared.f32 	%f4354, [_ZZ14FlashAttentionE7k_block+3068];
	fma.rn.f32 	%f4355, %f274, %f4354, %f4353;
	mul.f32 	%f9652, %f9340, %f4355;
	max.f32 	%f9513, %f9513, %f9652;
	shl.b32 	%r155, %r272, 4;
	or.b32  	%r156, %r155, 6;
	setp.ge.s32 	%p39, %r156, %r245;
	@%p39 bra 	$L__BB0_62;
	ld.param.u32 	%r246, [FlashAttention_param_7];
	ld.param.f32 	%f9341, [FlashAttention_param_5];
	ld.shared.f32 	%f4356, [_ZZ14FlashAttentionE7k_block+3072];
	fma.rn.f32 	%f4357, %f147, %f4356, 0f00000000;
	ld.shared.f32 	%f4358, [_ZZ14FlashAttentionE7k_block+3076];
	fma.rn.f32 	%f4359, %f148, %f4358, %f4357;
	ld.shared.f32 	%f4360, [_ZZ14FlashAttentionE7k_block+3080];
	fma.rn.f32 	%f4361, %f149, %f4360, %f4359;
	ld.shared.f32 	%f4362, [_ZZ14FlashAttentionE7k_block+3084];
	fma.rn.f32 	%f4363, %f150, %f4362, %f4361;
	ld.shared.f32 	%f4364, [_ZZ14FlashAttentionE7k_block+3088];
	fma.rn.f32 	%f4365, %f151, %f4364, %f4363;
	ld.shared.f32 	%f4366, [_ZZ14FlashAttentionE7k_block+3092];
	fma.rn.f32 	%f4367, %f152, %f4366, %f4365;
	ld.shared.f32 	%f4368, [_ZZ14FlashAttentionE7k_block+3096];
	fma.rn.f32 	%f4369, %f153, %f4368, %f4367;
	ld.shared.f32 	%f4370, [_ZZ14FlashAttentionE7k_block+3100];
	fma.rn.f32 	%f4371, %f154, %f4370, %f4369;
	ld.shared.f32 	%f4372, [_ZZ14FlashAttentionE7k_block+3104];
	fma.rn.f32 	%f4373, %f155, %f4372, %f4371;
	ld.shared.f32 	%f4374, [_ZZ14FlashAttentionE7k_block+3108];
	fma.rn.f32 	%f4375, %f156, %f4374, %f4373;
	ld.shared.f32 	%f4376, [_ZZ14FlashAttentionE7k_block+3112];
	fma.rn.f32 	%f4377, %f157, %f4376, %f4375;
	ld.shared.f32 	%f4378, [_ZZ14FlashAttentionE7k_block+3116];
	fma.rn.f32 	%f4379, %f158, %f4378, %f4377;
	ld.shared.f32 	%f4380, [_ZZ14FlashAttentionE7k_block+3120];
	fma.rn.f32 	%f4381, %f159, %f4380, %f4379;
	ld.shared.f32 	%f4382, [_ZZ14FlashAttentionE7k_block+3124];
	fma.rn.f32 	%f4383, %f160, %f4382, %f4381;
	ld.shared.f32 	%f4384, [_ZZ14FlashAttentionE7k_block+3128];
	fma.rn.f32 	%f4385, %f161, %f4384, %f4383;
	ld.shared.f32 	%f4386, [_ZZ14FlashAttentionE7k_block+3132];
	fma.rn.f32 	%f4387, %f162, %f4386, %f4385;
	ld.shared.f32 	%f4388, [_ZZ14FlashAttentionE7k_block+3136];
	fma.rn.f32 	%f4389, %f163, %f4388, %f4387;
	ld.shared.f32 	%f4390, [_ZZ14FlashAttentionE7k_block+3140];
	fma.rn.f32 	%f4391, %f164, %f4390, %f4389;
	ld.shared.f32 	%f4392, [_ZZ14FlashAttentionE7k_block+3144];
	fma.rn.f32 	%f4393, %f165, %f4392, %f4391;
	ld.shared.f32 	%f4394, [_ZZ14FlashAttentionE7k_block+3148];
	fma.rn.f32 	%f4395, %f166, %f4394, %f4393;
	ld.shared.f32 	%f4396, [_ZZ14FlashAttentionE7k_block+3152];
	fma.rn.f32 	%f4397, %f167, %f4396, %f4395;
	ld.shared.f32 	%f4398, [_ZZ14FlashAttentionE7k_block+3156];
	fma.rn.f32 	%f4399, %f168, %f4398, %f4397;
	ld.shared.f32 	%f4400, [_ZZ14FlashAttentionE7k_block+3160];
	fma.rn.f32 	%f4401, %f169, %f4400, %f4399;
	ld.shared.f32 	%f4402, [_ZZ14FlashAttentionE7k_block+3164];
	fma.rn.f32 	%f4403, %f170, %f4402, %f4401;
	ld.shared.f32 	%f4404, [_ZZ14FlashAttentionE7k_block+3168];
	fma.rn.f32 	%f4405, %f171, %f4404, %f4403;
	ld.shared.f32 	%f4406, [_ZZ14FlashAttentionE7k_block+3172];
	fma.rn.f32 	%f4407, %f172, %f4406, %f4405;
	ld.shared.f32 	%f4408, [_ZZ14FlashAttentionE7k_block+3176];
	fma.rn.f32 	%f4409, %f173, %f4408, %f4407;
	ld.shared.f32 	%f4410, [_ZZ14FlashAttentionE7k_block+3180];
	fma.rn.f32 	%f4411, %f174, %f4410, %f4409;
	ld.shared.f32 	%f4412, [_ZZ14FlashAttentionE7k_block+3184];
	fma.rn.f32 	%f4413, %f175, %f4412, %f4411;
	ld.shared.f32 	%f4414, [_ZZ14FlashAttentionE7k_block+3188];
	fma.rn.f32 	%f4415, %f176, %f4414, %f4413;
	ld.shared.f32 	%f4416, [_ZZ14FlashAttentionE7k_block+3192];
	fma.rn.f32 	%f4417, %f177, %f4416, %f4415;
	ld.shared.f32 	%f4418, [_ZZ14FlashAttentionE7k_block+3196];
	fma.rn.f32 	%f4419, %f178, %f4418, %f4417;
	ld.shared.f32 	%f4420, [_ZZ14FlashAttentionE7k_block+3200];
	fma.rn.f32 	%f4421, %f179, %f4420, %f4419;
	ld.shared.f32 	%f4422, [_ZZ14FlashAttentionE7k_block+3204];
	fma.rn.f32 	%f4423, %f180, %f4422, %f4421;
	ld.shared.f32 	%f4424, [_ZZ14FlashAttentionE7k_block+3208];
	fma.rn.f32 	%f4425, %f181, %f4424, %f4423;
	ld.shared.f32 	%f4426, [_ZZ14FlashAttentionE7k_block+3212];
	fma.rn.f32 	%f4427, %f182, %f4426, %f4425;
	ld.shared.f32 	%f4428, [_ZZ14FlashAttentionE7k_block+3216];
	fma.rn.f32 	%f4429, %f183, %f4428, %f4427;
	ld.shared.f32 	%f4430, [_ZZ14FlashAttentionE7k_block+3220];
	fma.rn.f32 	%f4431, %f184, %f4430, %f4429;
	ld.shared.f32 	%f4432, [_ZZ14FlashAttentionE7k_block+3224];
	fma.rn.f32 	%f4433, %f185, %f4432, %f4431;
	ld.shared.f32 	%f4434, [_ZZ14FlashAttentionE7k_block+3228];
	fma.rn.f32 	%f4435, %f186, %f4434, %f4433;
	ld.shared.f32 	%f4436, [_ZZ14FlashAttentionE7k_block+3232];
	fma.rn.f32 	%f4437, %f187, %f4436, %f4435;
	ld.shared.f32 	%f4438, [_ZZ14FlashAttentionE7k_block+3236];
	fma.rn.f32 	%f4439, %f188, %f4438, %f4437;
	ld.shared.f32 	%f4440, [_ZZ14FlashAttentionE7k_block+3240];
	fma.rn.f32 	%f4441, %f189, %f4440, %f4439;
	ld.shared.f32 	%f4442, [_ZZ14FlashAttentionE7k_block+3244];
	fma.rn.f32 	%f4443, %f190, %f4442, %f4441;
	ld.shared.f32 	%f4444, [_ZZ14FlashAttentionE7k_block+3248];
	fma.rn.f32 	%f4445, %f191, %f4444, %f4443;
	ld.shared.f32 	%f4446, [_ZZ14FlashAttentionE7k_block+3252];
	fma.rn.f32 	%f4447, %f192, %f4446, %f4445;
	ld.shared.f32 	%f4448, [_ZZ14FlashAttentionE7k_block+3256];
	fma.rn.f32 	%f4449, %f193, %f4448, %f4447;
	ld.shared.f32 	%f4450, [_ZZ14FlashAttentionE7k_block+3260];
	fma.rn.f32 	%f4451, %f194, %f4450, %f4449;
	ld.shared.f32 	%f4452, [_ZZ14FlashAttentionE7k_block+3264];
	fma.rn.f32 	%f4453, %f195, %f4452, %f4451;
	ld.shared.f32 	%f4454, [_ZZ14FlashAttentionE7k_block+3268];
	fma.rn.f32 	%f4455, %f196, %f4454, %f4453;
	ld.shared.f32 	%f4456, [_ZZ14FlashAttentionE7k_block+3272];
	fma.rn.f32 	%f4457, %f197, %f4456, %f4455;
	ld.shared.f32 	%f4458, [_ZZ14FlashAttentionE7k_block+3276];
	fma.rn.f32 	%f4459, %f198, %f4458, %f4457;
	ld.shared.f32 	%f4460, [_ZZ14FlashAttentionE7k_block+3280];
	fma.rn.f32 	%f4461, %f199, %f4460, %f4459;
	ld.shared.f32 	%f4462, [_ZZ14FlashAttentionE7k_block+3284];
	fma.rn.f32 	%f4463, %f200, %f4462, %f4461;
	ld.shared.f32 	%f4464, [_ZZ14FlashAttentionE7k_block+3288];
	fma.rn.f32 	%f4465, %f201, %f4464, %f4463;
	ld.shared.f32 	%f4466, [_ZZ14FlashAttentionE7k_block+3292];
	fma.rn.f32 	%f4467, %f202, %f4466, %f4465;
	ld.shared.f32 	%f4468, [_ZZ14FlashAttentionE7k_block+3296];
	fma.rn.f32 	%f4469, %f203, %f4468, %f4467;
	ld.shared.f32 	%f4470, [_ZZ14FlashAttentionE7k_block+3300];
	fma.rn.f32 	%f4471, %f204, %f4470, %f4469;
	ld.shared.f32 	%f4472, [_ZZ14FlashAttentionE7k_block+3304];
	fma.rn.f32 	%f4473, %f205, %f4472, %f4471;
	ld.shared.f32 	%f4474, [_ZZ14FlashAttentionE7k_block+3308];
	fma.rn.f32 	%f4475, %f206, %f4474, %f4473;
	ld.shared.f32 	%f4476, [_ZZ14FlashAttentionE7k_block+3312];
	fma.rn.f32 	%f4477, %f207, %f4476, %f4475;
	ld.shared.f32 	%f4478, [_ZZ14FlashAttentionE7k_block+3316];
	fma.rn.f32 	%f4479, %f208, %f4478, %f4477;
	ld.shared.f32 	%f4480, [_ZZ14FlashAttentionE7k_block+3320];
	fma.rn.f32 	%f4481, %f209, %f4480, %f4479;
	ld.shared.f32 	%f4482, [_ZZ14FlashAttentionE7k_block+3324];
	fma.rn.f32 	%f4483, %f210, %f4482, %f4481;
	ld.shared.f32 	%f4484, [_ZZ14FlashAttentionE7k_block+3328];
	fma.rn.f32 	%f4485, %f211, %f4484, %f4483;
	ld.shared.f32 	%f4486, [_ZZ14FlashAttentionE7k_block+3332];
	fma.rn.f32 	%f4487, %f212, %f4486, %f4485;
	ld.shared.f32 	%f4488, [_ZZ14FlashAttentionE7k_block+3336];
	fma.rn.f32 	%f4489, %f213, %f4488, %f4487;
	ld.shared.f32 	%f4490, [_ZZ14FlashAttentionE7k_block+3340];
	fma.rn.f32 	%f4491, %f214, %f4490, %f4489;
	ld.shared.f32 	%f4492, [_ZZ14FlashAttentionE7k_block+3344];
	fma.rn.f32 	%f4493, %f215, %f4492, %f4491;
	ld.shared.f32 	%f4494, [_ZZ14FlashAttentionE7k_block+3348];
	fma.rn.f32 	%f4495, %f216, %f4494, %f4493;
	ld.shared.f32 	%f4496, [_ZZ14FlashAttentionE7k_block+3352];
	fma.rn.f32 	%f4497, %f217, %f4496, %f4495;
	ld.shared.f32 	%f4498, [_ZZ14FlashAttentionE7k_block+3356];
	fma.rn.f32 	%f4499, %f218, %f4498, %f4497;
	ld.shared.f32 	%f4500, [_ZZ14FlashAttentionE7k_block+3360];
	fma.rn.f32 	%f4501, %f219, %f4500, %f4499;
	ld.shared.f32 	%f4502, [_ZZ14FlashAttentionE7k_block+3364];
	fma.rn.f32 	%f4503, %f220, %f4502, %f4501;
	ld.shared.f32 	%f4504, [_ZZ14FlashAttentionE7k_block+3368];
	fma.rn.f32 	%f4505, %f221, %f4504, %f4503;
	ld.shared.f32 	%f4506, [_ZZ14FlashAttentionE7k_block+3372];
	fma.rn.f32 	%f4507, %f222, %f4506, %f4505;
	ld.shared.f32 	%f4508, [_ZZ14FlashAttentionE7k_block+3376];
	fma.rn.f32 	%f4509, %f223, %f4508, %f4507;
	ld.shared.f32 	%f4510, [_ZZ14FlashAttentionE7k_block+3380];
	fma.rn.f32 	%f4511, %f224, %f4510, %f4509;
	ld.shared.f32 	%f4512, [_ZZ14FlashAttentionE7k_block+3384];
	fma.rn.f32 	%f4513, %f225, %f4512, %f4511;
	ld.shared.f32 	%f4514, [_ZZ14FlashAttentionE7k_block+3388];
	fma.rn.f32 	%f4515, %f226, %f4514, %f4513;
	ld.shared.f32 	%f4516, [_ZZ14FlashAttentionE7k_block+3392];
	fma.rn.f32 	%f4517, %f227, %f4516, %f4515;
	ld.shared.f32 	%f4518, [_ZZ14FlashAttentionE7k_block+3396];
	fma.rn.f32 	%f4519, %f228, %f4518, %f4517;
	ld.shared.f32 	%f4520, [_ZZ14FlashAttentionE7k_block+3400];
	fma.rn.f32 	%f4521, %f229, %f4520, %f4519;
	ld.shared.f32 	%f4522, [_ZZ14FlashAttentionE7k_block+3404];
	fma.rn.f32 	%f4523, %f230, %f4522, %f4521;
	ld.shared.f32 	%f4524, [_ZZ14FlashAttentionE7k_block+3408];
	fma.rn.f32 	%f4525, %f231, %f4524, %f4523;
	ld.shared.f32 	%f4526, [_ZZ14FlashAttentionE7k_block+3412];
	fma.rn.f32 	%f4527, %f232, %f4526, %f4525;
	ld.shared.f32 	%f4528, [_ZZ14FlashAttentionE7k_block+3416];
	fma.rn.f32 	%f4529, %f233, %f4528, %f4527;
	ld.shared.f32 	%f4530, [_ZZ14FlashAttentionE7k_block+3420];
	fma.rn.f32 	%f4531, %f234, %f4530, %f4529;
	ld.shared.f32 	%f4532, [_ZZ14FlashAttentionE7k_block+3424];
	fma.rn.f32 	%f4533, %f235, %f4532, %f4531;
	ld.shared.f32 	%f4534, [_ZZ14FlashAttentionE7k_block+3428];
	fma.rn.f32 	%f4535, %f236, %f4534, %f4533;
	ld.shared.f32 	%f4536, [_ZZ14FlashAttentionE7k_block+3432];
	fma.rn.f32 	%f4537, %f237, %f4536, %f4535;
	ld.shared.f32 	%f4538, [_ZZ14FlashAttentionE7k_block+3436];
	fma.rn.f32 	%f4539, %f238, %f4538, %f4537;
	ld.shared.f32 	%f4540, [_ZZ14FlashAttentionE7k_block+3440];
	fma.rn.f32 	%f4541, %f239, %f4540, %f4539;
	ld.shared.f32 	%f4542, [_ZZ14FlashAttentionE7k_block+3444];
	fma.rn.f32 	%f4543, %f240, %f4542, %f4541;
	ld.shared.f32 	%f4544, [_ZZ14FlashAttentionE7k_block+3448];
	fma.rn.f32 	%f4545, %f241, %f4544, %f4543;
	ld.shared.f32 	%f4546, [_ZZ14FlashAttentionE7k_block+3452];
	fma.rn.f32 	%f4547, %f242, %f4546, %f4545;
	ld.shared.f32 	%f4548, [_ZZ14FlashAttentionE7k_block+3456];
	fma.rn.f32 	%f4549, %f243, %f4548, %f4547;
	ld.shared.f32 	%f4550, [_ZZ14FlashAttentionE7k_block+3460];
	fma.rn.f32 	%f4551, %f244, %f4550, %f4549;
	ld.shared.f32 	%f4552, [_ZZ14FlashAttentionE7k_block+3464];
	fma.rn.f32 	%f4553, %f245, %f4552, %f4551;
	ld.shared.f32 	%f4554, [_ZZ14FlashAttentionE7k_block+3468];
	fma.rn.f32 	%f4555, %f246, %f4554, %f4553;
	ld.shared.f32 	%f4556, [_ZZ14FlashAttentionE7k_block+3472];
	fma.rn.f32 	%f4557, %f247, %f4556, %f4555;
	ld.shared.f32 	%f4558, [_ZZ14FlashAttentionE7k_block+3476];
	fma.rn.f32 	%f4559, %f248, %f4558, %f4557;
	ld.shared.f32 	%f4560, [_ZZ14FlashAttentionE7k_block+3480];
	fma.rn.f32 	%f4561, %f249, %f4560, %f4559;
	ld.shared.f32 	%f4562, [_ZZ14FlashAttentionE7k_block+3484];
	fma.rn.f32 	%f4563, %f250, %f4562, %f4561;
	ld.shared.f32 	%f4564, [_ZZ14FlashAttentionE7k_block+3488];
	fma.rn.f32 	%f4565, %f251, %f4564, %f4563;
	ld.shared.f32 	%f4566, [_ZZ14FlashAttentionE7k_block+3492];
	fma.rn.f32 	%f4567, %f252, %f4566, %f4565;
	ld.shared.f32 	%f4568, [_ZZ14FlashAttentionE7k_block+3496];
	fma.rn.f32 	%f4569, %f253, %f4568, %f4567;
	ld.shared.f32 	%f4570, [_ZZ14FlashAttentionE7k_block+3500];
	fma.rn.f32 	%f4571, %f254, %f4570, %f4569;
	ld.shared.f32 	%f4572, [_ZZ14FlashAttentionE7k_block+3504];
	fma.rn.f32 	%f4573, %f255, %f4572, %f4571;
	ld.shared.f32 	%f4574, [_ZZ14FlashAttentionE7k_block+3508];
	fma.rn.f32 	%f4575, %f256, %f4574, %f4573;
	ld.shared.f32 	%f4576, [_ZZ14FlashAttentionE7k_block+3512];
	fma.rn.f32 	%f4577, %f257, %f4576, %f4575;
	ld.shared.f32 	%f4578, [_ZZ14FlashAttentionE7k_block+3516];
	fma.rn.f32 	%f4579, %f258, %f4578, %f4577;
	ld.shared.f32 	%f4580, [_ZZ14FlashAttentionE7k_block+3520];
	fma.rn.f32 	%f4581, %f259, %f4580, %f4579;
	ld.shared.f32 	%f4582, [_ZZ14FlashAttentionE7k_block+3524];
	fma.rn.f32 	%f4583, %f260, %f4582, %f4581;
	ld.shared.f32 	%f4584, [_ZZ14FlashAttentionE7k_block+3528];
	fma.rn.f32 	%f4585, %f261, %f4584, %f4583;
	ld.shared.f32 	%f4586, [_ZZ14FlashAttentionE7k_block+3532];
	fma.rn.f32 	%f4587, %f262, %f4586, %f4585;
	ld.shared.f32 	%f4588, [_ZZ14FlashAttentionE7k_block+3536];
	fma.rn.f32 	%f4589, %f263, %f4588, %f4587;
	ld.shared.f32 	%f4590, [_ZZ14FlashAttentionE7k_block+3540];
	fma.rn.f32 	%f4591, %f264, %f4590, %f4589;
	ld.shared.f32 	%f4592, [_ZZ14FlashAttentionE7k_block+3544];
	fma.rn.f32 	%f4593, %f265, %f4592, %f4591;
	ld.shared.f32 	%f4594, [_ZZ14FlashAttentionE7k_block+3548];
	fma.rn.f32 	%f4595, %f266, %f4594, %f4593;
	ld.shared.f32 	%f4596, [_ZZ14FlashAttentionE7k_block+3552];
	fma.rn.f32 	%f4597, %f267, %f4596, %f4595;
	ld.shared.f32 	%f4598, [_ZZ14FlashAttentionE7k_block+3556];
	fma.rn.f32 	%f4599, %f268, %f4598, %f4597;
	ld.shared.f32 	%f4600, [_ZZ14FlashAttentionE7k_block+3560];
	fma.rn.f32 	%f4601, %f269, %f4600, %f4599;
	ld.shared.f32 	%f4602, [_ZZ14FlashAttentionE7k_block+3564];
	fma.rn.f32 	%f4603, %f270, %f4602, %f4601;
	ld.shared.f32 	%f4604, [_ZZ14FlashAttentionE7k_block+3568];
	fma.rn.f32 	%f4605, %f271, %f4604, %f4603;
	ld.shared.f32 	%f4606, [_ZZ14FlashAttentionE7k_block+3572];
	fma.rn.f32 	%f4607, %f272, %f4606, %f4605;
	ld.shared.f32 	%f4608, [_ZZ14FlashAttentionE7k_block+3576];
	fma.rn.f32 	%f4609, %f273, %f4608, %f4607;
	ld.shared.f32 	%f4610, [_ZZ14FlashAttentionE7k_block+3580];
	fma.rn.f32 	%f4611, %f274, %f4610, %f4609;
	mul.f32 	%f9651, %f9341, %f4611;
	max.f32 	%f9513, %f9513, %f9651;
	shl.b32 	%r157, %r272, 4;
	or.b32  	%r158, %r157, 7;
	setp.ge.s32 	%p40, %r158, %r246;
	@%p40 bra 	$L__BB0_62;
	ld.param.u32 	%r247, [FlashAttention_param_7];
	ld.param.f32 	%f9342, [FlashAttention_param_5];
	ld.shared.f32 	%f4612, [_ZZ14FlashAttentionE7k_block+3584];
	fma.rn.f32 	%f4613, %f147, %f4612, 0f00000000;
	ld.shared.f32 	%f4614, [_ZZ14FlashAttentionE7k_block+3588];
	fma.rn.f32 	%f4615, %f148, %f4614, %f4613;
	ld.shared.f32 	%f4616, [_ZZ14FlashAttentionE7k_block+3592];
	fma.rn.f32 	%f4617, %f149, %f4616, %f4615;
	ld.shared.f32 	%f4618, [_ZZ14FlashAttentionE7k_block+3596];
	fma.rn.f32 	%f4619, %f150, %f4618, %f4617;
	ld.shared.f32 	%f4620, [_ZZ14FlashAttentionE7k_block+3600];
	fma.rn.f32 	%f4621, %f151, %f4620, %f4619;
	ld.shared.f32 	%f4622, [_ZZ14FlashAttentionE7k_block+3604];
	fma.rn.f32 	%f4623, %f152, %f4622, %f4621;
	ld.shared.f32 	%f4624, [_ZZ14FlashAttentionE7k_block+3608];
	fma.rn.f32 	%f4625, %f153, %f4624, %f4623;
	ld.shared.f32 	%f4626, [_ZZ14FlashAttentionE7k_block+3612];
	fma.rn.f32 	%f4627, %f154, %f4626, %f4625;
	ld.shared.f32 	%f4628, [_ZZ14FlashAttentionE7k_block+3616];
	fma.rn.f32 	%f4629, %f155, %f4628, %f4627;
	ld.shared.f32 	%f4630, [_ZZ14FlashAttentionE7k_block+3620];
	fma.rn.f32 	%f4631, %f156, %f4630, %f4629;
	ld.shared.f32 	%f4632, [_ZZ14FlashAttentionE7k_block+3624];
	fma.rn.f32 	%f4633, %f157, %f4632, %f4631;
	ld.shared.f32 	%f4634, [_ZZ14FlashAttentionE7k_block+3628];
	fma.rn.f32 	%f4635, %f158, %f4634, %f4633;
	ld.shared.f32 	%f4636, [_ZZ14FlashAttentionE7k_block+3632];
	fma.rn.f32 	%f4637, %f159, %f4636, %f4635;
	ld.shared.f32 	%f4638, [_ZZ14FlashAttentionE7k_block+3636];
	fma.rn.f32 	%f4639, %f160, %f4638, %f4637;
	ld.shared.f32 	%f4640, [_ZZ14FlashAttentionE7k_block+3640];
	fma.rn.f32 	%f4641, %f161, %f4640, %f4639;
	ld.shared.f32 	%f4642, [_ZZ14FlashAttentionE7k_block+3644];
	fma.rn.f32 	%f4643, %f162, %f4642, %f4641;
	ld.shared.f32 	%f4644, [_ZZ14FlashAttentionE7k_block+3648];
	fma.rn.f32 	%f4645, %f163, %f4644, %f4643;
	ld.shared.f32 	%f4646, [_ZZ14FlashAttentionE7k_block+3652];
	fma.rn.f32 	%f4647, %f164, %f4646, %f4645;
	ld.shared.f32 	%f4648, [_ZZ14FlashAttentionE7k_block+3656];
	fma.rn.f32 	%f4649, %f165, %f4648, %f4647;
	ld.shared.f32 	%f4650, [_ZZ14FlashAttentionE7k_block+3660];
	fma.rn.f32 	%f4651, %f166, %f4650, %f4649;
	ld.shared.f32 	%f4652, [_ZZ14FlashAttentionE7k_block+3664];
	fma.rn.f32 	%f4653, %f167, %f4652, %f4651;
	ld.shared.f32 	%f4654, [_ZZ14FlashAttentionE7k_block+3668];
	fma.rn.f32 	%f4655, %f168, %f4654, %f4653;
	ld.shared.f32 	%f4656, [_ZZ14FlashAttentionE7k_block+3672];
	fma.rn.f32 	%f4657, %f169, %f4656, %f4655;
	ld.shared.f32 	%f4658, [_ZZ14FlashAttentionE7k_block+3676];
	fma.rn.f32 	%f4659, %f170, %f4658, %f4657;
	ld.shared.f32 	%f4660, [_ZZ14FlashAttentionE7k_block+3680];
	fma.rn.f32 	%f4661, %f171, %f4660, %f4659;
	ld.shared.f32 	%f4662, [_ZZ14FlashAttentionE7k_block+3684];
	fma.rn.f32 	%f4663, %f172, %f4662, %f4661;
	ld.shared.f32 	%f4664, [_ZZ14FlashAttentionE7k_block+3688];
	fma.rn.f32 	%f4665, %f173, %f4664, %f4663;
	ld.shared.f32 	%f4666, [_ZZ14FlashAttentionE7k_block+3692];
	fma.rn.f32 	%f4667, %f174, %f4666, %f4665;
	ld.shared.f32 	%f4668, [_ZZ14FlashAttentionE7k_block+3696];
	fma.rn.f32 	%f4669, %f175, %f4668, %f4667;
	ld.shared.f32 	%f4670, [_ZZ14FlashAttentionE7k_block+3700];
	fma.rn.f32 	%f4671, %f176, %f4670, %f4669;
	ld.shared.f32 	%f4672, [_ZZ14FlashAttentionE7k_block+3704];
	fma.rn.f32 	%f4673, %f177, %f4672, %f4671;
	ld.shared.f32 	%f4674, [_ZZ14FlashAttentionE7k_block+3708];
	fma.rn.f32 	%f4675, %f178, %f4674, %f4673;
	ld.shared.f32 	%f4676, [_ZZ14FlashAttentionE7k_block+3712];
	fma.rn.f32 	%f4677, %f179, %f4676, %f4675;
	ld.shared.f32 	%f4678, [_ZZ14FlashAttentionE7k_block+3716];
	fma.rn.f32 	%f4679, %f180, %f4678, %f4677;
	ld.shared.f32 	%f4680, [_ZZ14FlashAttentionE7k_block+3720];
	fma.rn.f32 	%f4681, %f181, %f4680, %f4679;
	ld.shared.f32 	%f4682, [_ZZ14FlashAttentionE7k_block+3724];
	fma.rn.f32 	%f4683, %f182, %f4682, %f4681;
	ld.shared.f32 	%f4684, [_ZZ14FlashAttentionE7k_block+3728];
	fma.rn.f32 	%f4685, %f183, %f4684, %f4683;
	ld.shared.f32 	%f4686, [_ZZ14FlashAttentionE7k_block+3732];
	fma.rn.f32 	%f4687, %f184, %f4686, %f4685;
	ld.shared.f32 	%f4688, [_ZZ14FlashAttentionE7k_block+3736];
	fma.rn.f32 	%f4689, %f185, %f4688, %f4687;
	ld.shared.f32 	%f4690, [_ZZ14FlashAttentionE7k_block+3740];
	fma.rn.f32 	%f4691, %f186, %f4690, %f4689;
	ld.shared.f32 	%f4692, [_ZZ14FlashAttentionE7k_block+3744];
	fma.rn.f32 	%f4693, %f187, %f4692, %f4691;
	ld.shared.f32 	%f4694, [_ZZ14FlashAttentionE7k_block+3748];
	fma.rn.f32 	%f4695, %f188, %f4694, %f4693;
	ld.shared.f32 	%f4696, [_ZZ14FlashAttentionE7k_block+3752];
	fma.rn.f32 	%f4697, %f189, %f4696, %f4695;
	ld.shared.f32 	%f4698, [_ZZ14FlashAttentionE7k_block+3756];
	fma.rn.f32 	%f4699, %f190, %f4698, %f4697;
	ld.shared.f32 	%f4700, [_ZZ14FlashAttentionE7k_block+3760];
	fma.rn.f32 	%f4701, %f191, %f4700, %f4699;
	ld.shared.f32 	%f4702, [_ZZ14FlashAttentionE7k_block+3764];
	fma.rn.f32 	%f4703, %f192, %f4702, %f4701;
	ld.shared.f32 	%f4704, [_ZZ14FlashAttentionE7k_block+3768];
	fma.rn.f32 	%f4705, %f193, %f4704, %f4703;
	ld.shared.f32 	%f4706, [_ZZ14FlashAttentionE7k_block+3772];
	fma.rn.f32 	%f4707, %f194, %f4706, %f4705;
	ld.shared.f32 	%f4708, [_ZZ14FlashAttentionE7k_block+3776];
	fma.rn.f32 	%f4709, %f195, %f4708, %f4707;
	ld.shared.f32 	%f4710, [_ZZ14FlashAttentionE7k_block+3780];
	fma.rn.f32 	%f4711, %f196, %f4710, %f4709;
	ld.shared.f32 	%f4712, [_ZZ14FlashAttentionE7k_block+3784];
	fma.rn.f32 	%f4713, %f197, %f4712, %f4711;
	ld.shared.f32 	%f4714, [_ZZ14FlashAttentionE7k_block+3788];
	fma.rn.f32 	%f4715, %f198, %f4714, %f4713;
	ld.shared.f32 	%f4716, [_ZZ14FlashAttentionE7k_block+3792];
	fma.rn.f32 	%f4717, %f199, %f4716, %f4715;
	ld.shared.f32 	%f4718, [_ZZ14FlashAttentionE7k_block+3796];
	fma.rn.f32 	%f4719, %f200, %f4718, %f4717;
	ld.shared.f32 	%f4720, [_ZZ14FlashAttentionE7k_block+3800];
	fma.rn.f32 	%f4721, %f201, %f4720, %f4719;
	ld.shared.f32 	%f4722, [_ZZ14FlashAttentionE7k_block+3804];
	fma.rn.f32 	%f4723, %f202, %f4722, %f4721;
	ld.shared.f32 	%f4724, [_ZZ14FlashAttentionE7k_block+3808];
	fma.rn.f32 	%f4725, %f203, %f4724, %f4723;
	ld.shared.f32 	%f4726, [_ZZ14FlashAttentionE7k_block+3812];
	fma.rn.f32 	%f4727, %f204, %f4726, %f4725;
	ld.shared.f32 	%f4728, [_ZZ14FlashAttentionE7k_block+3816];
	fma.rn.f32 	%f4729, %f205, %f4728, %f4727;
	ld.shared.f32 	%f4730, [_ZZ14FlashAttentionE7k_block+3820];
	fma.rn.f32 	%f4731, %f206, %f4730, %f4729;
	ld.shared.f32 	%f4732, [_ZZ14FlashAttentionE7k_block+3824];
	fma.rn.f32 	%f4733, %f207, %f4732, %f4731;
	ld.shared.f32 	%f4734, [_ZZ14FlashAttentionE7k_block+3828];
	fma.rn.f32 	%f4735, %f208, %f4734, %f4733;
	ld.shared.f32 	%f4736, [_ZZ14FlashAttentionE7k_block+3832];
	fma.rn.f32 	%f4737, %f209, %f4736, %f4735;
	ld.shared.f32 	%f4738, [_ZZ14FlashAttentionE7k_block+3836];
	fma.rn.f32 	%f4739, %f210, %f4738, %f4737;
	ld.shared.f32 	%f4740, [_ZZ14FlashAttentionE7k_block+3840];
	fma.rn.f32 	%f4741, %f211, %f4740, %f4739;
	ld.shared.f32 	%f4742, [_ZZ14FlashAttentionE7k_block+3844];
	fma.rn.f32 	%f4743, %f212, %f4742, %f4741;
	ld.shared.f32 	%f4744, [_ZZ14FlashAttentionE7k_block+3848];
	fma.rn.f32 	%f4745, %f213, %f4744, %f4743;
	ld.shared.f32 	%f4746, [_ZZ14FlashAttentionE7k_block+3852];
	fma.rn.f32 	%f4747, %f214, %f4746, %f4745;
	ld.shared.f32 	%f4748, [_ZZ14FlashAttentionE7k_block+3856];
	fma.rn.f32 	%f4749, %f215, %f4748, %f4747;
	ld.shared.f32 	%f4750, [_ZZ14FlashAttentionE7k_block+3860];
	fma.rn.f32 	%f4751, %f216, %f4750, %f4749;
	ld.shared.f32 	%f4752, [_ZZ14FlashAttentionE7k_block+3864];
	fma.rn.f32 	%f4753, %f217, %f4752, %f4751;
	ld.shared.f32 	%f4754, [_ZZ14FlashAttentionE7k_block+3868];
	fma.rn.f32 	%f4755, %f218, %f4754, %f4753;
	ld.shared.f32 	%f4756, [_ZZ14FlashAttentionE7k_block+3872];
	fma.rn.f32 	%f4757, %f219, %f4756, %f4755;
	ld.shared.f32 	%f4758, [_ZZ14FlashAttentionE7k_block+3876];
	fma.rn.f32 	%f4759, %f220, %f4758, %f4757;
	ld.shared.f32 	%f4760, [_ZZ14FlashAttentionE7k_block+3880];
	fma.rn.f32 	%f4761, %f221, %f4760, %f4759;
	ld.shared.f32 	%f4762, [_ZZ14FlashAttentionE7k_block+3884];
	fma.rn.f32 	%f4763, %f222, %f4762, %f4761;
	ld.shared.f32 	%f4764, [_ZZ14FlashAttentionE7k_block+3888];
	fma.rn.f32 	%f4765, %f223, %f4764, %f4763;
	ld.shared.f32 	%f4766, [_ZZ14FlashAttentionE7k_block+3892];
	fma.rn.f32 	%f4767, %f224, %f4766, %f4765;
	ld.shared.f32 	%f4768, [_ZZ14FlashAttentionE7k_block+3896];
	fma.rn.f32 	%f4769, %f225, %f4768, %f4767;
	ld.shared.f32 	%f4770, [_ZZ14FlashAttentionE7k_block+3900];
	fma.rn.f32 	%f4771, %f226, %f4770, %f4769;
	ld.shared.f32 	%f4772, [_ZZ14FlashAttentionE7k_block+3904];
	fma.rn.f32 	%f4773, %f227, %f4772, %f4771;
	ld.shared.f32 	%f4774, [_ZZ14FlashAttentionE7k_block+3908];
	fma.rn.f32 	%f4775, %f228, %f4774, %f4773;
	ld.shared.f32 	%f4776, [_ZZ14FlashAttentionE7k_block+3912];
	fma.rn.f32 	%f4777, %f229, %f4776, %f4775;
	ld.shared.f32 	%f4778, [_ZZ14FlashAttentionE7k_block+3916];
	fma.rn.f32 	%f4779, %f230, %f4778, %f4777;
	ld.shared.f32 	%f4780, [_ZZ14FlashAttentionE7k_block+3920];
	fma.rn.f32 	%f4781, %f231, %f4780, %f4779;
	ld.shared.f32 	%f4782, [_ZZ14FlashAttentionE7k_block+3924];
	fma.rn.f32 	%f4783, %f232, %f4782, %f4781;
	ld.shared.f32 	%f4784, [_ZZ14FlashAttentionE7k_block+3928];
	fma.rn.f32 	%f4785, %f233, %f4784, %f4783;
	ld.shared.f32 	%f4786, [_ZZ14FlashAttentionE7k_block+3932];
	fma.rn.f32 	%f4787, %f234, %f4786, %f4785;
	ld.shared.f32 	%f4788, [_ZZ14FlashAttentionE7k_block+3936];
	fma.rn.f32 	%f4789, %f235, %f4788, %f4787;
	ld.shared.f32 	%f4790, [_ZZ14FlashAttentionE7k_block+3940];
	fma.rn.f32 	%f4791, %f236, %f4790, %f4789;
	ld.shared.f32 	%f4792, [_ZZ14FlashAttentionE7k_block+3944];
	fma.rn.f32 	%f4793, %f237, %f4792, %f4791;
	ld.shared.f32 	%f4794, [_ZZ14FlashAttentionE7k_block+3948];
	fma.rn.f32 	%f4795, %f238, %f4794, %f4793;
	ld.shared.f32 	%f4796, [_ZZ14FlashAttentionE7k_block+3952];
	fma.rn.f32 	%f4797, %f239, %f4796, %f4795;
	ld.shared.f32 	%f4798, [_ZZ14FlashAttentionE7k_block+3956];
	fma.rn.f32 	%f4799, %f240, %f4798, %f4797;
	ld.shared.f32 	%f4800, [_ZZ14FlashAttentionE7k_block+3960];
	fma.rn.f32 	%f4801, %f241, %f4800, %f4799;
	ld.shared.f32 	%f4802, [_ZZ14FlashAttentionE7k_block+3964];
	fma.rn.f32 	%f4803, %f242, %f4802, %f4801;
	ld.shared.f32 	%f4804, [_ZZ14FlashAttentionE7k_block+3968];
	fma.rn.f32 	%f4805, %f243, %f4804, %f4803;
	ld.shared.f32 	%f4806, [_ZZ14FlashAttentionE7k_block+3972];
	fma.rn.f32 	%f4807, %f244, %f4806, %f4805;
	ld.shared.f32 	%f4808, [_ZZ14FlashAttentionE7k_block+3976];
	fma.rn.f32 	%f4809, %f245, %f4808, %f4807;
	ld.shared.f32 	%f4810, [_ZZ14FlashAttentionE7k_block+3980];
	fma.rn.f32 	%f4811, %f246, %f4810, %f4809;
	ld.shared.f32 	%f4812, [_ZZ14FlashAttentionE7k_block+3984];
	fma.rn.f32 	%f4813, %f247, %f4812, %f4811;
	ld.shared.f32 	%f4814, [_ZZ14FlashAttentionE7k_block+3988];
	fma.rn.f32 	%f4815, %f248, %f4814, %f4813;
	ld.shared.f32 	%f4816, [_ZZ14FlashAttentionE7k_block+3992];
	fma.rn.f32 	%f4817, %f249, %f4816, %f4815;
	ld.shared.f32 	%f4818, [_ZZ14FlashAttentionE7k_block+3996];
	fma.rn.f32 	%f4819, %f250, %f4818, %f4817;
	ld.shared.f32 	%f4820, [_ZZ14FlashAttentionE7k_block+4000];
	fma.rn.f32 	%f4821, %f251, %f4820, %f4819;
	ld.shared.f32 	%f4822, [_ZZ14FlashAttentionE7k_block+4004];
	fma.rn.f32 	%f4823, %f252, %f4822, %f4821;
	ld.shared.f32 	%f4824, [_ZZ14FlashAttentionE7k_block+4008];
	fma.rn.f32 	%f4825, %f253, %f4824, %f4823;
	ld.shared.f32 	%f4826, [_ZZ14FlashAttentionE7k_block+4012];
	fma.rn.f32 	%f4827, %f254, %f4826, %f4825;
	ld.shared.f32 	%f4828, [_ZZ14FlashAttentionE7k_block+4016];
	fma.rn.f32 	%f4829, %f255, %f4828, %f4827;
	ld.shared.f32 	%f4830, [_ZZ14FlashAttentionE7k_block+4020];
	fma.rn.f32 	%f4831, %f256, %f4830, %f4829;
	ld.shared.f32 	%f4832, [_ZZ14FlashAttentionE7k_block+4024];
	fma.rn.f32 	%f4833, %f257, %f4832, %f4831;
	ld.shared.f32 	%f4834, [_ZZ14FlashAttentionE7k_block+4028];
	fma.rn.f32 	%f4835, %f258, %f4834, %f4833;
	ld.shared.f32 	%f4836, [_ZZ14FlashAttentionE7k_block+4032];
	fma.rn.f32 	%f4837, %f259, %f4836, %f4835;
	ld.shared.f32 	%f4838, [_ZZ14FlashAttentionE7k_block+4036];
	fma.rn.f32 	%f4839, %f260, %f4838, %f4837;
	ld.shared.f32 	%f4840, [_ZZ14FlashAttentionE7k_block+4040];
	fma.rn.f32 	%f4841, %f261, %f4840, %f4839;
	ld.shared.f32 	%f4842, [_ZZ14FlashAttentionE7k_block+4044];
	fma.rn.f32 	%f4843, %f262, %f4842, %f4841;
	ld.shared.f32 	%f4844, [_ZZ14FlashAttentionE7k_block+4048];
	fma.rn.f32 	%f4845, %f263, %f4844, %f4843;
	ld.shared.f32 	%f4846, [_ZZ14FlashAttentionE7k_block+4052];
	fma.rn.f32 	%f4847, %f264, %f4846, %f4845;
	ld.shared.f32 	%f4848, [_ZZ14FlashAttentionE7k_block+4056];
	fma.rn.f32 	%f4849, %f265, %f4848, %f4847;
	ld.shared.f32 	%f4850, [_ZZ14FlashAttentionE7k_block+4060];
	fma.rn.f32 	%f4851, %f266, %f4850, %f4849;
	ld.shared.f32 	%f4852, [_ZZ14FlashAttentionE7k_block+4064];
	fma.rn.f32 	%f4853, %f267, %f4852, %f4851;
	ld.shared.f32 	%f4854, [_ZZ14FlashAttentionE7k_block+4068];
	fma.rn.f32 	%f4855, %f268, %f4854, %f4853;
	ld.shared.f32 	%f4856, [_ZZ14FlashAttentionE7k_block+4072];
	fma.rn.f32 	%f4857, %f269, %f4856, %f4855;
	ld.shared.f32 	%f4858, [_ZZ14FlashAttentionE7k_block+4076];
	fma.rn.f32 	%f4859, %f270, %f4858, %f4857;
	ld.shared.f32 	%f4860, [_ZZ14FlashAttentionE7k_block+4080];
	fma.rn.f32 	%f4861, %f271, %f4860, %f4859;
	ld.shared.f32 	%f4862, [_ZZ14FlashAttentionE7k_block+4084];
	fma.rn.f32 	%f4863, %f272, %f4862, %f4861;
	ld.shared.f32 	%f4864, [_ZZ14FlashAttentionE7k_block+4088];
	fma.rn.f32 	%f4865, %f273, %f4864, %f4863;
	ld.shared.f32 	%f4866, [_ZZ14FlashAttentionE7k_block+4092];
	fma.rn.f32 	%f4867, %f274, %f4866, %f4865;
	mul.f32 	%f9650, %f9342, %f4867;
	max.f32 	%f9513, %f9513, %f9650;
	shl.b32 	%r159, %r272, 4;
	or.b32  	%r160, %r159, 8;
	setp.ge.s32 	%p41, %r160, %r247;
	@%p41 bra 	$L__BB0_62;
	ld.param.u32 	%r248, [FlashAttention_param_7];
	ld.param.f32 	%f9343, [FlashAttention_param_5];
	ld.shared.f32 	%f4868, [_ZZ14FlashAttentionE7k_block+4096];
	fma.rn.f32 	%f4869, %f147, %f4868, 0f00000000;
	ld.shared.f32 	%f4870, [_ZZ14FlashAttentionE7k_block+4100];
	fma.rn.f32 	%f4871, %f148, %f4870, %f4869;
	ld.shared.f32 	%f4872, [_ZZ14FlashAttentionE7k_block+4104];
	fma.rn.f32 	%f4873, %f149, %f4872, %f4871;
	ld.shared.f32 	%f4874, [_ZZ14FlashAttentionE7k_block+4108];
	fma.rn.f32 	%f4875, %f150, %f4874, %f4873;
	ld.shared.f32 	%f4876, [_ZZ14FlashAttentionE7k_block+4112];
	fma.rn.f32 	%f4877, %f151, %f4876, %f4875;
	ld.shared.f32 	%f4878, [_ZZ14FlashAttentionE7k_block+4116];
	fma.rn.f32 	%f4879, %f152, %f4878, %f4877;
	ld.shared.f32 	%f4880, [_ZZ14FlashAttentionE7k_block+4120];
	fma.rn.f32 	%f4881, %f153, %f4880, %f4879;
	ld.shared.f32 	%f4882, [_ZZ14FlashAttentionE7k_block+4124];
	fma.rn.f32 	%f4883, %f154, %f4882, %f4881;
	ld.shared.f32 	%f4884, [_ZZ14FlashAttentionE7k_block+4128];
	fma.rn.f32 	%f4885, %f155, %f4884, %f4883;
	ld.shared.f32 	%f4886, [_ZZ14FlashAttentionE7k_block+4132];
	fma.rn.f32 	%f4887, %f156, %f4886, %f4885;
	ld.shared.f32 	%f4888, [_ZZ14FlashAttentionE7k_block+4136];
	fma.rn.f32 	%f4889, %f157, %f4888, %f4887;
	ld.shared.f32 	%f4890, [_ZZ14FlashAttentionE7k_block+4140];
	fma.rn.f32 	%f4891, %f158, %f4890, %f4889;
	ld.shared.f32 	%f4892, [_ZZ14FlashAttentionE7k_block+4144];
	fma.rn.f32 	%f4893, %f159, %f4892, %f4891;
	ld.shared.f32 	%f4894, [_ZZ14FlashAttentionE7k_block+4148];
	fma.rn.f32 	%f4895, %f160, %f4894, %f4893;
	ld.shared.f32 	%f4896, [_ZZ14FlashAttentionE7k_block+4152];
	fma.rn.f32 	%f4897, %f161, %f4896, %f4895;
	ld.shared.f32 	%f4898, [_ZZ14FlashAttentionE7k_block+4156];
	fma.rn.f32 	%f4899, %f162, %f4898, %f4897;
	ld.shared.f32 	%f4900, [_ZZ14FlashAttentionE7k_block+4160];
	fma.rn.f32 	%f4901, %f163, %f4900, %f4899;
	ld.shared.f32 	%f4902, [_ZZ14FlashAttentionE7k_block+4164];
	fma.rn.f32 	%f4903, %f164, %f4902, %f4901;
	ld.shared.f32 	%f4904, [_ZZ14FlashAttentionE7k_block+4168];
	fma.rn.f32 	%f4905, %f165, %f4904, %f4903;
	ld.shared.f32 	%f4906, [_ZZ14FlashAttentionE7k_block+4172];
	fma.rn.f32 	%f4907, %f166, %f4906, %f4905;
	ld.shared.f32 	%f4908, [_ZZ14FlashAttentionE7k_block+4176];
	fma.rn.f32 	%f4909, %f167, %f4908, %f4907;
	ld.shared.f32 	%f4910, [_ZZ14FlashAttentionE7k_block+4180];
	fma.rn.f32 	%f4911, %f168, %f4910, %f4909;
	ld.shared.f32 	%f4912, [_ZZ14FlashAttentionE7k_block+4184];
	fma.rn.f32 	%f4913, %f169, %f4912, %f4911;
	ld.shared.f32 	%f4914, [_ZZ14FlashAttentionE7k_block+4188];
	fma.rn.f32 	%f4915, %f170, %f4914, %f4913;
	ld.shared.f32 	%f4916, [_ZZ14FlashAttentionE7k_block+4192];
	fma.rn.f32 	%f4917, %f171, %f4916, %f4915;
	ld.shared.f32 	%f4918, [_ZZ14FlashAttentionE7k_block+4196];
	fma.rn.f32 	%f4919, %f172, %f4918, %f4917;
	ld.shared.f32 	%f4920, [_ZZ14FlashAttentionE7k_block+4200];
	fma.rn.f32 	%f4921, %f173, %f4920, %f4919;
	ld.shared.f32 	%f4922, [_ZZ14FlashAttentionE7k_block+4204];
	fma.rn.f32 	%f4923, %f174, %f4922, %f4921;
	ld.shared.f32 	%f4924, [_ZZ14FlashAttentionE7k_block+4208];
	fma.rn.f32 	%f4925, %f175, %f4924, %f4923;
	ld.shared.f32 	%f4926, [_ZZ14FlashAttentionE7k_block+4212];
	fma.rn.f32 	%f4927, %f176, %f4926, %f4925;
	ld.shared.f32 	%f4928, [_ZZ14FlashAttentionE7k_block+4216];
	fma.rn.f32 	%f4929, %f177, %f4928, %f4927;
	ld.shared.f32 	%f4930, [_ZZ14FlashAttentionE7k_block+4220];
	fma.rn.f32 	%f4931, %f178, %f4930, %f4929;
	ld.shared.f32 	%f4932, [_ZZ14FlashAttentionE7k_block+4224];
	fma.rn.f32 	%f4933, %f179, %f4932, %f4931;
	ld.shared.f32 	%f4934, [_ZZ14FlashAttentionE7k_block+4228];
	fma.rn.f32 	%f4935, %f180, %f4934, %f4933;
	ld.shared.f32 	%f4936, [_ZZ14FlashAttentionE7k_block+4232];
	fma.rn.f32 	%f4937, %f181, %f4936, %f4935;
	ld.shared.f32 	%f4938, [_ZZ14FlashAttentionE7k_block+4236];
	fma.rn.f32 	%f4939, %f182, %f4938, %f4937;
	ld.shared.f32 	%f4940, [_ZZ14FlashAttentionE7k_block+4240];
	fma.rn.f32 	%f4941, %f183, %f4940, %f4939;
	ld.shared.f32 	%f4942, [_ZZ14FlashAttentionE7k_block+4244];
	fma.rn.f32 	%f4943, %f184, %f4942, %f4941;
	ld.shared.f32 	%f4944, [_ZZ14FlashAttentionE7k_block+4248];
	fma.rn.f32 	%f4945, %f185, %f4944, %f4943;
	ld.shared.f32 	%f4946, [_ZZ14FlashAttentionE7k_block+4252];
	fma.rn.f32 	%f4947, %f186, %f4946, %f4945;
	ld.shared.f32 	%f4948, [_ZZ14FlashAttentionE7k_block+4256];
	fma.rn.f32 	%f4949, %f187, %f4948, %f4947;
	ld.shared.f32 	%f4950, [_ZZ14FlashAttentionE7k_block+4260];
	fma.rn.f32 	%f4951, %f188, %f4950, %f4949;
	ld.shared.f32 	%f4952, [_ZZ14FlashAttentionE7k_block+4264];
	fma.rn.f32 	%f4953, %f189, %f4952, %f4951;
	ld.shared.f32 	%f4954, [_ZZ14FlashAttentionE7k_block+4268];
	fma.rn.f32 	%f4955, %f190, %f4954, %f4953;
	ld.shared.f32 	%f4956, [_ZZ14FlashAttentionE7k_block+4272];
	fma.rn.f32 	%f4957, %f191, %f4956, %f4955;
	ld.shared.f32 	%f4958, [_ZZ14FlashAttentionE7k_block+4276];
	fma.rn.f32 	%f4959, %f192, %f4958, %f4957;
	ld.shared.f32 	%f4960, [_ZZ14FlashAttentionE7k_block+4280];
	fma.rn.f32 	%f4961, %f193, %f4960, %f4959;
	ld.shared.f32 	%f4962, [_ZZ14FlashAttentionE7k_block+4284];
	fma.rn.f32 	%f4963, %f194, %f4962, %f4961;
	ld.shared.f32 	%f4964, [_ZZ14FlashAttentionE7k_block+4288];
	fma.rn.f32 	%f4965, %f195, %f4964, %f4963;
	ld.shared.f32 	%f4966, [_ZZ14FlashAttentionE7k_block+4292];
	fma.rn.f32 	%f4967, %f196, %f4966, %f4965;
	ld.shared.f32 	%f4968, [_ZZ14FlashAttentionE7k_block+4296];
	fma.rn.f32 	%f4969, %f197, %f4968, %f4967;
	ld.shared.f32 	%f4970, [_ZZ14FlashAttentionE7k_block+4300];
	fma.rn.f32 	%f4971, %f198, %f4970, %f4969;
	ld.shared.f32 	%f4972, [_ZZ14FlashAttentionE7k_block+4304];
	fma.rn.f32 	%f4973, %f199, %f4972, %f4971;
	ld.shared.f32 	%f4974, [_ZZ14FlashAttentionE7k_block+4308];
	fma.rn.f32 	%f4975, %f200, %f4974, %f4973;
	ld.shared.f32 	%f4976, [_ZZ14FlashAttentionE7k_block+4312];
	fma.rn.f32 	%f4977, %f201, %f4976, %f4975;
	ld.shared.f32 	%f4978, [_ZZ14FlashAttentionE7k_block+4316];
	fma.rn.f32 	%f4979, %f202, %f4978, %f4977;
	ld.shared.f32 	%f4980, [_ZZ14FlashAttentionE7k_block+4320];
	fma.rn.f32 	%f4981, %f203, %f4980, %f4979;
	ld.shared.f32 	%f4982, [_ZZ14FlashAttentionE7k_block+4324];
	fma.rn.f32 	%f4983, %f204, %f4982, %f4981;
	ld.shared.f32 	%f4984, [_ZZ14FlashAttentionE7k_block+4328];
	fma.rn.f32 	%f4985, %f205, %f4984, %f4983;
	ld.shared.f32 	%f4986, [_ZZ14FlashAttentionE7k_block+4332];
	fma.rn.f32 	%f4987, %f206, %f4986, %f4985;
	ld.shared.f32 	%f4988, [_ZZ14FlashAttentionE7k_block+4336];
	fma.rn.f32 	%f4989, %f207, %f4988, %f4987;
	ld.shared.f32 	%f4990, [_ZZ14FlashAttentionE7k_block+4340];
	fma.rn.f32 	%f4991, %f208, %f4990, %f4989;
	ld.shared.f32 	%f4992, [_ZZ14FlashAttentionE7k_block+4344];
	fma.rn.f32 	%f4993, %f209, %f4992, %f4991;
	ld.shared.f32 	%f4994, [_ZZ14FlashAttentionE7k_block+4348];
	fma.rn.f32 	%f4995, %f210, %f4994, %f4993;
	ld.shared.f32 	%f4996, [_ZZ14FlashAttentionE7k_block+4352];
	fma.rn.f32 	%f4997, %f211, %f4996, %f4995;
	ld.shared.f32 	%f4998, [_ZZ14FlashAttentionE7k_block+4356];
	fma.rn.f32 	%f4999, %f212, %f4998, %f4997;
	ld.shared.f32 	%f5000, [_ZZ14FlashAttentionE7k_block+4360];
	fma.rn.f32 	%f5001, %f213, %f5000, %f4999;
	ld.shared.f32 	%f5002, [_ZZ14FlashAttentionE7k_block+4364];
	fma.rn.f32 	%f5003, %f214, %f5002, %f5001;
	ld.shared.f32 	%f5004, [_ZZ14FlashAttentionE7k_block+4368];
	fma.rn.f32 	%f5005, %f215, %f5004, %f5003;
	ld.shared.f32 	%f5006, [_ZZ14FlashAttentionE7k_block+4372];
	fma.rn.f32 	%f5007, %f216, %f5006, %f5005;
	ld.shared.f32 	%f5008, [_ZZ14FlashAttentionE7k_block+4376];
	fma.rn.f32 	%f5009, %f217, %f5008, %f5007;
	ld.shared.f32 	%f5010, [_ZZ14FlashAttentionE7k_block+4380];
	fma.rn.f32 	%f5011, %f218, %f5010, %f5009;
	ld.shared.f32 	%f5012, [_ZZ14FlashAttentionE7k_block+4384];
	fma.rn.f32 	%f5013, %f219, %f5012, %f5011;
	ld.shared.f32 	%f5014, [_ZZ14FlashAttentionE7k_block+4388];
	fma.rn.f32 	%f5015, %f220, %f5014, %f5013;
	ld.shared.f32 	%f5016, [_ZZ14FlashAttentionE7k_block+4392];
	fma.rn.f32 	%f5017, %f221, %f5016, %f5015;
	ld.shared.f32 	%f5018, [_ZZ14FlashAttentionE7k_block+4396];
	fma.rn.f32 	%f5019, %f222, %f5018, %f5017;
	ld.shared.f32 	%f5020, [_ZZ14FlashAttentionE7k_block+4400];
	fma.rn.f32 	%f5021, %f223, %f5020, %f5019;
	ld.shared.f32 	%f5022, [_ZZ14FlashAttentionE7k_block+4404];
	fma.rn.f32 	%f5023, %f224, %f5022, %f5021;
	ld.shared.f32 	%f5024, [_ZZ14FlashAttentionE7k_block+4408];
	fma.rn.f32 	%f5025, %f225, %f5024, %f5023;
	ld.shared.f32 	%f5026, [_ZZ14FlashAttentionE7k_block+4412];
	fma.rn.f32 	%f5027, %f226, %f5026, %f5025;
	ld.shared.f32 	%f5028, [_ZZ14FlashAttentionE7k_block+4416];
	fma.rn.f32 	%f5029, %f227, %f5028, %f5027;
	ld.shared.f32 	%f5030, [_ZZ14FlashAttentionE7k_block+4420];
	fma.rn.f32 	%f5031, %f228, %f5030, %f5029;
	ld.shared.f32 	%f5032, [_ZZ14FlashAttentionE7k_block+4424];
	fma.rn.f32 	%f5033, %f229, %f5032, %f5031;
	ld.shared.f32 	%f5034, [_ZZ14FlashAttentionE7k_block+4428];
	fma.rn.f32 	%f5035, %f230, %f5034, %f5033;
	ld.shared.f32 	%f5036, [_ZZ14FlashAttentionE7k_block+4432];
	fma.rn.f32 	%f5037, %f231, %f5036, %f5035;
	ld.shared.f32 	%f5038, [_ZZ14FlashAttentionE7k_block+4436];
	fma.rn.f32 	%f5039, %f232, %f5038, %f5037;
	ld.shared.f32 	%f5040, [_ZZ14FlashAttentionE7k_block+4440];
	fma.rn.f32 	%f5041, %f233, %f5040, %f5039;
	ld.shared.f32 	%f5042, [_ZZ14FlashAttentionE7k_block+4444];
	fma.rn.f32 	%f5043, %f234, %f5042, %f5041;
	ld.shared.f32 	%f5044, [_ZZ14FlashAttentionE7k_block+4448];
	fma.rn.f32 	%f5045, %f235, %f5044, %f5043;
	ld.shared.f32 	%f5046, [_ZZ14FlashAttentionE7k_block+4452];
	fma.rn.f32 	%f5047, %f236, %f5046, %f5045;
	ld.shared.f32 	%f5048, [_ZZ14FlashAttentionE7k_block+4456];
	fma.rn.f32 	%f5049, %f237, %f5048, %f5047;
	ld.shared.f32 	%f5050, [_ZZ14FlashAttentionE7k_block+4460];
	fma.rn.f32 	%f5051, %f238, %f5050, %f5049;
	ld.shared.f32 	%f5052, [_ZZ14FlashAttentionE7k_block+4464];
	fma.rn.f32 	%f5053, %f239, %f5052, %f5051;
	ld.shared.f32 	%f5054, [_ZZ14FlashAttentionE7k_block+4468];
	fma.rn.f32 	%f5055, %f240, %f5054, %f5053;
	ld.shared.f32 	%f5056, [_ZZ14FlashAttentionE7k_block+4472];
	fma.rn.f32 	%f5057, %f241, %f5056, %f5055;
	ld.shared.f32 	%f5058, [_ZZ14FlashAttentionE7k_block+4476];
	fma.rn.f32 	%f5059, %f242, %f5058, %f5057;
	ld.shared.f32 	%f5060, [_ZZ14FlashAttentionE7k_block+4480];
	fma.rn.f32 	%f5061, %f243, %f5060, %f5059;
	ld.shared.f32 	%f5062, [_ZZ14FlashAttentionE7k_block+4484];
	fma.rn.f32 	%f5063, %f244, %f5062, %f5061;
	ld.shared.f32 	%f5064, [_ZZ14FlashAttentionE7k_block+4488];
	fma.rn.f32 	%f5065, %f245, %f5064, %f5063;
	ld.shared.f32 	%f5066, [_ZZ14FlashAttentionE7k_block+4492];
	fma.rn.f32 	%f5067, %f246, %f5066, %f5065;
	ld.shared.f32 	%f5068, [_ZZ14FlashAttentionE7k_block+4496];
	fma.rn.f32 	%f5069, %f247, %f5068, %f5067;
	ld.shared.f32 	%f5070, [_ZZ14FlashAttentionE7k_block+4500];
	fma.rn.f32 	%f5071, %f248, %f5070, %f5069;
	ld.shared.f32 	%f5072, [_ZZ14FlashAttentionE7k_block+4504];
	fma.rn.f32 	%f5073, %f249, %f5072, %f5071;
	ld.shared.f32 	%f5074, [_ZZ14FlashAttentionE7k_block+4508];
	fma.rn.f32 	%f5075, %f250, %f5074, %f5073;
	ld.shared.f32 	%f5076, [_ZZ14FlashAttentionE7k_block+4512];
	fma.rn.f32 	%f5077, %f251, %f5076, %f5075;
	ld.shared.f32 	%f5078, [_ZZ14FlashAttentionE7k_block+4516];
	fma.rn.f32 	%f5079, %f252, %f5078, %f5077;
	ld.shared.f32 	%f5080, [_ZZ14FlashAttentionE7k_block+4520];
	fma.rn.f32 	%f5081, %f253, %f5080, %f5079;
	ld.shared.f32 	%f5082, [_ZZ14FlashAttentionE7k_block+4524];
	fma.rn.f32 	%f5083, %f254, %f5082, %f5081;
	ld.shared.f32 	%f5084, [_ZZ14FlashAttentionE7k_block+4528];
	fma.rn.f32 	%f5085, %f255, %f5084, %f5083;
	ld.shared.f32 	%f5086, [_ZZ14FlashAttentionE7k_block+4532];
	fma.rn.f32 	%f5087, %f256, %f5086, %f5085;
	ld.shared.f32 	%f5088, [_ZZ14FlashAttentionE7k_block+4536];
	fma.rn.f32 	%f5089, %f257, %f5088, %f5087;
	ld.shared.f32 	%f5090, [_ZZ14FlashAttentionE7k_block+4540];
	fma.rn.f32 	%f5091, %f258, %f5090, %f5089;
	ld.shared.f32 	%f5092, [_ZZ14FlashAttentionE7k_block+4544];
	fma.rn.f32 	%f5093, %f259, %f5092, %f5091;
	ld.shared.f32 	%f5094, [_ZZ14FlashAttentionE7k_block+4548];
	fma.rn.f32 	%f5095, %f260, %f5094, %f5093;
	ld.shared.f32 	%f5096, [_ZZ14FlashAttentionE7k_block+4552];
	fma.rn.f32 	%f5097, %f261, %f5096, %f5095;
	ld.shared.f32 	%f5098, [_ZZ14FlashAttentionE7k_block+4556];
	fma.rn.f32 	%f5099, %f262, %f5098, %f5097;
	ld.shared.f32 	%f5100, [_ZZ14FlashAttentionE7k_block+4560];
	fma.rn.f32 	%f5101, %f263, %f5100, %f5099;
	ld.shared.f32 	%f5102, [_ZZ14FlashAttentionE7k_block+4564];
	fma.rn.f32 	%f5103, %f264, %f5102, %f5101;
	ld.shared.f32 	%f5104, [_ZZ14FlashAttentionE7k_block+4568];
	fma.rn.f32 	%f5105, %f265, %f5104, %f5103;
	ld.shared.f32 	%f5106, [_ZZ14FlashAttentionE7k_block+4572];
	fma.rn.f32 	%f5107, %f266, %f5106, %f5105;
	ld.shared.f32 	%f5108, [_ZZ14FlashAttentionE7k_block+4576];
	fma.rn.f32 	%f5109, %f267, %f5108, %f5107;
	ld.shared.f32 	%f5110, [_ZZ14FlashAttentionE7k_block+4580];
	fma.rn.f32 	%f5111, %f268, %f5110, %f5109;
	ld.shared.f32 	%f5112, [_ZZ14FlashAttentionE7k_block+4584];
	fma.rn.f32 	%f5113, %f269, %f5112, %f5111;
	ld.shared.f32 	%f5114, [_ZZ14FlashAttentionE7k_block+4588];
	fma.rn.f32 	%f5115, %f270, %f5114, %f5113;
	ld.shared.f32 	%f5116, [_ZZ14FlashAttentionE7k_block+4592];
	fma.rn.f32 	%f5117, %f271, %f5116, %f5115;
	ld.shared.f32 	%f5118, [_ZZ14FlashAttentionE7k_block+4596];
	fma.rn.f32 	%f5119, %f272, %f5118, %f5117;
	ld.shared.f32 	%f5120, [_ZZ14FlashAttentionE7k_block+4600];
	fma.rn.f32 	%f5121, %f273, %f5120, %f5119;
	ld.shared.f32 	%f5122, [_ZZ14FlashAttentionE7k_block+4604];
	fma.rn.f32 	%f5123, %f274, %f5122, %f5121;
	mul.f32 	%f9649, %f9343, %f5123;
	max.f32 	%f9513, %f9513, %f9649;
	shl.b32 	%r161, %r272, 4;
	or.b32  	%r162, %r161, 9;
	setp.ge.s32 	%p42, %r162, %r248;
	@%p42 bra 	$L__BB0_62;
	ld.param.u32 	%r249, [FlashAttention_param_7];
	ld.param.f32 	%f9344, [FlashAttention_param_5];
	ld.shared.f32 	%f5124, [_ZZ14FlashAttentionE7k_block+4608];
	fma.rn.f32 	%f5125, %f147, %f5124, 0f00000000;
	ld.shared.f32 	%f5126, [_ZZ14FlashAttentionE7k_block+4612];
	fma.rn.f32 	%f5127, %f148, %f5126, %f5125;
	ld.shared.f32 	%f5128, [_ZZ14FlashAttentionE7k_block+4616];
	fma.rn.f32 	%f5129, %f149, %f5128, %f5127;
	ld.shared.f32 	%f5130, [_ZZ14FlashAttentionE7k_block+4620];
	fma.rn.f32 	%f5131, %f150, %f5130, %f5129;
	ld.shared.f32 	%f5132, [_ZZ14FlashAttentionE7k_block+4624];
	fma.rn.f32 	%f5133, %f151, %f5132, %f5131;
	ld.shared.f32 	%f5134, [_ZZ14FlashAttentionE7k_block+4628];
	fma.rn.f32 	%f5135, %f152, %f5134, %f5133;
	ld.shared.f32 	%f5136, [_ZZ14FlashAttentionE7k_block+4632];
	fma.rn.f32 	%f5137, %f153, %f5136, %f5135;
	ld.shared.f32 	%f5138, [_ZZ14FlashAttentionE7k_block+4636];
	fma.rn.f32 	%f5139, %f154, %f5138, %f5137;
	ld.shared.f32 	%f5140, [_ZZ14FlashAttentionE7k_block+4640];
	fma.rn.f32 	%f5141, %f155, %f5140, %f5139;
	ld.shared.f32 	%f5142, [_ZZ14FlashAttentionE7k_block+4644];
	fma.rn.f32 	%f5143, %f156, %f5142, %f5141;
	ld.shared.f32 	%f5144, [_ZZ14FlashAttentionE7k_block+4648];
	fma.rn.f32 	%f5145, %f157, %f5144, %f5143;
	ld.shared.f32 	%f5146, [_ZZ14FlashAttentionE7k_block+4652];
	fma.rn.f32 	%f5147, %f158, %f5146, %f5145;
	ld.shared.f32 	%f5148, [_ZZ14FlashAttentionE7k_block+4656];
	fma.rn.f32 	%f5149, %f159, %f5148, %f5147;
	ld.shared.f32 	%f5150, [_ZZ14FlashAttentionE7k_block+4660];
	fma.rn.f32 	%f5151, %f160, %f5150, %f5149;
	ld.shared.f32 	%f5152, [_ZZ14FlashAttentionE7k_block+4664];
	fma.rn.f32 	%f5153, %f161, %f5152, %f5151;
	ld.shared.f32 	%f5154, [_ZZ14FlashAttentionE7k_block+4668];
	fma.rn.f32 	%f5155, %f162, %f5154, %f5153;
	ld.shared.f32 	%f5156, [_ZZ14FlashAttentionE7k_block+4672];
	fma.rn.f32 	%f5157, %f163, %f5156, %f5155;
	ld.shared.f32 	%f5158, [_ZZ14FlashAttentionE7k_block+4676];
	fma.rn.f32 	%f5159, %f164, %f5158, %f5157;
	ld.shared.f32 	%f5160, [_ZZ14FlashAttentionE7k_block+4680];
	fma.rn.f32 	%f5161, %f165, %f5160, %f5159;
	ld.shared.f32 	%f5162, [_ZZ14FlashAttentionE7k_block+4684];
	fma.rn.f32 	%f5163, %f166, %f5162, %f5161;
	ld.shared.f32 	%f5164, [_ZZ14FlashAttentionE7k_block+4688];
	fma.rn.f32 	%f5165, %f167, %f5164, %f5163;
	ld.shared.f32 	%f5166, [_ZZ14FlashAttentionE7k_block+4692];
	fma.rn.f32 	%f5167, %f168, %f5166, %f5165;
	ld.shared.f32 	%f5168, [_ZZ14FlashAttentionE7k_block+4696];
	fma.rn.f32 	%f5169, %f169, %f5168, %f5167;
	ld.shared.f32 	%f5170, [_ZZ14FlashAttentionE7k_block+4700];
	fma.rn.f32 	%f5171, %f170, %f5170, %f5169;
	ld.shared.f32 	%f5172, [_ZZ14FlashAttentionE7k_block+4704];
	fma.rn.f32 	%f5173, %f171, %f5172, %f5171;
	ld.shared.f32 	%f5174, [_ZZ14FlashAttentionE7k_block+4708];
	fma.rn.f32 	%f5175, %f172, %f5174, %f5173;
	ld.shared.f32 	%f5176, [_ZZ14FlashAttentionE7k_block+4712];
	fma.rn.f32 	%f5177, %f173, %f5176, %f5175;
	ld.shared.f32 	%f5178, [_ZZ14FlashAttentionE7k_block+4716];
	fma.rn.f32 	%f5179, %f174, %f5178, %f5177;
	ld.shared.f32 	%f5180, [_ZZ14FlashAttentionE7k_block+4720];
	fma.rn.f32 	%f5181, %f175, %f5180, %f5179;
	ld.shared.f32 	%f5182, [_ZZ14FlashAttentionE7k_block+4724];
	fma.rn.f32 	%f5183, %f176, %f5182, %f5181;
	ld.shared.f32 	%f5184, [_ZZ14FlashAttentionE7k_block+4728];
	fma.rn.f32 	%f5185, %f177, %f5184, %f5183;
	ld.shared.f32 	%f5186, [_ZZ14FlashAttentionE7k_block+4732];
	fma.rn.f32 	%f5187, %f178, %f5186, %f5185;
	ld.shared.f32 	%f5188, [_ZZ14FlashAttentionE7k_block+4736];
	fma.rn.f32 	%f5189, %f179, %f5188, %f5187;
	ld.shared.f32 	%f5190, [_ZZ14FlashAttentionE7k_block+4740];
	fma.rn.f32 	%f5191, %f180, %f5190, %f5189;
	ld.shared.f32 	%f5192, [_ZZ14FlashAttentionE7k_block+4744];
	fma.rn.f32 	%f5193, %f181, %f5192, %f5191;
	ld.shared.f32 	%f5194, [_ZZ14FlashAttentionE7k_block+4748];
	fma.rn.f32 	%f5195, %f182, %f5194, %f5193;
	ld.shared.f32 	%f5196, [_ZZ14FlashAttentionE7k_block+4752];
	fma.rn.f32 	%f5197, %f183, %f5196, %f5195;
	ld.shared.f32 	%f5198, [_ZZ14FlashAttentionE7k_block+4756];
	fma.rn.f32 	%f5199, %f184, %f5198, %f5197;
	ld.shared.f32 	%f5200, [_ZZ14FlashAttentionE7k_block+4760];
	fma.rn.f32 	%f5201, %f185, %f5200, %f5199;
	ld.shared.f32 	%f5202, [_ZZ14FlashAttentionE7k_block+4764];
	fma.rn.f32 	%f5203, %f186, %f5202, %f5201;
	ld.shared.f32 	%f5204, [_ZZ14FlashAttentionE7k_block+4768];
	fma.rn.f32 	%f5205, %f187, %f5204, %f5203;
	ld.shared.f32 	%f5206, [_ZZ14FlashAttentionE7k_block+4772];
	fma.rn.f32 	%f5207, %f188, %f5206, %f5205;
	ld.shared.f32 	%f5208, [_ZZ14FlashAttentionE7k_block+4776];
	fma.rn.f32 	%f5209, %f189, %f5208, %f5207;
	ld.shared.f32 	%f5210, [_ZZ14FlashAttentionE7k_block+4780];
	fma.rn.f32 	%f5211, %f190, %f5210, %f5209;
	ld.shared.f32 	%f5212, [_ZZ14FlashAttentionE7k_block+4784];
	fma.rn.f32 	%f5213, %f191, %f5212, %f5211;
	ld.shared.f32 	%f5214, [_ZZ14FlashAttentionE7k_block+4788];
	fma.rn.f32 	%f5215, %f192, %f5214, %f5213;
	ld.shared.f32 	%f5216, [_ZZ14FlashAttentionE7k_block+4792];
	fma.rn.f32 	%f5217, %f193, %f5216, %f5215;
	ld.shared.f32 	%f5218, [_ZZ14FlashAttentionE7k_block+4796];
	fma.rn.f32 	%f5219, %f194, %f5218, %f5217;
	ld.shared.f32 	%f5220, [_ZZ14FlashAttentionE7k_block+4800];
	fma.rn.f32 	%f5221, %f195, %f5220, %f5219;
	ld.shared.f32 	%f5222, [_ZZ14FlashAttentionE7k_block+4804];
	fma.rn.f32 	%f5223, %f196, %f5222, %f5221;
	ld.shared.f32 	%f5224, [_ZZ14FlashAttentionE7k_block+4808];
	fma.rn.f32 	%f5225, %f197, %f5224, %f5223;
	ld.shared.f32 	%f5226, [_ZZ14FlashAttentionE7k_block+4812];
	fma.rn.f32 	%f5227, %f198, %f5226, %f5225;
	ld.shared.f32 	%f5228, [_ZZ14FlashAttentionE7k_block+4816];
	fma.rn.f32 	%f5229, %f199, %f5228, %f5227;
	ld.shared.f32 	%f5230, [_ZZ14FlashAttentionE7k_block+4820];
	fma.rn.f32 	%f5231, %f200, %f5230, %f5229;
	ld.shared.f32 	%f5232, [_ZZ14FlashAttentionE7k_block+4824];
	fma.rn.f32 	%f5233, %f201, %f5232, %f5231;
	ld.shared.f32 	%f5234, [_ZZ14FlashAttentionE7k_block+4828];
	fma.rn.f32 	%f5235, %f202, %f5234, %f5233;
	ld.shared.f32 	%f5236, [_ZZ14FlashAttentionE7k_block+4832];
	fma.rn.f32 	%f5237, %f203, %f5236, %f5235;
	ld.shared.f32 	%f5238, [_ZZ14FlashAttentionE7k_block+4836];
	fma.rn.f32 	%f5239, %f204, %f5238, %f5237;
	ld.shared.f32 	%f5240, [_ZZ14FlashAttentionE7k_block+4840];
	fma.rn.f32 	%f5241, %f205, %f5240, %f5239;
	ld.shared.f32 	%f5242, [_ZZ14FlashAttentionE7k_block+4844];
	fma.rn.f32 	%f5243, %f206, %f5242, %f5241;
	ld.shared.f32 	%f5244, [_ZZ14FlashAttentionE7k_block+4848];
	fma.rn.f32 	%f5245, %f207, %f5244, %f5243;
	ld.shared.f32 	%f5246, [_ZZ14FlashAttentionE7k_block+4852];
	fma.rn.f32 	%f5247, %f208, %f5246, %f5245;
	ld.shared.f32 	%f5248, [_ZZ14FlashAttentionE7k_block+4856];
	fma.rn.f32 	%f5249, %f209, %f5248, %f5247;
	ld.shared.f32 	%f5250, [_ZZ14FlashAttentionE7k_block+4860];
	fma.rn.f32 	%f5251, %f210, %f5250, %f5249;
	ld.shared.f32 	%f5252, [_ZZ14FlashAttentionE7k_block+4864];
	fma.rn.f32 	%f5253, %f211, %f5252, %f5251;
	ld.shared.f32 	%f5254, [_ZZ14FlashAttentionE7k_block+4868];
	fma.rn.f32 	%f5255, %f212, %f5254, %f5253;
	ld.shared.f32 	%f5256, [_ZZ14FlashAttentionE7k_block+4872];
	fma.rn.f32 	%f5257, %f213, %f5256, %f5255;
	ld.shared.f32 	%f5258, [_ZZ14FlashAttentionE7k_block+4876];
	fma.rn.f32 	%f5259, %f214, %f5258, %f5257;
	ld.shared.f32 	%f5260, [_ZZ14FlashAttentionE7k_block+4880];
	fma.rn.f32 	%f5261, %f215, %f5260, %f5259;
	ld.shared.f32 	%f5262, [_ZZ14FlashAttentionE7k_block+4884];
	fma.rn.f32 	%f5263, %f216, %f5262, %f5261;
	ld.shared.f32 	%f5264, [_ZZ14FlashAttentionE7k_block+4888];
	fma.rn.f32 	%f5265, %f217, %f5264, %f5263;
	ld.shared.f32 	%f5266, [_ZZ14FlashAttentionE7k_block+4892];
	fma.rn.f32 	%f5267, %f218, %f5266, %f5265;
	ld.shared.f32 	%f5268, [_ZZ14FlashAttentionE7k_block+4896];
	fma.rn.f32 	%f5269, %f219, %f5268, %f5267;
	ld.shared.f32 	%f5270, [_ZZ14FlashAttentionE7k_block+4900];
	fma.rn.f32 	%f5271, %f220, %f5270, %f5269;
	ld.shared.f32 	%f5272, [_ZZ14FlashAttentionE7k_block+4904];
	fma.rn.f32 	%f5273, %f221, %f5272, %f5271;
	ld.shared.f32 	%f5274, [_ZZ14FlashAttentionE7k_block+4908];
	fma.rn.f32 	%f5275, %f222, %f5274, %f5273;
	ld.shared.f32 	%f5276, [_ZZ14FlashAttentionE7k_block+4912];
	fma.rn.f32 	%f5277, %f223, %f5276, %f5275;
	ld.shared.f32 	%f5278, [_ZZ14FlashAttentionE7k_block+4916];
	fma.rn.f32 	%f5279, %f224, %f5278, %f5277;
	ld.shared.f32 	%f5280, [_ZZ14FlashAttentionE7k_block+4920];
	fma.rn.f32 	%f5281, %f225, %f5280, %f5279;
	ld.shared.f32 	%f5282, [_ZZ14FlashAttentionE7k_block+4924];
	fma.rn.f32 	%f5283, %f226, %f5282, %f5281;
	ld.shared.f32 	%f5284, [_ZZ14FlashAttentionE7k_block+4928];
	fma.rn.f32 	%f5285, %f227, %f5284, %f5283;
	ld.shared.f32 	%f5286, [_ZZ14FlashAttentionE7k_block+4932];
	fma.rn.f32 	%f5287, %f228, %f5286, %f5285;
	ld.shared.f32 	%f5288, [_ZZ14FlashAttentionE7k_block+4936];
	fma.rn.f32 	%f5289, %f229, %f5288, %f5287;
	ld.shared.f32 	%f5290, [_ZZ14FlashAttentionE7k_block+4940];
	fma.rn.f32 	%f5291, %f230, %f5290, %f5289;
	ld.shared.f32 	%f5292, [_ZZ14FlashAttentionE7k_block+4944];
	fma.rn.f32 	%f5293, %f231, %f5292, %f5291;
	ld.shared.f32 	%f5294, [_ZZ14FlashAttentionE7k_block+4948];
	fma.rn.f32 	%f5295, %f232, %f5294, %f5293;
	ld.shared.f32 	%f5296, [_ZZ14FlashAttentionE7k_block+4952];
	fma.rn.f32 	%f5297, %f233, %f5296, %f5295;
	ld.shared.f32 	%f5298, [_ZZ14FlashAttentionE7k_block+4956];
	fma.rn.f32 	%f5299, %f234, %f5298, %f5297;
	ld.shared.f32 	%f5300, [_ZZ14FlashAttentionE7k_block+4960];
	fma.rn.f32 	%f5301, %f235, %f5300, %f5299;
	ld.shared.f32 	%f5302, [_ZZ14FlashAttentionE7k_block+4964];
	fma.rn.f32 	%f5303, %f236, %f5302, %f5301;
	ld.shared.f32 	%f5304, [_ZZ14FlashAttentionE7k_block+4968];
	fma.rn.f32 	%f5305, %f237, %f5304, %f5303;
	ld.shared.f32 	%f5306, [_ZZ14FlashAttentionE7k_block+4972];
	fma.rn.f32 	%f5307, %f238, %f5306, %f5305;
	ld.shared.f32 	%f5308, [_ZZ14FlashAttentionE7k_block+4976];
	fma.rn.f32 	%f5309, %f239, %f5308, %f5307;
	ld.shared.f32 	%f5310, [_ZZ14FlashAttentionE7k_block+4980];
	fma.rn.f32 	%f5311, %f240, %f5310, %f5309;
	ld.shared.f32 	%f5312, [_ZZ14FlashAttentionE7k_block+4984];
	fma.rn.f32 	%f5313, %f241, %f5312, %f5311;
	ld.shared.f32 	%f5314, [_ZZ14FlashAttentionE7k_block+4988];
	fma.rn.f32 	%f5315, %f242, %f5314, %f5313;
	ld.shared.f32 	%f5316, [_ZZ14FlashAttentionE7k_block+4992];
	fma.rn.f32 	%f5317, %f243, %f5316, %f5315;
	ld.shared.f32 	%f5318, [_ZZ14FlashAttentionE7k_block+4996];
	fma.rn.f32 	%f5319, %f244, %f5318, %f5317;
	ld.shared.f32 	%f5320, [_ZZ14FlashAttentionE7k_block+5000];
	fma.rn.f32 	%f5321, %f245, %f5320, %f5319;
	ld.shared.f32 	%f5322, [_ZZ14FlashAttentionE7k_block+5004];
	fma.rn.f32 	%f5323, %f246, %f5322, %f5321;
	ld.shared.f32 	%f5324, [_ZZ14FlashAttentionE7k_block+5008];
	fma.rn.f32 	%f5325, %f247, %f5324, %f5323;
	ld.shared.f32 	%f5326, [_ZZ14FlashAttentionE7k_block+5012];
	fma.rn.f32 	%f5327, %f248, %f5326, %f5325;
	ld.shared.f32 	%f5328, [_ZZ14FlashAttentionE7k_block+5016];
	fma.rn.f32 	%f5329, %f249, %f5328, %f5327;
	ld.shared.f32 	%f5330, [_ZZ14FlashAttentionE7k_block+5020];
	fma.rn.f32 	%f5331, %f250, %f5330, %f5329;
	ld.shared.f32 	%f5332, [_ZZ14FlashAttentionE7k_block+5024];
	fma.rn.f32 	%f5333, %f251, %f5332, %f5331;
	ld.shared.f32 	%f5334, [_ZZ14FlashAttentionE7k_block+5028];
	fma.rn.f32 	%f5335, %f252, %f5334, %f5333;
	ld.shared.f32 	%f5336, [_ZZ14FlashAttentionE7k_block+5032];
	fma.rn.f32 	%f5337, %f253, %f5336, %f5335;
	ld.shared.f32 	%f5338, [_ZZ14FlashAttentionE7k_block+5036];
	fma.rn.f32 	%f5339, %f254, %f5338, %f5337;
	ld.shared.f32 	%f5340, [_ZZ14FlashAttentionE7k_block+5040];
	fma.rn.f32 	%f5341, %f255, %f5340, %f5339;
	ld.shared.f32 	%f5342, [_ZZ14FlashAttentionE7k_block+5044];
	fma.rn.f32 	%f5343, %f256, %f5342, %f5341;
	ld.shared.f32 	%f5344, [_ZZ14FlashAttentionE7k_block+5048];
	fma.rn.f32 	%f5345, %f257, %f5344, %f5343;
	ld.shared.f32 	%f5346, [_ZZ14FlashAttentionE7k_block+5052];
	fma.rn.f32 	%f5347, %f258, %f5346, %f5345;
	ld.shared.f32 	%f5348, [_ZZ14FlashAttentionE7k_block+5056];
	fma.rn.f32 	%f5349, %f259, %f5348, %f5347;
	ld.shared.f32 	%f5350, [_ZZ14FlashAttentionE7k_block+5060];
	fma.rn.f32 	%f5351, %f260, %f5350, %f5349;
	ld.shared.f32 	%f5352, [_ZZ14FlashAttentionE7k_block+5064];
	fma.rn.f32 	%f5353, %f261, %f5352, %f5351;
	ld.shared.f32 	%f5354, [_ZZ14FlashAttentionE7k_block+5068];
	fma.rn.f32 	%f5355, %f262, %f5354, %f5353;
	ld.shared.f32 	%f5356, [_ZZ14FlashAttentionE7k_block+5072];
	fma.rn.f32 	%f5357, %f263, %f5356, %f5355;
	ld.shared.f32 	%f5358, [_ZZ14FlashAttentionE7k_block+5076];
	fma.rn.f32 	%f5359, %f264, %f5358, %f5357;
	ld.shared.f32 	%f5360, [_ZZ14FlashAttentionE7k_block+5080];
	fma.rn.f32 	%f5361, %f265, %f5360, %f5359;
	ld.shared.f32 	%f5362, [_ZZ14FlashAttentionE7k_block+5084];
	fma.rn.f32 	%f5363, %f266, %f5362, %f5361;
	ld.shared.f32 	%f5364, [_ZZ14FlashAttentionE7k_block+5088];
	fma.rn.f32 	%f5365, %f267, %f5364, %f5363;
	ld.shared.f32 	%f5366, [_ZZ14FlashAttentionE7k_block+5092];
	fma.rn.f32 	%f5367, %f268, %f5366, %f5365;
	ld.shared.f32 	%f5368, [_ZZ14FlashAttentionE7k_block+5096];
	fma.rn.f32 	%f5369, %f269, %f5368, %f5367;
	ld.shared.f32 	%f5370, [_ZZ14FlashAttentionE7k_block+5100];
	fma.rn.f32 	%f5371, %f270, %f5370, %f5369;
	ld.shared.f32 	%f5372, [_ZZ14FlashAttentionE7k_block+5104];
	fma.rn.f32 	%f5373, %f271, %f5372, %f5371;
	ld.shared.f32 	%f5374, [_ZZ14FlashAttentionE7k_block+5108];
	fma.rn.f32 	%f5375, %f272, %f5374, %f5373;
	ld.shared.f32 	%f5376, [_ZZ14FlashAttentionE7k_block+5112];
	fma.rn.f32 	%f5377, %f273, %f5376, %f5375;
	ld.shared.f32 	%f5378, [_ZZ14FlashAttentionE7k_block+5116];
	fma.rn.f32 	%f5379, %f274, %f5378, %f5377;
	mul.f32 	%f9648, %f9344, %f5379;
	max.f32 	%f9513, %f9513, %f9648;
	shl.b32 	%r163, %r272, 4;
	or.b32  	%r164, %r163, 10;
	setp.ge.s32 	%p43, %r164, %r249;
	@%p43 bra 	$L__BB0_62;
	ld.param.u32 	%r250, [FlashAttention_param_7];
	ld.param.f32 	%f9345, [FlashAttention_param_5];
	ld.shared.f32 	%f5380, [_ZZ14FlashAttentionE7k_block+5120];
	fma.rn.f32 	%f5381, %f147, %f5380, 0f00000000;
	ld.shared.f32 	%f5382, [_ZZ14FlashAttentionE7k_block+5124];
	fma.rn.f32 	%f5383, %f148, %f5382, %f5381;
	ld.shared.f32 	%f5384, [_ZZ14FlashAttentionE7k_block+5128];
	fma.rn.f32 	%f5385, %f149, %f5384, %f5383;
	ld.shared.f32 	%f5386, [_ZZ14FlashAttentionE7k_block+5132];
	fma.rn.f32 	%f5387, %f150, %f5386, %f5385;
	ld.shared.f32 	%f5388, [_ZZ14FlashAttentionE7k_block+5136];
	fma.rn.f32 	%f5389, %f151, %f5388, %f5387;
	ld.shared.f32 	%f5390, [_ZZ14FlashAttentionE7k_block+5140];
	fma.rn.f32 	%f5391, %f152, %f5390, %f5389;
	ld.shared.f32 	%f5392, [_ZZ14FlashAttentionE7k_block+5144];
	fma.rn.f32 	%f5393, %f153, %f5392, %f5391;
	ld.shared.f32 	%f5394, [_ZZ14FlashAttentionE7k_block+5148];
	fma.rn.f32 	%f5395, %f154, %f5394, %f5393;
	ld.shared.f32 	%f5396, [_ZZ14FlashAttentionE7k_block+5152];
	fma.rn.f32 	%f5397, %f155, %f5396, %f5395;
	ld.shared.f32 	%f5398, [_ZZ14FlashAttentionE7k_block+5156];
	fma.rn.f32 	%f5399, %f156, %f5398, %f5397;
	ld.shared.f32 	%f5400, [_ZZ14FlashAttentionE7k_block+5160];
	fma.rn.f32 	%f5401, %f157, %f5400, %f5399;
	ld.shared.f32 	%f5402, [_ZZ14FlashAttentionE7k_block+5164];
	fma.rn.f32 	%f5403, %f158, %f5402, %f5401;
	ld.shared.f32 	%f5404, [_ZZ14FlashAttentionE7k_block+5168];
	fma.rn.f32 	%f5405, %f159, %f5404, %f5403;
	ld.shared.f32 	%f5406, [_ZZ14FlashAttentionE7k_block+5172];
	fma.rn.f32 	%f5407, %f160, %f5406, %f5405;
	ld.shared.f32 	%f5408, [_ZZ14FlashAttentionE7k_block+5176];
	fma.rn.f32 	%f5409, %f161, %f5408, %f5407;
	ld.shared.f32 	%f5410, [_ZZ14FlashAttentionE7k_block+5180];
	fma.rn.f32 	%f5411, %f162, %f5410, %f5409;
	ld.shared.f32 	%f5412, [_ZZ14FlashAttentionE7k_block+5184];
	fma.rn.f32 	%f5413, %f163, %f5412, %f5411;
	ld.shared.f32 	%f5414, [_ZZ14FlashAttentionE7k_block+5188];
	fma.rn.f32 	%f5415, %f164, %f5414, %f5413;
	ld.shared.f32 	%f5416, [_ZZ14FlashAttentionE7k_block+5192];
	fma.rn.f32 	%f5417, %f165, %f5416, %f5415;
	ld.shared.f32 	%f5418, [_ZZ14FlashAttentionE7k_block+5196];
	fma.rn.f32 	%f5419, %f166, %f5418, %f5417;
	ld.shared.f32 	%f5420, [_ZZ14FlashAttentionE7k_block+5200];
	fma.rn.f32 	%f5421, %f167, %f5420, %f5419;
	ld.shared.f32 	%f5422, [_ZZ14FlashAttentionE7k_block+5204];
	fma.rn.f32 	%f5423, %f168, %f5422, %f5421;
	ld.shared.f32 	%f5424, [_ZZ14FlashAttentionE7k_block+5208];
	fma.rn.f32 	%f5425, %f169, %f5424, %f5423;
	ld.shared.f32 	%f5426, [_ZZ14FlashAttentionE7k_block+5212];
	fma.rn.f32 	%f5427, %f170, %f5426, %f5425;
	ld.shared.f32 	%f5428, [_ZZ14FlashAttentionE7k_block+5216];
	fma.rn.f32 	%f5429, %f171, %f5428, %f5427;
	ld.shared.f32 	%f5430, [_ZZ14FlashAttentionE7k_block+5220];
	fma.rn.f32 	%f5431, %f172, %f5430, %f5429;
	ld.shared.f32 	%f5432, [_ZZ14FlashAttentionE7k_block+5224];
	fma.rn.f32 	%f5433, %f173, %f5432, %f5431;
	ld.shared.f32 	%f5434, [_ZZ14FlashAttentionE7k_block+5228];
	fma.rn.f32 	%f5435, %f174, %f5434, %f5433;
	ld.shared.f32 	%f5436, [_ZZ14FlashAttentionE7k_block+5232];
	fma.rn.f32 	%f5437, %f175, %f5436, %f5435;
	ld.shared.f32 	%f5438, [_ZZ14FlashAttentionE7k_block+5236];
	fma.rn.f32 	%f5439, %f176, %f5438, %f5437;
	ld.shared.f32 	%f5440, [_ZZ14FlashAttentionE7k_block+5240];
	fma.rn.f32 	%f5441, %f177, %f5440, %f5439;
	ld.shared.f32 	%f5442, [_ZZ14FlashAttentionE7k_block+5244];
	fma.rn.f32 	%f5443, %f178, %f5442, %f5441;
	ld.shared.f32 	%f5444, [_ZZ14FlashAttentionE7k_block+5248];
	fma.rn.f32 	%f5445, %f179, %f5444, %f5443;
	ld.shared.f32 	%f5446, [_ZZ14FlashAttentionE7k_block+5252];
	fma.rn.f32 	%f5447, %f180, %f5446, %f5445;
	ld.shared.f32 	%f5448, [_ZZ14FlashAttentionE7k_block+5256];
	fma.rn.f32 	%f5449, %f181, %f5448, %f5447;
	ld.shared.f32 	%f5450, [_ZZ14FlashAttentionE7k_block+5260];
	fma.rn.f32 	%f5451, %f182, %f5450, %f5449;
	ld.shared.f32 	%f5452, [_ZZ14FlashAttentionE7k_block+5264];
	fma.rn.f32 	%f5453, %f183, %f5452, %f5451;
	ld.shared.f32 	%f5454, [_ZZ14FlashAttentionE7k_block+5268];
	fma.rn.f32 	%f5455, %f184, %f5454, %f5453;
	ld.shared.f32 	%f5456, [_ZZ14FlashAttentionE7k_block+5272];
	fma.rn.f32 	%f5457, %f185, %f5456, %f5455;
	ld.shared.f32 	%f5458, [_ZZ14FlashAttentionE7k_block+5276];
	fma.rn.f32 	%f5459, %f186, %f5458, %f5457;
	ld.shared.f32 	%f5460, [_ZZ14FlashAttentionE7k_block+5280];
	fma.rn.f32 	%f5461, %f187, %f5460, %f5459;
	ld.shared.f32 	%f5462, [_ZZ14FlashAttentionE7k_block+5284];
	fma.rn.f32 	%f5463, %f188, %f5462, %f5461;
	ld.shared.f32 	%f5464, [_ZZ14FlashAttentionE7k_block+5288];
	fma.rn.f32 	%f5465, %f189, %f5464, %f5463;
	ld.shared.f32 	%f5466, [_ZZ14FlashAttentionE7k_block+5292];
	fma.rn.f32 	%f5467, %f190, %f5466, %f5465;
	ld.shared.f32 	%f5468, [_ZZ14FlashAttentionE7k_block+5296];
	fma.rn.f32 	%f5469, %f191, %f5468, %f5467;
	ld.shared.f32 	%f5470, [_ZZ14FlashAttentionE7k_block+5300];
	fma.rn.f32 	%f5471, %f192, %f5470, %f5469;
	ld.shared.f32 	%f5472, [_ZZ14FlashAttentionE7k_block+5304];
	fma.rn.f32 	%f5473, %f193, %f5472, %f5471;
	ld.shared.f32 	%f5474, [_ZZ14FlashAttentionE7k_block+5308];
	fma.rn.f32 	%f5475, %f194, %f5474, %f5473;
	ld.shared.f32 	%f5476, [_ZZ14FlashAttentionE7k_block+5312];
	fma.rn.f32 	%f5477, %f195, %f5476, %f5475;
	ld.shared.f32 	%f5478, [_ZZ14FlashAttentionE7k_block+5316];
	fma.rn.f32 	%f5479, %f196, %f5478, %f5477;
	ld.shared.f32 	%f5480, [_ZZ14FlashAttentionE7k_block+5320];
	fma.rn.f32 	%f5481, %f197, %f5480, %f5479;
	ld.shared.f32 	%f5482, [_ZZ14FlashAttentionE7k_block+5324];
	fma.rn.f32 	%f5483, %f198, %f5482, %f5481;
	ld.shared.f32 	%f5484, [_ZZ14FlashAttentionE7k_block+5328];
	fma.rn.f32 	%f5485, %f199, %f5484, %f5483;
	ld.shared.f32 	%f5486, [_ZZ14FlashAttentionE7k_block+5332];
	fma.rn.f32 	%f5487, %f200, %f5486, %f5485;
	ld.shared.f32 	%f5488, [_ZZ14FlashAttentionE7k_block+5336];
	fma.rn.f32 	%f5489, %f201, %f5488, %f5487;
	ld.shared.f32 	%f5490, [_ZZ14FlashAttentionE7k_block+5340];
	fma.rn.f32 	%f5491, %f202, %f5490, %f5489;
	ld.shared.f32 	%f5492, [_ZZ14FlashAttentionE7k_block+5344];
	fma.rn.f32 	%f5493, %f203, %f5492, %f5491;
	ld.shared.f32 	%f5494, [_ZZ14FlashAttentionE7k_block+5348];
	fma.rn.f32 	%f5495, %f204, %f5494, %f5493;
	ld.shared.f32 	%f5496, [_ZZ14FlashAttentionE7k_block+5352];
	fma.rn.f32 	%f5497, %f205, %f5496, %f5495;
	ld.shared.f32 	%f5498, [_ZZ14FlashAttentionE7k_block+5356];
	fma.rn.f32 	%f5499, %f206, %f5498, %f5497;
	ld.shared.f32 	%f5500, [_ZZ14FlashAttentionE7k_block+5360];
	fma.rn.f32 	%f5501, %f207, %f5500, %f5499;
	ld.shared.f32 	%f5502, [_ZZ14FlashAttentionE7k_block+5364];
	fma.rn.f32 	%f5503, %f208, %f5502, %f5501;
	ld.shared.f32 	%f5504, [_ZZ14FlashAttentionE7k_block+5368];
	fma.rn.f32 	%f5505, %f209, %f5504, %f5503;
	ld.shared.f32 	%f5506, [_ZZ14FlashAttentionE7k_block+5372];
	fma.rn.f32 	%f5507, %f210, %f5506, %f5505;
	ld.shared.f32 	%f5508, [_ZZ14FlashAttentionE7k_block+5376];
	fma.rn.f32 	%f5509, %f211, %f5508, %f5507;
	ld.shared.f32 	%f5510, [_ZZ14FlashAttentionE7k_block+5380];
	fma.rn.f32 	%f5511, %f212, %f5510, %f5509;
	ld.shared.f32 	%f5512, [_ZZ14FlashAttentionE7k_block+5384];
	fma.rn.f32 	%f5513, %f213, %f5512, %f5511;
	ld.shared.f32 	%f5514, [_ZZ14FlashAttentionE7k_block+5388];
	fma.rn.f32 	%f5515, %f214, %f5514, %f5513;
	ld.shared.f32 	%f5516, [_ZZ14FlashAttentionE7k_block+5392];
	fma.rn.f32 	%f5517, %f215, %f5516, %f5515;
	ld.shared.f32 	%f5518, [_ZZ14FlashAttentionE7k_block+5396];
	fma.rn.f32 	%f5519, %f216, %f5518, %f5517;
	ld.shared.f32 	%f5520, [_ZZ14FlashAttentionE7k_block+5400];
	fma.rn.f32 	%f5521, %f217, %f5520, %f5519;
	ld.shared.f32 	%f5522, [_ZZ14FlashAttentionE7k_block+5404];
	fma.rn.f32 	%f5523, %f218, %f5522, %f5521;
	ld.shared.f32 	%f5524, [_ZZ14FlashAttentionE7k_block+5408];
	fma.rn.f32 	%f5525, %f219, %f5524, %f5523;
	ld.shared.f32 	%f5526, [_ZZ14FlashAttentionE7k_block+5412];
	fma.rn.f32 	%f5527, %f220, %f5526, %f5525;
	ld.shared.f32 	%f5528, [_ZZ14FlashAttentionE7k_block+5416];
	fma.rn.f32 	%f5529, %f221, %f5528, %f5527;
	ld.shared.f32 	%f5530, [_ZZ14FlashAttentionE7k_block+5420];
	fma.rn.f32 	%f5531, %f222, %f5530, %f5529;
	ld.shared.f32 	%f5532, [_ZZ14FlashAttentionE7k_block+5424];
	fma.rn.f32 	%f5533, %f223, %f5532, %f5531;
	ld.shared.f32 	%f5534, [_ZZ14FlashAttentionE7k_block+5428];
	fma.rn.f32 	%f5535, %f224, %f5534, %f5533;
	ld.shared.f32 	%f5536, [_ZZ14FlashAttentionE7k_block+5432];
	fma.rn.f32 	%f5537, %f225, %f5536, %f5535;
	ld.shared.f32 	%f5538, [_ZZ14FlashAttentionE7k_block+5436];
	fma.rn.f32 	%f5539, %f226, %f5538, %f5537;
	ld.shared.f32 	%f5540, [_ZZ14FlashAttentionE7k_block+5440];
	fma.rn.f32 	%f5541, %f227, %f5540, %f5539;
	ld.shared.f32 	%f5542, [_ZZ14FlashAttentionE7k_block+5444];
	fma.rn.f32 	%f5543, %f228, %f5542, %f5541;
	ld.shared.f32 	%f5544, [_ZZ14FlashAttentionE7k_block+5448];
	fma.rn.f32 	%f5545, %f229, %f5544, %f5543;
	ld.shared.f32 	%f5546, [_ZZ14FlashAttentionE7k_block+5452];
	fma.rn.f32 	%f5547, %f230, %f5546, %f5545;
	ld.shared.f32 	%f5548, [_ZZ14FlashAttentionE7k_block+5456];
	fma.rn.f32 	%f5549, %f231, %f5548, %f5547;
	ld.shared.f32 	%f5550, [_ZZ14FlashAttentionE7k_block+5460];
	fma.rn.f32 	%f5551, %f232, %f5550, %f5549;
	ld.shared.f32 	%f5552, [_ZZ14FlashAttentionE7k_block+5464];
	fma.rn.f32 	%f5553, %f233, %f5552, %f5551;
	ld.shared.f32 	%f5554, [_ZZ14FlashAttentionE7k_block+5468];
	fma.rn.f32 	%f5555, %f234, %f5554, %f5553;
	ld.shared.f32 	%f5556, [_ZZ14FlashAttentionE7k_block+5472];
	fma.rn.f32 	%f5557, %f235, %f5556, %f5555;
	ld.shared.f32 	%f5558, [_ZZ14FlashAttentionE7k_block+5476];
	fma.rn.f32 	%f5559, %f236, %f5558, %f5557;
	ld.shared.f32 	%f5560, [_ZZ14FlashAttentionE7k_block+5480];
	fma.rn.f32 	%f5561, %f237, %f5560, %f5559;
	ld.shared.f32 	%f5562, [_ZZ14FlashAttentionE7k_block+5484];
	fma.rn.f32 	%f5563, %f238, %f5562, %f5561;
	ld.shared.f32 	%f5564, [_ZZ14FlashAttentionE7k_block+5488];
	fma.rn.f32 	%f5565, %f239, %f5564, %f5563;
	ld.shared.f32 	%f5566, [_ZZ14FlashAttentionE7k_block+5492];
	fma.rn.f32 	%f5567, %f240, %f5566, %f5565;
	ld.shared.f32 	%f5568, [_ZZ14FlashAttentionE7k_block+5496];
	fma.rn.f32 	%f5569, %f241, %f5568, %f5567;
	ld.shared.f32 	%f5570, [_ZZ14FlashAttentionE7k_block+5500];
	fma.rn.f32 	%f5571, %f242, %f5570, %f5569;
	ld.shared.f32 	%f5572, [_ZZ14FlashAttentionE7k_block+5504];
	fma.rn.f32 	%f5573, %f243, %f5572, %f5571;
	ld.shared.f32 	%f5574, [_ZZ14FlashAttentionE7k_block+5508];
	fma.rn.f32 	%f5575, %f244, %f5574, %f5573;
	ld.shared.f32 	%f5576, [_ZZ14FlashAttentionE7k_block+5512];
	fma.rn.f32 	%f5577, %f245, %f5576, %f5575;
	ld.shared.f32 	%f5578, [_ZZ14FlashAttentionE7k_block+5516];
	fma.rn.f32 	%f5579, %f246, %f5578, %f5577;
	ld.shared.f32 	%f5580, [_ZZ14FlashAttentionE7k_block+5520];
	fma.rn.f32 	%f5581, %f247, %f5580, %f5579;
	ld.shared.f32 	%f5582, [_ZZ14FlashAttentionE7k_block+5524];
	fma.rn.f32 	%f5583, %f248, %f5582, %f5581;
	ld.shared.f32 	%f5584, [_ZZ14FlashAttentionE7k_block+5528];
	fma.rn.f32 	%f5585, %f249, %f5584, %f5583;
	ld.shared.f32 	%f5586, [_ZZ14FlashAttentionE7k_block+5532];
	fma.rn.f32 	%f5587, %f250, %f5586, %f5585;
	ld.shared.f32 	%f5588, [_ZZ14FlashAttentionE7k_block+5536];
	fma.rn.f32 	%f5589, %f251, %f5588, %f5587;
	ld.shared.f32 	%f5590, [_ZZ14FlashAttentionE7k_block+5540];
	fma.rn.f32 	%f5591, %f252, %f5590, %f5589;
	ld.shared.f32 	%f5592, [_ZZ14FlashAttentionE7k_block+5544];
	fma.rn.f32 	%f5593, %f253, %f5592, %f5591;
	ld.shared.f32 	%f5594, [_ZZ14FlashAttentionE7k_block+5548];
	fma.rn.f32 	%f5595, %f254, %f5594, %f5593;
	ld.shared.f32 	%f5596, [_ZZ14FlashAttentionE7k_block+5552];
	fma.rn.f32 	%f5597, %f255, %f5596, %f5595;
	ld.shared.f32 	%f5598, [_ZZ14FlashAttentionE7k_block+5556];
	fma.rn.f32 	%f5599, %f256, %f5598, %f5597;
	ld.shared.f32 	%f5600, [_ZZ14FlashAttentionE7k_block+5560];
	fma.rn.f32 	%f5601, %f257, %f5600, %f5599;
	ld.shared.f32 	%f5602, [_ZZ14FlashAttentionE7k_block+5564];
	fma.rn.f32 	%f5603, %f258, %f5602, %f5601;
	ld.shared.f32 	%f5604, [_ZZ14FlashAttentionE7k_block+5568];
	fma.rn.f32 	%f5605, %f259, %f5604, %f5603;
	ld.shared.f32 	%f5606, [_ZZ14FlashAttentionE7k_block+5572];
	fma.rn.f32 	%f5607, %f260, %f5606, %f5605;
	ld.shared.f32 	%f5608, [_ZZ14FlashAttentionE7k_block+5576];
	fma.rn.f32 	%f5609, %f261, %f5608, %f5607;
	ld.shared.f32 	%f5610, [_ZZ14FlashAttentionE7k_block+5580];
	fma.rn.f32 	%f5611, %f262, %f5610, %f5609;
	ld.shared.f32 	%f5612, [_ZZ14FlashAttentionE7k_block+5584];
	fma.rn.f32 	%f5613, %f263, %f5612, %f5611;
	ld.shared.f32 	%f5614, [_ZZ14FlashAttentionE7k_block+5588];
	fma.rn.f32 	%f5615, %f264, %f5614, %f5613;
	ld.shared.f32 	%f5616, [_ZZ14FlashAttentionE7k_block+5592];
	fma.rn.f32 	%f5617, %f265, %f5616, %f5615;
	ld.shared.f32 	%f5618, [_ZZ14FlashAttentionE7k_block+5596];
	fma.rn.f32 	%f5619, %f266, %f5618, %f5617;
	ld.shared.f32 	%f5620, [_ZZ14FlashAttentionE7k_block+5600];
	fma.rn.f32 	%f5621, %f267, %f5620, %f5619;
	ld.shared.f32 	%f5622, [_ZZ14FlashAttentionE7k_block+5604];
	fma.rn.f32 	%f5623, %f268, %f5622, %f5621;
	ld.shared.f32 	%f5624, [_ZZ14FlashAttentionE7k_block+5608];
	fma.rn.f32 	%f5625, %f269, %f5624, %f5623;
	ld.shared.f32 	%f5626, [_ZZ14FlashAttentionE7k_block+5612];
	fma.rn.f32 	%f5627, %f270, %f5626, %f5625;
	ld.shared.f32 	%f5628, [_ZZ14FlashAttentionE7k_block+5616];
	fma.rn.f32 	%f5629, %f271, %f5628, %f5627;
	ld.shared.f32 	%f5630, [_ZZ14FlashAttentionE7k_block+5620];
	fma.rn.f32 	%f5631, %f272, %f5630, %f5629;
	ld.shared.f32 	%f5632, [_ZZ14FlashAttentionE7k_block+5624];
	fma.rn.f32 	%f5633, %f273, %f5632, %f5631;
	ld.shared.f32 	%f5634, [_ZZ14FlashAttentionE7k_block+5628];
	fma.rn.f32 	%f5635, %f274, %f5634, %f5633;
	mul.f32 	%f9647, %f9345, %f5635;
	max.f32 	%f9513, %f9513, %f9647;
	shl.b32 	%r165, %r272, 4;
	or.b32  	%r166, %r165, 11;
	setp.ge.s32 	%p44, %r166, %r250;
	@%p44 bra 	$L__BB0_62;
	ld.param.u32 	%r251, [FlashAttention_param_7];
	ld.param.f32 	%f9346, [FlashAttention_param_5];
	ld.shared.f32 	%f5636, [_ZZ14FlashAttentionE7k_block+5632];
	fma.rn.f32 	%f5637, %f147, %f5636, 0f00000000;
	ld.shared.f32 	%f5638, [_ZZ14FlashAttentionE7k_block+5636];
	fma.rn.f32 	%f5639, %f148, %f5638, %f5637;
	ld.shared.f32 	%f5640, [_ZZ14FlashAttentionE7k_block+5640];
	fma.rn.f32 	%f5641, %f149, %f5640, %f5639;
	ld.shared.f32 	%f5642, [_ZZ14FlashAttentionE7k_block+5644];
	fma.rn.f32 	%f5643, %f150, %f5642, %f5641;
	ld.shared.f32 	%f5644, [_ZZ14FlashAttentionE7k_block+5648];
	fma.rn.f32 	%f5645, %f151, %f5644, %f5643;
	ld.shared.f32 	%f5646, [_ZZ14FlashAttentionE7k_block+5652];
	fma.rn.f32 	%f5647, %f152, %f5646, %f5645;
	ld.shared.f32 	%f5648, [_ZZ14FlashAttentionE7k_block+5656];
	fma.rn.f32 	%f5649, %f153, %f5648, %f5647;
	ld.shared.f32 	%f5650, [_ZZ14FlashAttentionE7k_block+5660];
	fma.rn.f32 	%f5651, %f154, %f5650, %f5649;
	ld.shared.f32 	%f5652, [_ZZ14FlashAttentionE7k_block+5664];
	fma.rn.f32 	%f5653, %f155, %f5652, %f5651;
	ld.shared.f32 	%f5654, [_ZZ14FlashAttentionE7k_block+5668];
	fma.rn.f32 	%f5655, %f156, %f5654, %f5653;
	ld.shared.f32 	%f5656, [_ZZ14FlashAttentionE7k_block+5672];
	fma.rn.f32 	%f5657, %f157, %f5656, %f5655;
	ld.shared.f32 	%f5658, [_ZZ14FlashAttentionE7k_block+5676];
	fma.rn.f32 	%f5659, %f158, %f5658, %f5657;
	ld.shared.f32 	%f5660, [_ZZ14FlashAttentionE7k_block+5680];
	fma.rn.f32 	%f5661, %f159, %f5660, %f5659;
	ld.shared.f32 	%f5662, [_ZZ14FlashAttentionE7k_block+5684];
	fma.rn.f32 	%f5663, %f160, %f5662, %f5661;
	ld.shared.f32 	%f5664, [_ZZ14FlashAttentionE7k_block+5688];
	fma.rn.f32 	%f5665, %f161, %f5664, %f5663;
	ld.shared.f32 	%f5666, [_ZZ14FlashAttentionE7k_block+5692];
	fma.rn.f32 	%f5667, %f162, %f5666, %f5665;
	ld.shared.f32 	%f5668, [_ZZ14FlashAttentionE7k_block+5696];
	fma.rn.f32 	%f5669, %f163, %f5668, %f5667;
	ld.shared.f32 	%f5670, [_ZZ14FlashAttentionE7k_block+5700];
	fma.rn.f32 	%f5671, %f164, %f5670, %f5669;
	ld.shared.f32 	%f5672, [_ZZ14FlashAttentionE7k_block+5704];
	fma.rn.f32 	%f5673, %f165, %f5672, %f5671;
	ld.shared.f32 	%f5674, [_ZZ14FlashAttentionE7k_block+5708];
	fma.rn.f32 	%f5675, %f166, %f5674, %f5673;
	ld.shared.f32 	%f5676, [_ZZ14FlashAttentionE7k_block+5712];
	fma.rn.f32 	%f5677, %f167, %f5676, %f5675;
	ld.shared.f32 	%f5678, [_ZZ14FlashAttentionE7k_block+5716];
	fma.rn.f32 	%f5679, %f168, %f5678, %f5677;
	ld.shared.f32 	%f5680, [_ZZ14FlashAttentionE7k_block+5720];
	fma.rn.f32 	%f5681, %f169, %f5680, %f5679;
	ld.shared.f32 	%f5682, [_ZZ14FlashAttentionE7k_block+5724];
	fma.rn.f32 	%f5683, %f170, %f5682, %f5681;
	ld.shared.f32 	%f5684, [_ZZ14FlashAttentionE7k_block+5728];
	fma.rn.f32 	%f5685, %f171, %f5684, %f5683;
	ld.shared.f32 	%f5686, [_ZZ14FlashAttentionE7k_block+5732];
	fma.rn.f32 	%f5687, %f172, %f5686, %f5685;
	ld.shared.f32 	%f5688, [_ZZ14FlashAttentionE7k_block+5736];
	fma.rn.f32 	%f5689, %f173, %f5688, %f5687;
	ld.shared.f32 	%f5690, [_ZZ14FlashAttentionE7k_block+5740];
	fma.rn.f32 	%f5691, %f174, %f5690, %f5689;
	ld.shared.f32 	%f5692, [_ZZ14FlashAttentionE7k_block+5744];
	fma.rn.f32 	%f5693, %f175, %f5692, %f5691;
	ld.shared.f32 	%f5694, [_ZZ14FlashAttentionE7k_block+5748];
	fma.rn.f32 	%f5695, %f176, %f5694, %f5693;
	ld.shared.f32 	%f5696, [_ZZ14FlashAttentionE7k_block+5752];
	fma.rn.f32 	%f5697, %f177, %f5696, %f5695;
	ld.shared.f32 	%f5698, [_ZZ14FlashAttentionE7k_block+5756];
	fma.rn.f32 	%f5699, %f178, %f5698, %f5697;
	ld.shared.f32 	%f5700, [_ZZ14FlashAttentionE7k_block+5760];
	fma.rn.f32 	%f5701, %f179, %f5700, %f5699;
	ld.shared.f32 	%f5702, [_ZZ14FlashAttentionE7k_block+5764];
	fma.rn.f32 	%f5703, %f180, %f5702, %f5701;
	ld.shared.f32 	%f5704, [_ZZ14FlashAttentionE7k_block+5768];
	fma.rn.f32 	%f5705, %f181, %f5704, %f5703;
	ld.shared.f32 	%f5706, [_ZZ14FlashAttentionE7k_block+5772];
	fma.rn.f32 	%f5707, %f182, %f5706, %f5705;
	ld.shared.f32 	%f5708, [_ZZ14FlashAttentionE7k_block+5776];
	fma.rn.f32 	%f5709, %f183, %f5708, %f5707;
	ld.shared.f32 	%f5710, [_ZZ14FlashAttentionE7k_block+5780];
	fma.rn.f32 	%f5711, %f184, %f5710, %f5709;
	ld.shared.f32 	%f5712, [_ZZ14FlashAttentionE7k_block+5784];
	fma.rn.f32 	%f5713, %f185, %f5712, %f5711;
	ld.shared.f32 	%f5714, [_ZZ14FlashAttentionE7k_block+5788];
	fma.rn.f32 	%f5715, %f186, %f5714, %f5713;
	ld.shared.f32 	%f5716, [_ZZ14FlashAttentionE7k_block+5792];
	fma.rn.f32 	%f5717, %f187, %f5716, %f5715;
	ld.shared.f32 	%f5718, [_ZZ14FlashAttentionE7k_block+5796];
	fma.rn.f32 	%f5719, %f188, %f5718, %f5717;
	ld.shared.f32 	%f5720, [_ZZ14FlashAttentionE7k_block+5800];
	fma.rn.f32 	%f5721, %f189, %f5720, %f5719;
	ld.shared.f32 	%f5722, [_ZZ14FlashAttentionE7k_block+5804];
	fma.rn.f32 	%f5723, %f190, %f5722, %f5721;
	ld.shared.f32 	%f5724, [_ZZ14FlashAttentionE7k_block+5808];
	fma.rn.f32 	%f5725, %f191, %f5724, %f5723;
	ld.shared.f32 	%f5726, [_ZZ14FlashAttentionE7k_block+5812];
	fma.rn.f32 	%f5727, %f192, %f5726, %f5725;
	ld.shared.f32 	%f5728, [_ZZ14FlashAttentionE7k_block+5816];
	fma.rn.f32 	%f5729, %f193, %f5728, %f5727;
	ld.shared.f32 	%f5730, [_ZZ14FlashAttentionE7k_block+5820];
	fma.rn.f32 	%f5731, %f194, %f5730, %f5729;
	ld.shared.f32 	%f5732, [_ZZ14FlashAttentionE7k_block+5824];
	fma.rn.f32 	%f5733, %f195, %f5732, %f5731;
	ld.shared.f32 	%f5734, [_ZZ14FlashAttentionE7k_block+5828];
	fma.rn.f32 	%f5735, %f196, %f5734, %f5733;
	ld.shared.f32 	%f5736, [_ZZ14FlashAttentionE7k_block+5832];
	fma.rn.f32 	%f5737, %f197, %f5736, %f5735;
	ld.shared.f32 	%f5738, [_ZZ14FlashAttentionE7k_block+5836];
	fma.rn.f32 	%f5739, %f198, %f5738, %f5737;
	ld.shared.f32 	%f5740, [_ZZ14FlashAttentionE7k_block+5840];
	fma.rn.f32 	%f5741, %f199, %f5740, %f5739;
	ld.shared.f32 	%f5742, [_ZZ14FlashAttentionE7k_block+5844];
	fma.rn.f32 	%f5743, %f200, %f5742, %f5741;
	ld.shared.f32 	%f5744, [_ZZ14FlashAttentionE7k_block+5848];
	fma.rn.f32 	%f5745, %f201, %f5744, %f5743;
	ld.shared.f32 	%f5746, [_ZZ14FlashAttentionE7k_block+5852];
	fma.rn.f32 	%f5747, %f202, %f5746, %f5745;
	ld.shared.f32 	%f5748, [_ZZ14FlashAttentionE7k_block+5856];
	fma.rn.f32 	%f5749, %f203, %f5748, %f5747;
	ld.shared.f32 	%f5750, [_ZZ14FlashAttentionE7k_block+5860];
	fma.rn.f32 	%f5751, %f204, %f5750, %f5749;
	ld.shared.f32 	%f5752, [_ZZ14FlashAttentionE7k_block+5864];
	fma.rn.f32 	%f5753, %f205, %f5752, %f5751;
	ld.shared.f32 	%f5754, [_ZZ14FlashAttentionE7k_block+5868];
	fma.rn.f32 	%f5755, %f206, %f5754, %f5753;
	ld.shared.f32 	%f5756, [_ZZ14FlashAttentionE7k_block+5872];
	fma.rn.f32 	%f5757, %f207, %f5756, %f5755;
	ld.shared.f32 	%f5758, [_ZZ14FlashAttentionE7k_block+5876];
	fma.rn.f32 	%f5759, %f208, %f5758, %f5757;
	ld.shared.f32 	%f5760, [_ZZ14FlashAttentionE7k_block+5880];
	fma.rn.f32 	%f5761, %f209, %f5760, %f5759;
	ld.shared.f32 	%f5762, [_ZZ14FlashAttentionE7k_block+5884];
	fma.rn.f32 	%f5763, %f210, %f5762, %f5761;
	ld.shared.f32 	%f5764, [_ZZ14FlashAttentionE7k_block+5888];
	fma.rn.f32 	%f5765, %f211, %f5764, %f5763;
	ld.shared.f32 	%f5766, [_ZZ14FlashAttentionE7k_block+5892];
	fma.rn.f32 	%f5767, %f212, %f5766, %f5765;
	ld.shared.f32 	%f5768, [_ZZ14FlashAttentionE7k_block+5896];
	fma.rn.f32 	%f5769, %f213, %f5768, %f5767;
	ld.shared.f32 	%f5770, [_ZZ14FlashAttentionE7k_block+5900];
	fma.rn.f32 	%f5771, %f214, %f5770, %f5769;
	ld.shared.f32 	%f5772, [_ZZ14FlashAttentionE7k_block+5904];
	fma.rn.f32 	%f5773, %f215, %f5772, %f5771;
	ld.shared.f32 	%f5774, [_ZZ14FlashAttentionE7k_block+5908];
	fma.rn.f32 	%f5775, %f216, %f5774, %f5773;
	ld.shared.f32 	%f5776, [_ZZ14FlashAttentionE7k_block+5912];
	fma.rn.f32 	%f5777, %f217, %f5776, %f5775;
	ld.shared.f32 	%f5778, [_ZZ14FlashAttentionE7k_block+5916];
	fma.rn.f32 	%f5779, %f218, %f5778, %f5777;
	ld.shared.f32 	%f5780, [_ZZ14FlashAttentionE7k_block+5920];
	fma.rn.f32 	%f5781, %f219, %f5780, %f5779;
	ld.shared.f32 	%f5782, [_ZZ14FlashAttentionE7k_block+5924];
	fma.rn.f32 	%f5783, %f220, %f5782, %f5781;
	ld.shared.f32 	%f5784, [_ZZ14FlashAttentionE7k_block+5928];
	fma.rn.f32 	%f5785, %f221, %f5784, %f5783;
	ld.shared.f32 	%f5786, [_ZZ14FlashAttentionE7k_block+5932];
	fma.rn.f32 	%f5787, %f222, %f5786, %f5785;
	ld.shared.f32 	%f5788, [_ZZ14FlashAttentionE7k_block+5936];
	fma.rn.f32 	%f5789, %f223, %f5788, %f5787;
	ld.shared.f32 	%f5790, [_ZZ14FlashAttentionE7k_block+5940];
	fma.rn.f32 	%f5791, %f224, %f5790, %f5789;
	ld.shared.f32 	%f5792, [_ZZ14FlashAttentionE7k_block+5944];
	fma.rn.f32 	%f5793, %f225, %f5792, %f5791;
	ld.shared.f32 	%f5794, [_ZZ14FlashAttentionE7k_block+5948];
	fma.rn.f32 	%f5795, %f226, %f5794, %f5793;
	ld.shared.f32 	%f5796, [_ZZ14FlashAttentionE7k_block+5952];
	fma.rn.f32 	%f5797, %f227, %f5796, %f5795;
	ld.shared.f32 	%f5798, [_ZZ14FlashAttentionE7k_block+5956];
	fma.rn.f32 	%f5799, %f228, %f5798, %f5797;
	ld.shared.f32 	%f5800, [_ZZ14FlashAttentionE7k_block+5960];
	fma.rn.f32 	%f5801, %f229, %f5800, %f5799;
	ld.shared.f32 	%f5802, [_ZZ14FlashAttentionE7k_block+5964];
	fma.rn.f32 	%f5803, %f230, %f5802, %f5801;
	ld.shared.f32 	%f5804, [_ZZ14FlashAttentionE7k_block+5968];
	fma.rn.f32 	%f5805, %f231, %f5804, %f5803;
	ld.shared.f32 	%f5806, [_ZZ14FlashAttentionE7k_block+5972];
	fma.rn.f32 	%f5807, %f232, %f5806, %f5805;
	ld.shared.f32 	%f5808, [_ZZ14FlashAttentionE7k_block+5976];
	fma.rn.f32 	%f5809, %f233, %f5808, %f5807;
	ld.shared.f32 	%f5810, [_ZZ14FlashAttentionE7k_block+5980];
	fma.rn.f32 	%f5811, %f234, %f5810, %f5809;
	ld.shared.f32 	%f5812, [_ZZ14FlashAttentionE7k_block+5984];
	fma.rn.f32 	%f5813, %f235, %f5812, %f5811;
	ld.shared.f32 	%f5814, [_ZZ14FlashAttentionE7k_block+5988];
	fma.rn.f32 	%f5815, %f236, %f5814, %f5813;
	ld.shared.f32 	%f5816, [_ZZ14FlashAttentionE7k_block+5992];
	fma.rn.f32 	%f5817, %f237, %f5816, %f5815;
	ld.shared.f32 	%f5818, [_ZZ14FlashAttentionE7k_block+5996];
	fma.rn.f32 	%f5819, %f238, %f5818, %f5817;
	ld.shared.f32 	%f5820, [_ZZ14FlashAttentionE7k_block+6000];
	fma.rn.f32 	%f5821, %f239, %f5820, %f5819;
	ld.shared.f32 	%f5822, [_ZZ14FlashAttentionE7k_block+6004];
	fma.rn.f32 	%f5823, %f240, %f5822, %f5821;
	ld.shared.f32 	%f5824, [_ZZ14FlashAttentionE7k_block+6008];
	fma.rn.f32 	%f5825, %f241, %f5824, %f5823;
	ld.shared.f32 	%f5826, [_ZZ14FlashAttentionE7k_block+6012];
	fma.rn.f32 	%f5827, %f242, %f5826, %f5825;
	ld.shared.f32 	%f5828, [_ZZ14FlashAttentionE7k_block+6016];
	fma.rn.f32 	%f5829, %f243, %f5828, %f5827;
	ld.shared.f32 	%f5830, [_ZZ14FlashAttentionE7k_block+6020];
	fma.rn.f32 	%f5831, %f244, %f5830, %f5829;
	ld.shared.f32 	%f5832, [_ZZ14FlashAttentionE7k_block+6024];
	fma.rn.f32 	%f5833, %f245, %f5832, %f5831;
	ld.shared.f32 	%f5834, [_ZZ14FlashAttentionE7k_block+6028];
	fma.rn.f32 	%f5835, %f246, %f5834, %f5833;
	ld.shared.f32 	%f5836, [_ZZ14FlashAttentionE7k_block+6032];
	fma.rn.f32 	%f5837, %f247, %f5836, %f5835;
	ld.shared.f32 	%f5838, [_ZZ14FlashAttentionE7k_block+6036];
	fma.rn.f32 	%f5839, %f248, %f5838, %f5837;
	ld.shared.f32 	%f5840, [_ZZ14FlashAttentionE7k_block+6040];
	fma.rn.f32 	%f5841, %f249, %f5840, %f5839;
	ld.shared.f32 	%f5842, [_ZZ14FlashAttentionE7k_block+6044];
	fma.rn.f32 	%f5843, %f250, %f5842, %f5841;
	ld.shared.f32 	%f5844, [_ZZ14FlashAttentionE7k_block+6048];
	fma.rn.f32 	%f5845, %f251, %f5844, %f5843;
	ld.shared.f32 	%f5846, [_ZZ14FlashAttentionE7k_block+6052];
	fma.rn.f32 	%f5847, %f252, %f5846, %f5845;
	ld.shared.f32 	%f5848, [_ZZ14FlashAttentionE7k_block+6056];
	fma.rn.f32 	%f5849, %f253, %f5848, %f5847;
	ld.shared.f32 	%f5850, [_ZZ14FlashAttentionE7k_block+6060];
	fma.rn.f32 	%f5851, %f254, %f5850, %f5849;
	ld.shared.f32 	%f5852, [_ZZ14FlashAttentionE7k_block+6064];
	fma.rn.f32 	%f5853, %f255, %f5852, %f5851;
	ld.shared.f32 	%f5854, [_ZZ14FlashAttentionE7k_block+6068];
	fma.rn.f32 	%f5855, %f256, %f5854, %f5853;
	ld.shared.f32 	%f5856, [_ZZ14FlashAttentionE7k_block+6072];
	fma.rn.f32 	%f5857, %f257, %f5856, %f5855;
	ld.shared.f32 	%f5858, [_ZZ14FlashAttentionE7k_block+6076];
	fma.rn.f32 	%f5859, %f258, %f5858, %f5857;
	ld.shared.f32 	%f5860, [_ZZ14FlashAttentionE7k_block+6080];
	fma.rn.f32 	%f5861, %f259, %f5860, %f5859;
	ld.shared.f32 	%f5862, [_ZZ14FlashAttentionE7k_block+6084];
	fma.rn.f32 	%f5863, %f260, %f5862, %f5861;
	ld.shared.f32 	%f5864, [_ZZ14FlashAttentionE7k_block+6088];
	fma.rn.f32 	%f5865, %f261, %f5864, %f5863;
	ld.shared.f32 	%f5866, [_ZZ14FlashAttentionE7k_block+6092];
	fma.rn.f32 	%f5867, %f262, %f5866, %f5865;
	ld.shared.f32 	%f5868, [_ZZ14FlashAttentionE7k_block+6096];
	fma.rn.f32 	%f5869, %f263, %f5868, %f5867;
	ld.shared.f32 	%f5870, [_ZZ14FlashAttentionE7k_block+6100];
	fma.rn.f32 	%f5871, %f264, %f5870, %f5869;
	ld.shared.f32 	%f5872, [_ZZ14FlashAttentionE7k_block+6104];
	fma.rn.f32 	%f5873, %f265, %f5872, %f5871;
	ld.shared.f32 	%f5874, [_ZZ14FlashAttentionE7k_block+6108];
	fma.rn.f32 	%f5875, %f266, %f5874, %f5873;
	ld.shared.f32 	%f5876, [_ZZ14FlashAttentionE7k_block+6112];
	fma.rn.f32 	%f5877, %f267, %f5876, %f5875;
	ld.shared.f32 	%f5878, [_ZZ14FlashAttentionE7k_block+6116];
	fma.rn.f32 	%f5879, %f268, %f5878, %f5877;
	ld.shared.f32 	%f5880, [_ZZ14FlashAttentionE7k_block+6120];
	fma.rn.f32 	%f5881, %f269, %f5880, %f5879;
	ld.shared.f32 	%f5882, [_ZZ14FlashAttentionE7k_block+6124];
	fma.rn.f32 	%f5883, %f270, %f5882, %f5881;
	ld.shared.f32 	%f5884, [_ZZ14FlashAttentionE7k_block+6128];
	fma.rn.f32 	%f5885, %f271, %f5884, %f5883;
	ld.shared.f32 	%f5886, [_ZZ14FlashAttentionE7k_block+6132];
	fma.rn.f32 	%f5887, %f272, %f5886, %f5885;
	ld.shared.f32 	%f5888, [_ZZ14FlashAttentionE7k_block+6136];
	fma.rn.f32 	%f5889, %f273, %f5888, %f5887;
	ld.shared.f32 	%f5890, [_ZZ14FlashAttentionE7k_block+6140];
	fma.rn.f32 	%f5891, %f274, %f5890, %f5889;
	mul.f32 	%f9646, %f9346, %f5891;
	max.f32 	%f9513, %f9513, %f9646;
	shl.b32 	%r167, %r272, 4;
	or.b32  	%r168, %r167, 12;
	setp.ge.s32 	%p45, %r168, %r251;
	@%p45 bra 	$L__BB0_62;
	ld.param.u32 	%r252, [FlashAttention_param_7];
	ld.param.f32 	%f9347, [FlashAttention_param_5];
	ld.shared.f32 	%f5892, [_ZZ14FlashAttentionE7k_block+6144];
	fma.rn.f32 	%f5893, %f147, %f5892, 0f00000000;
	ld.shared.f32 	%f5894, [_ZZ14FlashAttentionE7k_block+6148];
	fma.rn.f32 	%f5895, %f148, %f5894, %f5893;
	ld.shared.f32 	%f5896, [_ZZ14FlashAttentionE7k_block+6152];
	fma.rn.f32 	%f5897, %f149, %f5896, %f5895;
	ld.shared.f32 	%f5898, [_ZZ14FlashAttentionE7k_block+6156];
	fma.rn.f32 	%f5899, %f150, %f5898, %f5897;
	ld.shared.f32 	%f5900, [_ZZ14FlashAttentionE7k_block+6160];
	fma.rn.f32 	%f5901, %f151, %f5900, %f5899;
	ld.shared.f32 	%f5902, [_ZZ14FlashAttentionE7k_block+6164];
	fma.rn.f32 	%f5903, %f152, %f5902, %f5901;
	ld.shared.f32 	%f5904, [_ZZ14FlashAttentionE7k_block+6168];
	fma.rn.f32 	%f5905, %f153, %f5904, %f5903;
	ld.shared.f32 	%f5906, [_ZZ14FlashAttentionE7k_block+6172];
	fma.rn.f32 	%f5907, %f154, %f5906, %f5905;
	ld.shared.f32 	%f5908, [_ZZ14FlashAttentionE7k_block+6176];
	fma.rn.f32 	%f5909, %f155, %f5908, %f5907;
	ld.shared.f32 	%f5910, [_ZZ14FlashAttentionE7k_block+6180];
	fma.rn.f32 	%f5911, %f156, %f5910, %f5909;
	ld.shared.f32 	%f5912, [_ZZ14FlashAttentionE7k_block+6184];
	fma.rn.f32 	%f5913, %f157, %f5912, %f5911;
	ld.shared.f32 	%f5914, [_ZZ14FlashAttentionE7k_block+6188];
	fma.rn.f32 	%f5915, %f158, %f5914, %f5913;
	ld.shared.f32 	%f5916, [_ZZ14FlashAttentionE7k_block+6192];
	fma.rn.f32 	%f5917, %f159, %f5916, %f5915;
	ld.shared.f32 	%f5918, [_ZZ14FlashAttentionE7k_block+6196];
	fma.rn.f32 	%f5919, %f160, %f5918, %f5917;
	ld.shared.f32 	%f5920, [_ZZ14FlashAttentionE7k_block+6200];
	fma.rn.f32 	%f5921, %f161, %f5920, %f5919;
	ld.shared.f32 	%f5922, [_ZZ14FlashAttentionE7k_block+6204];
	fma.rn.f32 	%f5923, %f162, %f5922, %f5921;
	ld.shared.f32 	%f5924, [_ZZ14FlashAttentionE7k_block+6208];
	fma.rn.f32 	%f5925, %f163, %f5924, %f5923;
	ld.shared.f32 	%f5926, [_ZZ14FlashAttentionE7k_block+6212];
	fma.rn.f32 	%f5927, %f164, %f5926, %f5925;
	ld.shared.f32 	%f5928, [_ZZ14FlashAttentionE7k_block+6216];
	fma.rn.f32 	%f5929, %f165, %f5928, %f5927;
	ld.shared.f32 	%f5930, [_ZZ14FlashAttentionE7k_block+6220];
	fma.rn.f32 	%f5931, %f166, %f5930, %f5929;
	ld.shared.f32 	%f5932, [_ZZ14FlashAttentionE7k_block+6224];
	fma.rn.f32 	%f5933, %f167, %f5932, %f5931;
	ld.shared.f32 	%f5934, [_ZZ14FlashAttentionE7k_block+6228];
	fma.rn.f32 	%f5935, %f168, %f5934, %f5933;
	ld.shared.f32 	%f5936, [_ZZ14FlashAttentionE7k_block+6232];
	fma.rn.f32 	%f5937, %f169, %f5936, %f5935;
	ld.shared.f32 	%f5938, [_ZZ14FlashAttentionE7k_block+6236];
	fma.rn.f32 	%f5939, %f170, %f5938, %f5937;
	ld.shared.f32 	%f5940, [_ZZ14FlashAttentionE7k_block+6240];
	fma.rn.f32 	%f5941, %f171, %f5940, %f5939;
	ld.shared.f32 	%f5942, [_ZZ14FlashAttentionE7k_block+6244];
	fma.rn.f32 	%f5943, %f172, %f5942, %f5941;
	ld.shared.f32 	%f5944, [_ZZ14FlashAttentionE7k_block+6248];
	fma.rn.f32 	%f5945, %f173, %f5944, %f5943;
	ld.shared.f32 	%f5946, [_ZZ14FlashAttentionE7k_block+6252];
	fma.rn.f32 	%f5947, %f174, %f5946, %f5945;
	ld.shared.f32 	%f5948, [_ZZ14FlashAttentionE7k_block+6256];
	fma.rn.f32 	%f5949, %f175, %f5948, %f5947;
	ld.shared.f32 	%f5950, [_ZZ14FlashAttentionE7k_block+6260];
	fma.rn.f32 	%f5951, %f176, %f5950, %f5949;
	ld.shared.f32 	%f5952, [_ZZ14FlashAttentionE7k_block+6264];
	fma.rn.f32 	%f5953, %f177, %f5952, %f5951;
	ld.shared.f32 	%f5954, [_ZZ14FlashAttentionE7k_block+6268];
	fma.rn.f32 	%f5955, %f178, %f5954, %f5953;
	ld.shared.f32 	%f5956, [_ZZ14FlashAttentionE7k_block+6272];
	fma.rn.f32 	%f5957, %f179, %f5956, %f5955;
	ld.shared.f32 	%f5958, [_ZZ14FlashAttentionE7k_block+6276];
	fma.rn.f32 	%f5959, %f180, %f5958, %f5957;
	ld.shared.f32 	%f5960, [_ZZ14FlashAttentionE7k_block+6280];
	fma.rn.f32 	%f5961, %f181, %f5960, %f5959;
	ld.shared.f32 	%f5962, [_ZZ14FlashAttentionE7k_block+6284];
	fma.rn.f32 	%f5963, %f182, %f5962, %f5961;
	ld.shared.f32 	%f5964, [_ZZ14FlashAttentionE7k_block+6288];
	fma.rn.f32 	%f5965, %f183, %f5964, %f5963;
	ld.shared.f32 	%f5966, [_ZZ14FlashAttentionE7k_block+6292];
	fma.rn.f32 	%f5967, %f184, %f5966, %f5965;
	ld.shared.f32 	%f5968, [_ZZ14FlashAttentionE7k_block+6296];
	fma.rn.f32 	%f5969, %f185, %f5968, %f5967;
	ld.shared.f32 	%f5970, [_ZZ14FlashAttentionE7k_block+6300];
	fma.rn.f32 	%f5971, %f186, %f5970, %f5969;
	ld.shared.f32 	%f5972, [_ZZ14FlashAttentionE7k_block+6304];
	fma.rn.f32 	%f5973, %f187, %f5972, %f5971;
	ld.shared.f32 	%f5974, [_ZZ14FlashAttentionE7k_block+6308];
	fma.rn.f32 	%f5975, %f188, %f5974, %f5973;
	ld.shared.f32 	%f5976, [_ZZ14FlashAttentionE7k_block+6312];
	fma.rn.f32 	%f5977, %f189, %f5976, %f5975;
	ld.shared.f32 	%f5978, [_ZZ14FlashAttentionE7k_block+6316];
	fma.rn.f32 	%f5979, %f190, %f5978, %f5977;
	ld.shared.f32 	%f5980, [_ZZ14FlashAttentionE7k_block+6320];
	fma.rn.f32 	%f5981, %f191, %f5980, %f5979;
	ld.shared.f32 	%f5982, [_ZZ14FlashAttentionE7k_block+6324];
	fma.rn.f32 	%f5983, %f192, %f5982, %f5981;
	ld.shared.f32 	%f5984, [_ZZ14FlashAttentionE7k_block+6328];
	fma.rn.f32 	%f5985, %f193, %f5984, %f5983;
	ld.shared.f32 	%f5986, [_ZZ14FlashAttentionE7k_block+6332];
	fma.rn.f32 	%f5987, %f194, %f5986, %f5985;
	ld.shared.f32 	%f5988, [_ZZ14FlashAttentionE7k_block+6336];
	fma.rn.f32 	%f5989, %f195, %f5988, %f5987;
	ld.shared.f32 	%f5990, [_ZZ14FlashAttentionE7k_block+6340];
	fma.rn.f32 	%f5991, %f196, %f5990, %f5989;
	ld.shared.f32 	%f5992, [_ZZ14FlashAttentionE7k_block+6344];
	fma.rn.f32 	%f5993, %f197, %f5992, %f5991;
	ld.shared.f32 	%f5994, [_ZZ14FlashAttentionE7k_block+6348];
	fma.rn.f32 	%f5995, %f198, %f5994, %f5993;
	ld.shared.f32 	%f5996, [_ZZ14FlashAttentionE7k_block+6352];
	fma.rn.f32 	%f5997, %f199, %f5996, %f5995;
	ld.shared.f32 	%f5998, [_ZZ14FlashAttentionE7k_block+6356];
	fma.rn.f32 	%f5999, %f200, %f5998, %f5997;
	ld.shared.f32 	%f6000, [_ZZ14FlashAttentionE7k_block+6360];
	fma.rn.f32 	%f6001, %f201, %f6000, %f5999;
	ld.shared.f32 	%f6002, [_ZZ14FlashAttentionE7k_block+6364];
	fma.rn.f32 	%f6003, %f202, %f6002, %f6001;
	ld.shared.f32 	%f6004, [_ZZ14FlashAttentionE7k_block+6368];
	fma.rn.f32 	%f6005, %f203, %f6004, %f6003;
	ld.shared.f32 	%f6006, [_ZZ14FlashAttentionE7k_block+6372];
	fma.rn.f32 	%f6007, %f204, %f6006, %f6005;
	ld.shared.f32 	%f6008, [_ZZ14FlashAttentionE7k_block+6376];
	fma.rn.f32 	%f6009, %f205, %f6008, %f6007;
	ld.shared.f32 	%f6010, [_ZZ14FlashAttentionE7k_block+6380];
	fma.rn.f32 	%f6011, %f206, %f6010, %f6009;
	ld.shared.f32 	%f6012, [_ZZ14FlashAttentionE7k_block+6384];
	fma.rn.f32 	%f6013, %f207, %f6012, %f6011;
	ld.shared.f32 	%f6014, [_ZZ14FlashAttentionE7k_block+6388];
	fma.rn.f32 	%f6015, %f208, %f6014, %f6013;
	ld.shared.f32 	%f6016, [_ZZ14FlashAttentionE7k_block+6392];
	fma.rn.f32 	%f6017, %f209, %f6016, %f6015;
	ld.shared.f32 	%f6018, [_ZZ14FlashAttentionE7k_block+6396];
	fma.rn.f32 	%f6019, %f210, %f6018, %f6017;
	ld.shared.f32 	%f6020, [_ZZ14FlashAttentionE7k_block+6400];
	fma.rn.f32 	%f6021, %f211, %f6020, %f6019;
	ld.shared.f32 	%f6022, [_ZZ14FlashAttentionE7k_block+6404];
	fma.rn.f32 	%f6023, %f212, %f6022, %f6021;
	ld.shared.f32 	%f6024, [_ZZ14FlashAttentionE7k_block+6408];
	fma.rn.f32 	%f6025, %f213, %f6024, %f6023;
	ld.shared.f32 	%f6026, [_ZZ14FlashAttentionE7k_block+6412];
	fma.rn.f32 	%f6027, %f214, %f6026, %f6025;
	ld.shared.f32 	%f6028, [_ZZ14FlashAttentionE7k_block+6416];
	fma.rn.f32 	%f6029, %f215, %f6028, %f6027;
	ld.shared.f32 	%f6030, [_ZZ14FlashAttentionE7k_block+6420];
	fma.rn.f32 	%f6031, %f216, %f6030, %f6029;
	ld.shared.f32 	%f6032, [_ZZ14FlashAttentionE7k_block+6424];
	fma.rn.f32 	%f6033, %f217, %f6032, %f6031;
	ld.shared.f32 	%f6034, [_ZZ14FlashAttentionE7k_block+6428];
	fma.rn.f32 	%f6035, %f218, %f6034, %f6033;
	ld.shared.f32 	%f6036, [_ZZ14FlashAttentionE7k_block+6432];
	fma.rn.f32 	%f6037, %f219, %f6036, %f6035;
	ld.shared.f32 	%f6038, [_ZZ14FlashAttentionE7k_block+6436];
	fma.rn.f32 	%f6039, %f220, %f6038, %f6037;
	ld.shared.f32 	%f6040, [_ZZ14FlashAttentionE7k_block+6440];
	fma.rn.f32 	%f6041, %f221, %f6040, %f6039;
	ld.shared.f32 	%f6042, [_ZZ14FlashAttentionE7k_block+6444];
	fma.rn.f32 	%f6043, %f222, %f6042, %f6041;
	ld.shared.f32 	%f6044, [_ZZ14FlashAttentionE7k_block+6448];
	fma.rn.f32 	%f6045, %f223, %f6044, %f6043;
	ld.shared.f32 	%f6046, [_ZZ14FlashAttentionE7k_block+6452];
	fma.rn.f32 	%f6047, %f224, %f6046, %f6045;
	ld.shared.f32 	%f6048, [_ZZ14FlashAttentionE7k_block+6456];
	fma.rn.f32 	%f6049, %f225, %f6048, %f6047;
	ld.shared.f32 	%f6050, [_ZZ14FlashAttentionE7k_block+6460];
	fma.rn.f32 	%f6051, %f226, %f6050, %f6049;
	ld.shared.f32 	%f6052, [_ZZ14FlashAttentionE7k_block+6464];
	fma.rn.f32 	%f6053, %f227, %f6052, %f6051;
	ld.shared.f32 	%f6054, [_ZZ14FlashAttentionE7k_block+6468];
	fma.rn.f32 	%f6055, %f228, %f6054, %f6053;
	ld.shared.f32 	%f6056, [_ZZ14FlashAttentionE7k_block+6472];
	fma.rn.f32 	%f6057, %f229, %f6056, %f6055;
	ld.shared.f32 	%f6058, [_ZZ14FlashAttentionE7k_block+6476];
	fma.rn.f32 	%f6059, %f230, %f6058, %f6057;
	ld.shared.f32 	%f6060, [_ZZ14FlashAttentionE7k_block+6480];
	fma.rn.f32 	%f6061, %f231, %f6060, %f6059;
	ld.shared.f32 	%f6062, [_ZZ14FlashAttentionE7k_block+6484];
	fma.rn.f32 	%f6063, %f232, %f6062, %f6061;
	ld.shared.f32 	%f6064, [_ZZ14FlashAttentionE7k_block+6488];
	fma.rn.f32 	%f6065, %f233, %f6064, %f6063;
	ld.shared.f32 	%f6066, [_ZZ14FlashAttentionE7k_block+6492];
	fma.rn.f32 	%f6067, %f234, %f6066, %f6065;
	ld.shared.f32 	%f6068, [_ZZ14FlashAttentionE7k_block+6496];
	fma.rn.f32 	%f6069, %f235, %f6068, %f6067;
	ld.shared.f32 	%f6070, [_ZZ14FlashAttentionE7k_block+6500];
	fma.rn.f32 	%f6071, %f236, %f6070, %f6069;
	ld.shared.f32 	%f6072, [_ZZ14FlashAttentionE7k_block+6504];
	fma.rn.f32 	%f6073, %f237, %f6072, %f6071;
	ld.shared.f32 	%f6074, [_ZZ14FlashAttentionE7k_block+6508];
	fma.rn.f32 	%f6075, %f238, %f6074, %f6073;
	ld.shared.f32 	%f6076, [_ZZ14FlashAttentionE7k_block+6512];
	fma.rn.f32 	%f6077, %f239, %f6076, %f6075;
	ld.shared.f32 	%f6078, [_ZZ14FlashAttentionE7k_block+6516];
	fma.rn.f32 	%f6079, %f240, %f6078, %f6077;
	ld.shared.f32 	%f6080, [_ZZ14FlashAttentionE7k_block+6520];
	fma.rn.f32 	%f6081, %f241, %f6080, %f6079;
	ld.shared.f32 	%f6082, [_ZZ14FlashAttentionE7k_block+6524];
	fma.rn.f32 	%f6083, %f242, %f6082, %f6081;
	ld.shared.f32 	%f6084, [_ZZ14FlashAttentionE7k_block+6528];
	fma.rn.f32 	%f6085, %f243, %f6084, %f6083;
	ld.shared.f32 	%f6086, [_ZZ14FlashAttentionE7k_block+6532];
	fma.rn.f32 	%f6087, %f244, %f6086, %f6085;
	ld.shared.f32 	%f6088, [_ZZ14FlashAttentionE7k_block+6536];
	fma.rn.f32 	%f6089, %f245, %f6088, %f6087;
	ld.shared.f32 	%f6090, [_ZZ14FlashAttentionE7k_block+6540];
	fma.rn.f32 	%f6091, %f246, %f6090, %f6089;
	ld.shared.f32 	%f6092, [_ZZ14FlashAttentionE7k_block+6544];
	fma.rn.f32 	%f6093, %f247, %f6092, %f6091;
	ld.shared.f32 	%f6094, [_ZZ14FlashAttentionE7k_block+6548];
	fma.rn.f32 	%f6095, %f248, %f6094, %f6093;
	ld.shared.f32 	%f6096, [_ZZ14FlashAttentionE7k_block+6552];
	fma.rn.f32 	%f6097, %f249, %f6096, %f6095;
	ld.shared.f32 	%f6098, [_ZZ14FlashAttentionE7k_block+6556];
	fma.rn.f32 	%f6099, %f250, %f6098, %f6097;
	ld.shared.f32 	%f6100, [_ZZ14FlashAttentionE7k_block+6560];
	fma.rn.f32 	%f6101, %f251, %f6100, %f6099;
	ld.shared.f32 	%f6102, [_ZZ14FlashAttentionE7k_block+6564];
	fma.rn.f32 	%f6103, %f252, %f6102, %f6101;
	ld.shared.f32 	%f6104, [_ZZ14FlashAttentionE7k_block+6568];
	fma.rn.f32 	%f6105, %f253, %f6104, %f6103;
	ld.shared.f32 	%f6106, [_ZZ14FlashAttentionE7k_block+6572];
	fma.rn.f32 	%f6107, %f254, %f6106, %f6105;
	ld.shared.f32 	%f6108, [_ZZ14FlashAttentionE7k_block+6576];
	fma.rn.f32 	%f6109, %f255, %f6108, %f6107;
	ld.shared.f32 	%f6110, [_ZZ14FlashAttentionE7k_block+6580];
	fma.rn.f32 	%f6111, %f256, %f6110, %f6109;
	ld.shared.f32 	%f6112, [_ZZ14FlashAttentionE7k_block+6584];
	fma.rn.f32 	%f6113, %f257, %f6112, %f6111;
	ld.shared.f32 	%f6114, [_ZZ14FlashAttentionE7k_block+6588];
	fma.rn.f32 	%f6115, %f258, %f6114, %f6113;
	ld.shared.f32 	%f6116, [_ZZ14FlashAttentionE7k_block+6592];
	fma.rn.f32 	%f6117, %f259, %f6116, %f6115;
	ld.shared.f32 	%f6118, [_ZZ14FlashAttentionE7k_block+6596];
	fma.rn.f32 	%f6119, %f260, %f6118, %f6117;
	ld.shared.f32 	%f6120, [_ZZ14FlashAttentionE7k_block+6600];
	fma.rn.f32 	%f6121, %f261, %f6120, %f6119;
	ld.shared.f32 	%f6122, [_ZZ14FlashAttentionE7k_block+6604];
	fma.rn.f32 	%f6123, %f262, %f6122, %f6121;
	ld.shared.f32 	%f6124, [_ZZ14FlashAttentionE7k_block+6608];
	fma.rn.f32 	%f6125, %f263, %f6124, %f6123;
	ld.shared.f32 	%f6126, [_ZZ14FlashAttentionE7k_block+6612];
	fma.rn.f32 	%f6127, %f264, %f6126, %f6125;
	ld.shared.f32 	%f6128, [_ZZ14FlashAttentionE7k_block+6616];
	fma.rn.f32 	%f6129, %f265, %f6128, %f6127;
	ld.shared.f32 	%f6130, [_ZZ14FlashAttentionE7k_block+6620];
	fma.rn.f32 	%f6131, %f266, %f6130, %f6129;
	ld.shared.f32 	%f6132, [_ZZ14FlashAttentionE7k_block+6624];
	fma.rn.f32 	%f6133, %f267, %f6132, %f6131;
	ld.shared.f32 	%f6134, [_ZZ14FlashAttentionE7k_block+6628];
	fma.rn.f32 	%f6135, %f268, %f6134, %f6133;
	ld.shared.f32 	%f6136, [_ZZ14FlashAttentionE7k_block+6632];
	fma.rn.f32 	%f6137, %f269, %f6136, %f6135;
	ld.shared.f32 	%f6138, [_ZZ14FlashAttentionE7k_block+6636];
	fma.rn.f32 	%f6139, %f270, %f6138, %f6137;
	ld.shared.f32 	%f6140, [_ZZ14FlashAttentionE7k_block+6640];
	fma.rn.f32 	%f6141, %f271, %f6140, %f6139;
	ld.shared.f32 	%f6142, [_ZZ14FlashAttentionE7k_block+6644];
	fma.rn.f32 	%f6143, %f272, %f6142, %f6141;
	ld.shared.f32 	%f6144, [_ZZ14FlashAttentionE7k_block+6648];
	fma.rn.f32 	%f6145, %f273, %f6144, %f6143;
	ld.shared.f32 	%f6146, [_ZZ14FlashAttentionE7k_block+6652];
	fma.rn.f32 	%f6147, %f274, %f6146, %f6145;
	mul.f32 	%f9645, %f9347, %f6147;
	max.f32 	%f9513, %f9513, %f9645;
	shl.b32 	%r169, %r272, 4;
	or.b32  	%r170, %r169, 13;
	setp.ge.s32 	%p46, %r170, %r252;
	@%p46 bra 	$L__BB0_62;
	ld.param.u32 	%r253, [FlashAttention_param_7];
	ld.param.f32 	%f9348, [FlashAttention_param_5];
	ld.shared.f32 	%f6148, [_ZZ14FlashAttentionE7k_block+6656];
	fma.rn.f32 	%f6149, %f147, %f6148, 0f00000000;
	ld.shared.f32 	%f6150, [_ZZ14FlashAttentionE7k_block+6660];
	fma.rn.f32 	%f6151, %f148, %f6150, %f6149;
	ld.shared.f32 	%f6152, [_ZZ14FlashAttentionE7k_block+6664];
	fma.rn.f32 	%f6153, %f149, %f6152, %f6151;
	ld.shared.f32 	%f6154, [_ZZ14FlashAttentionE7k_block+6668];
	fma.rn.f32 	%f6155, %f150, %f6154, %f6153;
	ld.shared.f32 	%f6156, [_ZZ14FlashAttentionE7k_block+6672];
	fma.rn.f32 	%f6157, %f151, %f6156, %f6155;
	ld.shared.f32 	%f6158, [_ZZ14FlashAttentionE7k_block+6676];
	fma.rn.f32 	%f6159, %f152, %f6158, %f6157;
	ld.shared.f32 	%f6160, [_ZZ14FlashAttentionE7k_block+6680];
	fma.rn.f32 	%f6161, %f153, %f6160, %f6159;
	ld.shared.f32 	%f6162, [_ZZ14FlashAttentionE7k_block+6684];
	fma.rn.f32 	%f6163, %f154, %f6162, %f6161;
	ld.shared.f32 	%f6164, [_ZZ14FlashAttentionE7k_block+6688];
	fma.rn.f32 	%f6165, %f155, %f6164, %f6163;
	ld.shared.f32 	%f6166, [_ZZ14FlashAttentionE7k_block+6692];
	fma.rn.f32 	%f6167, %f156, %f6166, %f6165;
	ld.shared.f32 	%f6168, [_ZZ14FlashAttentionE7k_block+6696];
	fma.rn.f32 	%f6169, %f157, %f6168, %f6167;
	ld.shared.f32 	%f6170, [_ZZ14FlashAttentionE7k_block+6700];
	fma.rn.f32 	%f6171, %f158, %f6170, %f6169;
	ld.shared.f32 	%f6172, [_ZZ14FlashAttentionE7k_block+6704];
	fma.rn.f32 	%f6173, %f159, %f6172, %f6171;
	ld.shared.f32 	%f6174, [_ZZ14FlashAttentionE7k_block+6708];
	fma.rn.f32 	%f6175, %f160, %f6174, %f6173;
	ld.shared.f32 	%f6176, [_ZZ14FlashAttentionE7k_block+6712];
	fma.rn.f32 	%f6177, %f161, %f6176, %f6175;
	ld.shared.f32 	%f6178, [_ZZ14FlashAttentionE7k_block+6716];
	fma.rn.f32 	%f6179, %f162, %f6178, %f6177;
	ld.shared.f32 	%f6180, [_ZZ14FlashAttentionE7k_block+6720];
	fma.rn.f32 	%f6181, %f163, %f6180, %f6179;
	ld.shared.f32 	%f6182, [_ZZ14FlashAttentionE7k_block+6724];
	fma.rn.f32 	%f6183, %f164, %f6182, %f6181;
	ld.shared.f32 	%f6184, [_ZZ14FlashAttentionE7k_block+6728];
	fma.rn.f32 	%f6185, %f165, %f6184, %f6183;
	ld.shared.f32 	%f6186, [_ZZ14FlashAttentionE7k_block+6732];
	fma.rn.f32 	%f6187, %f166, %f6186, %f6185;
	ld.shared.f32 	%f6188, [_ZZ14FlashAttentionE7k_block+6736];
	fma.rn.f32 	%f6189, %f167, %f6188, %f6187;
	ld.shared.f32 	%f6190, [_ZZ14FlashAttentionE7k_block+6740];
	fma.rn.f32 	%f6191, %f168, %f6190, %f6189;
	ld.shared.f32 	%f6192, [_ZZ14FlashAttentionE7k_block+6744];
	fma.rn.f32 	%f6193, %f169, %f6192, %f6191;
	ld.shared.f32 	%f6194, [_ZZ14FlashAttentionE7k_block+6748];
	fma.rn.f32 	%f6195, %f170, %f6194, %f6193;
	ld.shared.f32 	%f6196, [_ZZ14FlashAttentionE7k_block+6752];
	fma.rn.f32 	%f6197, %f171, %f6196, %f6195;
	ld.shared.f32 	%f6198, [_ZZ14FlashAttentionE7k_block+6756];
	fma.rn.f32 	%f6199, %f172, %f6198, %f6197;
	ld.shared.f32 	%f6200, [_ZZ14FlashAttentionE7k_block+6760];
	fma.rn.f32 	%f6201, %f173, %f6200, %f6199;
	ld.shared.f32 	%f6202, [_ZZ14FlashAttentionE7k_block+6764];
	fma.rn.f32 	%f6203, %f174, %f6202, %f6201;
	ld.shared.f32 	%f6204, [_ZZ14FlashAttentionE7k_block+6768];
	fma.rn.f32 	%f6205, %f175, %f6204, %f6203;
	ld.shared.f32 	%f6206, [_ZZ14FlashAttentionE7k_block+6772];
	fma.rn.f32 	%f6207, %f176, %f6206, %f6205;
	ld.shared.f32 	%f6208, [_ZZ14FlashAttentionE7k_block+6776];
	fma.rn.f32 	%f6209, %f177, %f6208, %f6207;
	ld.shared.f32 	%f6210, [_ZZ14FlashAttentionE7k_block+6780];
	fma.rn.f32 	%f6211, %f178, %f6210, %f6209;
	ld.shared.f32 	%f6212, [_ZZ14FlashAttentionE7k_block+6784];
	fma.rn.f32 	%f6213, %f179, %f6212, %f6211;
	ld.shared.f32 	%f6214, [_ZZ14FlashAttentionE7k_block+6788];
	fma.rn.f32 	%f6215, %f180, %f6214, %f6213;
	ld.shared.f32 	%f6216, [_ZZ14FlashAttentionE7k_block+6792];
	fma.rn.f32 	%f6217, %f181, %f6216, %f6215;
	ld.shared.f32 	%f6218, [_ZZ14FlashAttentionE7k_block+6796];
	fma.rn.f32 	%f6219, %f182, %f6218, %f6217;
	ld.shared.f32 	%f6220, [_ZZ14FlashAttentionE7k_block+6800];
	fma.rn.f32 	%f6221, %f183, %f6220, %f6219;
	ld.shared.f32 	%f6222, [_ZZ14FlashAttentionE7k_block+6804];
	fma.rn.f32 	%f6223, %f184, %f6222, %f6221;
	ld.shared.f32 	%f6224, [_ZZ14FlashAttentionE7k_block+6808];
	fma.rn.f32 	%f6225, %f185, %f6224, %f6223;
	ld.shared.f32 	%f6226, [_ZZ14FlashAttentionE7k_block+6812];
	fma.rn.f32 	%f6227, %f186, %f6226, %f6225;
	ld.shared.f32 	%f6228, [_ZZ14FlashAttentionE7k_block+6816];
	fma.rn.f32 	%f6229, %f187, %f6228, %f6227;
	ld.shared.f32 	%f6230, [_ZZ14FlashAttentionE7k_block+6820];
	fma.rn.f32 	%f6231, %f188, %f6230, %f6229;
	ld.shared.f32 	%f6232, [_ZZ14FlashAttentionE7k_block+6824];
	fma.rn.f32 	%f6233, %f189, %f6232, %f6231;
	ld.shared.f32 	%f6234, [_ZZ14FlashAttentionE7k_block+6828];
	fma.rn.f32 	%f6235, %f190, %f6234, %f6233;
	ld.shared.f32 	%f6236, [_ZZ14FlashAttentionE7k_block+6832];
	fma.rn.f32 	%f6237, %f191, %f6236, %f6235;
	ld.shared.f32 	%f6238, [_ZZ14FlashAttentionE7k_block+6836];
	fma.rn.f32 	%f6239, %f192, %f6238, %f6237;
	ld.shared.f32 	%f6240, [_ZZ14FlashAttentionE7k_block+6840];
	fma.rn.f32 	%f6241, %f193, %f6240, %f6239;
	ld.shared.f32 	%f6242, [_ZZ14FlashAttentionE7k_block+6844];
	fma.rn.f32 	%f6243, %f194, %f6242, %f6241;
	ld.shared.f32 	%f6244, [_ZZ14FlashAttentionE7k_block+6848];
	fma.rn.f32 	%f6245, %f195, %f6244, %f6243;
	ld.shared.f32 	%f6246, [_ZZ14FlashAttentionE7k_block+6852];
	fma.rn.f32 	%f6247, %f196, %f6246, %f6245;
	ld.shared.f32 	%f6248, [_ZZ14FlashAttentionE7k_block+6856];
	fma.rn.f32 	%f6249, %f197, %f6248, %f6247;
	ld.shared.f32 	%f6250, [_ZZ14FlashAttentionE7k_block+6860];
	fma.rn.f32 	%f6251, %f198, %f6250, %f6249;
	ld.shared.f32 	%f6252, [_ZZ14FlashAttentionE7k_block+6864];
	fma.rn.f32 	%f6253, %f199, %f6252, %f6251;
	ld.shared.f32 	%f6254, [_ZZ14FlashAttentionE7k_block+6868];
	fma.rn.f32 	%f6255, %f200, %f6254, %f6253;
	ld.shared.f32 	%f6256, [_ZZ14FlashAttentionE7k_block+6872];
	fma.rn.f32 	%f6257, %f201, %f6256, %f6255;
	ld.shared.f32 	%f6258, [_ZZ14FlashAttentionE7k_block+6876];
	fma.rn.f32 	%f6259, %f202, %f6258, %f6257;
	ld.shared.f32 	%f6260, [_ZZ14FlashAttentionE7k_block+6880];
	fma.rn.f32 	%f6261, %f203, %f6260, %f6259;
	ld.shared.f32 	%f6262, [_ZZ14FlashAttentionE7k_block+6884];
	fma.rn.f32 	%f6263, %f204, %f6262, %f6261;
	ld.shared.f32 	%f6264, [_ZZ14FlashAttentionE7k_block+6888];
	fma.rn.f32 	%f6265, %f205, %f6264, %f6263;
	ld.shared.f32 	%f6266, [_ZZ14FlashAttentionE7k_block+6892];
	fma.rn.f32 	%f6267, %f206, %f6266, %f6265;
	ld.shared.f32 	%f6268, [_ZZ14FlashAttentionE7k_block+6896];
	fma.rn.f32 	%f6269, %f207, %f6268, %f6267;
	ld.shared.f32 	%f6270, [_ZZ14FlashAttentionE7k_block+6900];
	fma.rn.f32 	%f6271, %f208, %f6270, %f6269;
	ld.shared.f32 	%f6272, [_ZZ14FlashAttentionE7k_block+6904];
	fma.rn.f32 	%f6273, %f209, %f6272, %f6271;
	ld.shared.f32 	%f6274, [_ZZ14FlashAttentionE7k_block+6908];
	fma.rn.f32 	%f6275, %f210, %f6274, %f6273;
	ld.shared.f32 	%f6276, [_ZZ14FlashAttentionE7k_block+6912];
	fma.rn.f32 	%f6277, %f211, %f6276, %f6275;
	ld.shared.f32 	%f6278, [_ZZ14FlashAttentionE7k_block+6916];
	fma.rn.f32 	%f6279, %f212, %f6278, %f6277;
	ld.shared.f32 	%f6280, [_ZZ14FlashAttentionE7k_block+6920];
	fma.rn.f32 	%f6281, %f213, %f6280, %f6279;
	ld.shared.f32 	%f6282, [_ZZ14FlashAttentionE7k_block+6924];
	fma.rn.f32 	%f6283, %f214, %f6282, %f6281;
	ld.shared.f32 	%f6284, [_ZZ14FlashAttentionE7k_block+6928];
	fma.rn.f32 	%f6285, %f215, %f6284, %f6283;
	ld.shared.f32 	%f6286, [_ZZ14FlashAttentionE7k_block+6932];
	fma.rn.f32 	%f6287, %f216, %f6286, %f6285;
	ld.shared.f32 	%f6288, [_ZZ14FlashAttentionE7k_block+6936];
	fma.rn.f32 	%f6289, %f217, %f6288, %f6287;
	ld.shared.f32 	%f6290, [_ZZ14FlashAttentionE7k_block+6940];
	fma.rn.f32 	%f6291, %f218, %f6290, %f6289;
	ld.shared.f32 	%f6292, [_ZZ14FlashAttentionE7k_block+6944];
	fma.rn.f32 	%f6293, %f219, %f6292, %f6291;
	ld.shared.f32 	%f6294, [_ZZ14FlashAttentionE7k_block+6948];
	fma.rn.f32 	%f6295, %f220, %f6294, %f6293;
	ld.shared.f32 	%f6296, [_ZZ14FlashAttentionE7k_block+6952];
	fma.rn.f32 	%f6297, %f221, %f6296, %f6295;
	ld.shared.f32 	%f6298, [_ZZ14FlashAttentionE7k_block+6956];
	fma.rn.f32 	%f6299, %f222, %f6298, %f6297;
	ld.shared.f32 	%f6300, [_ZZ14FlashAttentionE7k_block+6960];
	fma.rn.f32 	%f6301, %f223, %f6300, %f6299;
	ld.shared.f32 	%f6302, [_ZZ14FlashAttentionE7k_block+6964];
	fma.rn.f32 	%f6303, %f224, %f6302, %f6301;
	ld.shared.f32 	%f6304, [_ZZ14FlashAttentionE7k_block+6968];
	fma.rn.f32 	%f6305, %f225, %f6304, %f6303;
	ld.shared.f32 	%f6306, [_ZZ14FlashAttentionE7k_block+6972];
	fma.rn.f32 	%f6307, %f226, %f6306, %f6305;
	ld.shared.f32 	%f6308, [_ZZ14FlashAttentionE7k_block+6976];
	fma.rn.f32 	%f6309, %f227, %f6308, %f6307;
	ld.shared.f32 	%f6310, [_ZZ14FlashAttentionE7k_block+6980];
	fma.rn.f32 	%f6311, %f228, %f6310, %f6309;
	ld.shared.f32 	%f6312, [_ZZ14FlashAttentionE7k_block+6984];
	fma.rn.f32 	%f6313, %f229, %f6312, %f6311;
	ld.shared.f32 	%f6314, [_ZZ14FlashAttentionE7k_block+6988];
	fma.rn.f32 	%f6315, %f230, %f6314, %f6313;
	ld.shared.f32 	%f6316, [_ZZ14FlashAttentionE7k_block+6992];
	fma.rn.f32 	%f6317, %f231, %f6316, %f6315;
	ld.shared.f32 	%f6318, [_ZZ14FlashAttentionE7k_block+6996];
	fma.rn.f32 	%f6319, %f232, %f6318, %f6317;
	ld.shared.f32 	%f6320, [_ZZ14FlashAttentionE7k_block+7000];
	fma.rn.f32 	%f6321, %f233, %f6320, %f6319;
	ld.shared.f32 	%f6322, [_ZZ14FlashAttentionE7k_block+7004];
	fma.rn.f32 	%f6323, %f234, %f6322, %f6321;
	ld.shared.f32 	%f6324, [_ZZ14FlashAttentionE7k_block+7008];
	fma.rn.f32 	%f6325, %f235, %f6324, %f6323;
	ld.shared.f32 	%f6326, [_ZZ14FlashAttentionE7k_block+7012];
	fma.rn.f32 	%f6327, %f236, %f6326, %f6325;
	ld.shared.f32 	%f6328, [_ZZ14FlashAttentionE7k_block+7016];
	fma.rn.f32 	%f6329, %f237, %f6328, %f6327;
	ld.shared.f32 	%f6330, [_ZZ14FlashAttentionE7k_block+7020];
	fma.rn.f32 	%f6331, %f238, %f6330, %f6329;
	ld.shared.f32 	%f6332, [_ZZ14FlashAttentionE7k_block+7024];
	fma.rn.f32 	%f6333, %f239, %f6332, %f6331;
	ld.shared.f32 	%f6334, [_ZZ14FlashAttentionE7k_block+7028];
	fma.rn.f32 	%f6335, %f240, %f6334, %f6333;
	ld.shared.f32 	%f6336, [_ZZ14FlashAttentionE7k_block+7032];
	fma.rn.f32 	%f6337, %f241, %f6336, %f6335;
	ld.shared.f32 	%f6338, [_ZZ14FlashAttentionE7k_block+7036];
	fma.rn.f32 	%f6339, %f242, %f6338, %f6337;
	ld.shared.f32 	%f6340, [_ZZ14FlashAttentionE7k_block+7040];
	fma.rn.f32 	%f6341, %f243, %f6340, %f6339;
	ld.shared.f32 	%f6342, [_ZZ14FlashAttentionE7k_block+7044];
	fma.rn.f32 	%f6343, %f244, %f6342, %f6341;
	ld.shared.f32 	%f6344, [_ZZ14FlashAttentionE7k_block+7048];
	fma.rn.f32 	%f6345, %f245, %f6344, %f6343;
	ld.shared.f32 	%f6346, [_ZZ14FlashAttentionE7k_block+7052];
	fma.rn.f32 	%f6347, %f246, %f6346, %f6345;
	ld.shared.f32 	%f6348, [_ZZ14FlashAttentionE7k_block+7056];
	fma.rn.f32 	%f6349, %f247, %f6348, %f6347;
	ld.shared.f32 	%f6350, [_ZZ14FlashAttentionE7k_block+7060];
	fma.rn.f32 	%f6351, %f248, %f6350, %f6349;
	ld.shared.f32 	%f6352, [_ZZ14FlashAttentionE7k_block+7064];
	fma.rn.f32 	%f6353, %f249, %f6352, %f6351;
	ld.shared.f32 	%f6354, [_ZZ14FlashAttentionE7k_block+7068];
	fma.rn.f32 	%f6355, %f250, %f6354, %f6353;
	ld.shared.f32 	%f6356, [_ZZ14FlashAttentionE7k_block+7072];
	fma.rn.f32 	%f6357, %f251, %f6356, %f6355;
	ld.shared.f32 	%f6358, [_ZZ14FlashAttentionE7k_block+7076];
	fma.rn.f32 	%f6359, %f252, %f6358, %f6357;
	ld.shared.f32 	%f6360, [_ZZ14FlashAttentionE7k_block+7080];
	fma.rn.f32 	%f6361, %f253, %f6360, %f6359;
	ld.shared.f32 	%f6362, [_ZZ14FlashAttentionE7k_block+7084];
	fma.rn.f32 	%f6363, %f254, %f6362, %f6361;
	ld.shared.f32 	%f6364, [_ZZ14FlashAttentionE7k_block+7088];
	fma.rn.f32 	%f6365, %f255, %f6364, %f6363;
	ld.shared.f32 	%f6366, [_ZZ14FlashAttentionE7k_block+7092];
	fma.rn.f32 	%f6367, %f256, %f6366, %f6365;
	ld.shared.f32 	%f6368, [_ZZ14FlashAttentionE7k_block+7096];
	fma.rn.f32 	%f6369, %f257, %f6368, %f6367;
	ld.shared.f32 	%f6370, [_ZZ14FlashAttentionE7k_block+7100];
	fma.rn.f32 	%f6371, %f258, %f6370, %f6369;
	ld.shared.f32 	%f6372, [_ZZ14FlashAttentionE7k_block+7104];
	fma.rn.f32 	%f6373, %f259, %f6372, %f6371;
	ld.shared.f32 	%f6374, [_ZZ14FlashAttentionE7k_block+7108];
	fma.rn.f32 	%f6375, %f260, %f6374, %f6373;
	ld.shared.f32 	%f6376, [_ZZ14FlashAttentionE7k_block+7112];
	fma.rn.f32 	%f6377, %f261, %f6376, %f6375;
	ld.shared.f32 	%f6378, [_ZZ14FlashAttentionE7k_block+7116];
	fma.rn.f32 	%f6379, %f262, %f6378, %f6377;
	ld.shared.f32 	%f6380, [_ZZ14FlashAttentionE7k_block+7120];
	fma.rn.f32 	%f6381, %f263, %f6380, %f6379;
	ld.shared.f32 	%f6382, [_ZZ14FlashAttentionE7k_block+7124];
	fma.rn.f32 	%f6383, %f264, %f6382, %f6381;
	ld.shared.f32 	%f6384, [_ZZ14FlashAttentionE7k_block+7128];
	fma.rn.f32 	%f6385, %f265, %f6384, %f6383;
	ld.shared.f32 	%f6386, [_ZZ14FlashAttentionE7k_block+7132];
	fma.rn.f32 	%f6387, %f266, %f6386, %f6385;
	ld.shared.f32 	%f6388, [_ZZ14FlashAttentionE7k_block+7136];
	fma.rn.f32 	%f6389, %f267, %f6388, %f6387;
	ld.shared.f32 	%f6390, [_ZZ14FlashAttentionE7k_block+7140];
	fma.rn.f32 	%f6391, %f268, %f6390, %f6389;
	ld.shared.f32 	%f6392, [_ZZ14FlashAttentionE7k_block+7144];
	fma.rn.f32 	%f6393, %f269, %f6392, %f6391;
	ld.shared.f32 	%f6394, [_ZZ14FlashAttentionE7k_block+7148];
	fma.rn.f32 	%f6395, %f270, %f6394, %f6393;
	ld.shared.f32 	%f6396, [_ZZ14FlashAttentionE7k_block+7152];
	fma.rn.f32 	%f6397, %f271, %f6396, %f6395;
	ld.shared.f32 	%f6398, [_ZZ14FlashAttentionE7k_block+7156];
	fma.rn.f32 	%f6399, %f272, %f6398, %f6397;
	ld.shared.f32 	%f6400, [_ZZ14FlashAttentionE7k_block+7160];
	fma.rn.f32 	%f6401, %f273, %f6400, %f6399;
	ld.shared.f32 	%f6402, [_ZZ14FlashAttentionE7k_block+7164];
	fma.rn.f32 	%f6403, %f274, %f6402, %f6401;
	mul.f32 	%f9644, %f9348, %f6403;
	max.f32 	%f9513, %f9513, %f9644;
	shl.b32 	%r171, %r272, 4;
	or.b32  	%r172, %r171, 14;
	setp.ge.s32 	%p47, %r172, %r253;
	@%p47 bra 	$L__BB0_62;
	ld.param.u32 	%r254, [FlashAttention_param_7];
	ld.param.f32 	%f9349, [FlashAttention_param_5];
	ld.shared.f32 	%f6404, [_ZZ14FlashAttentionE7k_block+7168];
	fma.rn.f32 	%f6405, %f147, %f6404, 0f00000000;
	ld.shared.f32 	%f6406, [_ZZ14FlashAttentionE7k_block+7172];
	fma.rn.f32 	%f6407, %f148, %f6406, %f6405;
	ld.shared.f32 	%f6408, [_ZZ14FlashAttentionE7k_block+7176];
	fma.rn.f32 	%f6409, %f149, %f6408, %f6407;
	ld.shared.f32 	%f6410, [_ZZ14FlashAttentionE7k_block+7180];
	fma.rn.f32 	%f6411, %f150, %f6410, %f6409;
	ld.shared.f32 	%f6412, [_ZZ14FlashAttentionE7k_block+7184];
	fma.rn.f32 	%f6413, %f151, %f6412, %f6411;
	ld.shared.f32 	%f6414, [_ZZ14FlashAttentionE7k_block+7188];
	fma.rn.f32 	%f6415, %f152, %f6414, %f6413;
	ld.shared.f32 	%f6416, [_ZZ14FlashAttentionE7k_block+7192];
	fma.rn.f32 	%f6417, %f153, %f6416, %f6415;
	ld.shared.f32 	%f6418, [_ZZ14FlashAttentionE7k_block+7196];
	fma.rn.f32 	%f6419, %f154, %f6418, %f6417;
	ld.shared.f32 	%f6420, [_ZZ14FlashAttentionE7k_block+7200];
	fma.rn.f32 	%f6421, %f155, %f6420, %f6419;
	ld.shared.f32 	%f6422, [_ZZ14FlashAttentionE7k_block+7204];
	fma.rn.f32 	%f6423, %f156, %f6422, %f6421;
	ld.shared.f32 	%f6424, [_ZZ14FlashAttentionE7k_block+7208];
	fma.rn.f32 	%f6425, %f157, %f6424, %f6423;
	ld.shared.f32 	%f6426, [_ZZ14FlashAttentionE7k_block+7212];
	fma.rn.f32 	%f6427, %f158, %f6426, %f6425;
	ld.shared.f32 	%f6428, [_ZZ14FlashAttentionE7k_block+7216];
	fma.rn.f32 	%f6429, %f159, %f6428, %f6427;
	ld.shared.f32 	%f6430, [_ZZ14FlashAttentionE7k_block+7220];
	fma.rn.f32 	%f6431, %f160, %f6430, %f6429;
	ld.shared.f32 	%f6432, [_ZZ14FlashAttentionE7k_block+7224];
	fma.rn.f32 	%f6433, %f161, %f6432, %f6431;
	ld.shared.f32 	%f6434, [_ZZ14FlashAttentionE7k_block+7228];
	fma.rn.f32 	%f6435, %f162, %f6434, %f6433;
	ld.shared.f32 	%f6436, [_ZZ14FlashAttentionE7k_block+7232];
	fma.rn.f32 	%f6437, %f163, %f6436, %f6435;
	ld.shared.f32 	%f6438, [_ZZ14FlashAttentionE7k_block+7236];
	fma.rn.f32 	%f6439, %f164, %f6438, %f6437;
	ld.shared.f32 	%f6440, [_ZZ14FlashAttentionE7k_block+7240];
	fma.rn.f32 	%f6441, %f165, %f6440, %f6439;
	ld.shared.f32 	%f6442, [_ZZ14FlashAttentionE7k_block+7244];
	fma.rn.f32 	%f6443, %f166, %f6442, %f6441;
	ld.shared.f32 	%f6444, [_ZZ14FlashAttentionE7k_block+7248];
	fma.rn.f32 	%f6445, %f167, %f6444, %f6443;
	ld.shared.f32 	%f6446, [_ZZ14FlashAttentionE7k_block+7252];
	fma.rn.f32 	%f6447, %f168, %f6446, %f6445;
	ld.shared.f32 	%f6448, [_ZZ14FlashAttentionE7k_block+7256];
	fma.rn.f32 	%f6449, %f169, %f6448, %f6447;
	ld.shared.f32 	%f6450, [_ZZ14FlashAttentionE7k_block+7260];
	fma.rn.f32 	%f6451, %f170, %f6450, %f6449;
	ld.shared.f32 	%f6452, [_ZZ14FlashAttentionE7k_block+7264];
	fma.rn.f32 	%f6453, %f171, %f6452, %f6451;
	ld.shared.f32 	%f6454, [_ZZ14FlashAttentionE7k_block+7268];
	fma.rn.f32 	%f6455, %f172, %f6454, %f6453;
	ld.shared.f32 	%f6456, [_ZZ14FlashAttentionE7k_block+7272];
	fma.rn.f32 	%f6457, %f173, %f6456, %f6455;
	ld.shared.f32 	%f6458, [_ZZ14FlashAttentionE7k_block+7276];
	fma.rn.f32 	%f6459, %f174, %f6458, %f6457;
	ld.shared.f32 	%f6460, [_ZZ14FlashAttentionE7k_block+7280];
	fma.rn.f32 	%f6461, %f175, %f6460, %f6459;
	ld.shared.f32 	%f6462, [_ZZ14FlashAttentionE7k_block+7284];
	fma.rn.f32 	%f6463, %f176, %f6462, %f6461;
	ld.shared.f32 	%f6464, [_ZZ14FlashAttentionE7k_block+7288];
	fma.rn.f32 	%f6465, %f177, %f6464, %f6463;
	ld.shared.f32 	%f6466, [_ZZ14FlashAttentionE7k_block+7292];
	fma.rn.f32 	%f6467, %f178, %f6466, %f6465;
	ld.shared.f32 	%f6468, [_ZZ14FlashAttentionE7k_block+7296];
	fma.rn.f32 	%f6469, %f179, %f6468, %f6467;
	ld.shared.f32 	%f6470, [_ZZ14FlashAttentionE7k_block+7300];
	fma.rn.f32 	%f6471, %f180, %f6470, %f6469;
	ld.shared.f32 	%f6472, [_ZZ14FlashAttentionE7k_block+7304];
	fma.rn.f32 	%f6473, %f181, %f6472, %f6471;
	ld.shared.f32 	%f6474, [_ZZ14FlashAttentionE7k_block+7308];
	fma.rn.f32 	%f6475, %f182, %f6474, %f6473;
	ld.shared.f32 	%f6476, [_ZZ14FlashAttentionE7k_block+7312];
	fma.rn.f32 	%f6477, %f183, %f6476, %f6475;
	ld.shared.f32 	%f6478, [_ZZ14FlashAttentionE7k_block+7316];
	fma.rn.f32 	%f6479, %f184, %f6478, %f6477;
	ld.shared.f32 	%f6480, [_ZZ14FlashAttentionE7k_block+7320];
	fma.rn.f32 	%f6481, %f185, %f6480, %f6479;
	ld.shared.f32 	%f6482, [_ZZ14FlashAttentionE7k_block+7324];
	fma.rn.f32 	%f6483, %f186, %f6482, %f6481;
	ld.shared.f32 	%f6484, [_ZZ14FlashAttentionE7k_block+7328];
	fma.rn.f32 	%f6485, %f187, %f6484, %f6483;
	ld.shared.f32 	%f6486, [_ZZ14FlashAttentionE7k_block+7332];
	fma.rn.f32 	%f6487, %f188, %f6486, %f6485;
	ld.shared.f32 	%f6488, [_ZZ14FlashAttentionE7k_block+7336];
	fma.rn.f32 	%f6489, %f189, %f6488, %f6487;
	ld.shared.f32 	%f6490, [_ZZ14FlashAttentionE7k_block+7340];
	fma.rn.f32 	%f6491, %f190, %f6490, %f6489;
	ld.shared.f32 	%f6492, [_ZZ14FlashAttentionE7k_block+7344];
	fma.rn.f32 	%f6493, %f191, %f6492, %f6491;
	ld.shared.f32 	%f6494, [_ZZ14FlashAttentionE7k_block+7348];
	fma.rn.f32 	%f6495, %f192, %f6494, %f6493;
	ld.shared.f32 	%f6496, [_ZZ14FlashAttentionE7k_block+7352];
	fma.rn.f32 	%f6497, %f193, %f6496, %f6495;
	ld.shared.f32 	%f6498, [_ZZ14FlashAttentionE7k_block+7356];
	fma.rn.f32 	%f6499, %f194, %f6498, %f6497;
	ld.shared.f32 	%f6500, [_ZZ14FlashAttentionE7k_block+7360];
	fma.rn.f32 	%f6501, %f195, %f6500, %f6499;
	ld.shared.f32 	%f6502, [_ZZ14FlashAttentionE7k_block+7364];
	fma.rn.f32 	%f6503, %f196, %f6502, %f6501;
	ld.shared.f32 	%f6504, [_ZZ14FlashAttentionE7k_block+7368];
	fma.rn.f32 	%f6505, %f197, %f6504, %f6503;
	ld.shared.f32 	%f6506, [_ZZ14FlashAttentionE7k_block+7372];
	fma.rn.f32 	%f6507, %f198, %f6506, %f6505;
	ld.shared.f32 	%f6508, [_ZZ14FlashAttentionE7k_block+7376];
	fma.rn.f32 	%f6509, %f199, %f6508, %f6507;
	ld.shared.f32 	%f6510, [_ZZ14FlashAttentionE7k_block+7380];
	fma.rn.f32 	%f6511, %f200, %f6510, %f6509;
	ld.shared.f32 	%f6512, [_ZZ14FlashAttentionE7k_block+7384];
	fma.rn.f32 	%f6513, %f201, %f6512, %f6511;
	ld.shared.f32 	%f6514, [_ZZ14FlashAttentionE7k_block+7388];
	fma.rn.f32 	%f6515, %f202, %f6514, %f6513;
	ld.shared.f32 	%f6516, [_ZZ14FlashAttentionE7k_block+7392];
	fma.rn.f32 	%f6517, %f203, %f6516, %f6515;
	ld.shared.f32 	%f6518, [_ZZ14FlashAttentionE7k_block+7396];
	fma.rn.f32 	%f6519, %f204, %f6518, %f6517;
	ld.shared.f32 	%f6520, [_ZZ14FlashAttentionE7k_block+7400];
	fma.rn.f32 	%f6521, %f205, %f6520, %f6519;
	ld.shared.f32 	%f6522, [_ZZ14FlashAttentionE7k_block+7404];
	fma.rn.f32 	%f6523, %f206, %f6522, %f6521;
	ld.shared.f32 	%f6524, [_ZZ14FlashAttentionE7k_block+7408];
	fma.rn.f32 	%f6525, %f207, %f6524, %f6523;
	ld.shared.f32 	%f6526, [_ZZ14FlashAttentionE7k_block+7412];
	fma.rn.f32 	%f6527, %f208, %f6526, %f6525;
	ld.shared.f32 	%f6528, [_ZZ14FlashAttentionE7k_block+7416];
	fma.rn.f32 	%f6529, %f209, %f6528, %f6527;
	ld.shared.f32 	%f6530, [_ZZ14FlashAttentionE7k_block+7420];
	fma.rn.f32 	%f6531, %f210, %f6530, %f6529;
	ld.shared.f32 	%f6532, [_ZZ14FlashAttentionE7k_block+7424];
	fma.rn.f32 	%f6533, %f211, %f6532, %f6531;
	ld.shared.f32 	%f6534, [_ZZ14FlashAttentionE7k_block+7428];
	fma.rn.f32 	%f6535, %f212, %f6534, %f6533;
	ld.shared.f32 	%f6536, [_ZZ14FlashAttentionE7k_block+7432];
	fma.rn.f32 	%f6537, %f213, %f6536, %f6535;
	ld.shared.f32 	%f6538, [_ZZ14FlashAttentionE7k_block+7436];
	fma.rn.f32 	%f6539, %f214, %f6538, %f6537;
	ld.shared.f32 	%f6540, [_ZZ14FlashAttentionE7k_block+7440];
	fma.rn.f32 	%f6541, %f215, %f6540, %f6539;
	ld.shared.f32 	%f6542, [_ZZ14FlashAttentionE7k_block+7444];
	fma.rn.f32 	%f6543, %f216, %f6542, %f6541;
	ld.shared.f32 	%f6544, [_ZZ14FlashAttentionE7k_block+7448];
	fma.rn.f32 	%f6545, %f217, %f6544, %f6543;
	ld.shared.f32 	%f6546, [_ZZ14FlashAttentionE7k_block+7452];
	fma.rn.f32 	%f6547, %f218, %f6546, %f6545;
	ld.shared.f32 	%f6548, [_ZZ14FlashAttentionE7k_block+7456];
	fma.rn.f32 	%f6549, %f219, %f6548, %f6547;
	ld.shared.f32 	%f6550, [_ZZ14FlashAttentionE7k_block+7460];
	fma.rn.f32 	%f6551, %f220, %f6550, %f6549;
	ld.shared.f32 	%f6552, [_ZZ14FlashAttentionE7k_block+7464];
	fma.rn.f32 	%f6553, %f221, %f6552, %f6551;
	ld.shared.f32 	%f6554, [_ZZ14FlashAttentionE7k_block+7468];
	fma.rn.f32 	%f6555, %f222, %f6554, %f6553;
	ld.shared.f32 	%f6556, [_ZZ14FlashAttentionE7k_block+7472];
	fma.rn.f32 	%f6557, %f223, %f6556, %f6555;
	ld.shared.f32 	%f6558, [_ZZ14FlashAttentionE7k_block+7476];
	fma.rn.f32 	%f6559, %f224, %f6558, %f6557;
	ld.shared.f32 	%f6560, [_ZZ14FlashAttentionE7k_block+7480];
	fma.rn.f32 	%f6561, %f225, %f6560, %f6559;
	ld.shared.f32 	%f6562, [_ZZ14FlashAttentionE7k_block+7484];
	fma.rn.f32 	%f6563, %f226, %f6562, %f6561;
	ld.shared.f32 	%f6564, [_ZZ14FlashAttentionE7k_block+7488];
	fma.rn.f32 	%f6565, %f227, %f6564, %f6563;
	ld.shared.f32 	%f6566, [_ZZ14FlashAttentionE7k_block+7492];
	fma.rn.f32 	%f6567, %f228, %f6566, %f6565;
	ld.shared.f32 	%f6568, [_ZZ14FlashAttentionE7k_block+7496];
	fma.rn.f32 	%f6569, %f229, %f6568, %f6567;
	ld.shared.f32 	%f6570, [_ZZ14FlashAttentionE7k_block+7500];
	fma.rn.f32 	%f6571, %f230, %f6570, %f6569;
	ld.shared.f32 	%f6572, [_ZZ14FlashAttentionE7k_block+7504];
	fma.rn.f32 	%f6573, %f231, %f6572, %f6571;
	ld.shared.f32 	%f6574, [_ZZ14FlashAttentionE7k_block+7508];
	fma.rn.f32 	%f6575, %f232, %f6574, %f6573;
	ld.shared.f32 	%f6576, [_ZZ14FlashAttentionE7k_block+7512];
	fma.rn.f32 	%f6577, %f233, %f6576, %f6575;
	ld.shared.f32 	%f6578, [_ZZ14FlashAttentionE7k_block+7516];
	fma.rn.f32 	%f6579, %f234, %f6578, %f6577;
	ld.shared.f32 	%f6580, [_ZZ14FlashAttentionE7k_block+7520];
	fma.rn.f32 	%f6581, %f235, %f6580, %f6579;
	ld.shared.f32 	%f6582, [_ZZ14FlashAttentionE7k_block+7524];
	fma.rn.f32 	%f6583, %f236, %f6582, %f6581;
	ld.shared.f32 	%f6584, [_ZZ14FlashAttentionE7k_block+7528];
	fma.rn.f32 	%f6585, %f237, %f6584, %f6583;
	ld.shared.f32 	%f6586, [_ZZ14FlashAttentionE7k_block+7532];
	fma.rn.f32 	%f6587, %f238, %f6586, %f6585;
	ld.shared.f32 	%f6588, [_ZZ14FlashAttentionE7k_block+7536];
	fma.rn.f32 	%f6589, %f239, %f6588, %f6587;
	ld.shared.f32 	%f6590, [_ZZ14FlashAttentionE7k_block+7540];
	fma.rn.f32 	%f6591, %f240, %f6590, %f6589;
	ld.shared.f32 	%f6592, [_ZZ14FlashAttentionE7k_block+7544];
	fma.rn.f32 	%f6593, %f241, %f6592, %f6591;
	ld.shared.f32 	%f6594, [_ZZ14FlashAttentionE7k_block+7548];
	fma.rn.f32 	%f6595, %f242, %f6594, %f6593;
	ld.shared.f32 	%f6596, [_ZZ14FlashAttentionE7k_block+7552];
	fma.rn.f32 	%f6597, %f243, %f6596, %f6595;
	ld.shared.f32 	%f6598, [_ZZ14FlashAttentionE7k_block+7556];
	fma.rn.f32 	%f6599, %f244, %f6598, %f6597;
	ld.shared.f32 	%f6600, [_ZZ14FlashAttentionE7k_block+7560];
	fma.rn.f32 	%f6601, %f245, %f6600, %f6599;
	ld.shared.f32 	%f6602, [_ZZ14FlashAttentionE7k_block+7564];
	fma.rn.f32 	%f6603, %f246, %f6602, %f6601;
	ld.shared.f32 	%f6604, [_ZZ14FlashAttentionE7k_block+7568];
	fma.rn.f32 	%f6605, %f247, %f6604, %f6603;
	ld.shared.f32 	%f6606, [_ZZ14FlashAttentionE7k_block+7572];
	fma.rn.f32 	%f6607, %f248, %f6606, %f6605;
	ld.shared.f32 	%f6608, [_ZZ14FlashAttentionE7k_block+7576];
	fma.rn.f32 	%f6609, %f249, %f6608, %f6607;
	ld.shared.f32 	%f6610, [_ZZ14FlashAttentionE7k_block+7580];
	fma.rn.f32 	%f6611, %f250, %f6610, %f6609;
	ld.shared.f32 	%f6612, [_ZZ14FlashAttentionE7k_block+7584];
	fma.rn.f32 	%f6613, %f251, %f6612, %f6611;
	ld.shared.f32 	%f6614, [_ZZ14FlashAttentionE7k_block+7588];
	fma.rn.f32 	%f6615, %f252, %f6614, %f6613;
	ld.shared.f32 	%f6616, [_ZZ14FlashAttentionE7k_block+7592];
	fma.rn.f32 	%f6617, %f253, %f6616, %f6615;
	ld.shared.f32 	%f6618, [_ZZ14FlashAttentionE7k_block+7596];
	fma.rn.f32 	%f6619, %f254, %f6618, %f6617;
	ld.shared.f32 	%f6620, [_ZZ14FlashAttentionE7k_block+7600];
	fma.rn.f32 	%f6621, %f255, %f6620, %f6619;
	ld.shared.f32 	%f6622, [_ZZ14FlashAttentionE7k_block+7604];
	fma.rn.f32 	%f6623, %f256, %f6622, %f6621;
	ld.shared.f32 	%f6624, [_ZZ14FlashAttentionE7k_block+7608];
	fma.rn.f32 	%f6625, %f257, %f6624, %f6623;
	ld.shared.f32 	%f6626, [_ZZ14FlashAttentionE7k_block+7612];
	fma.rn.f32 	%f6627, %f258, %f6626, %f6625;
	ld.shared.f32 	%f6628, [_ZZ14FlashAttentionE7k_block+7616];
	fma.rn.f32 	%f6629, %f259, %f6628, %f6627;
	ld.shared.f32 	%f6630, [_ZZ14FlashAttentionE7k_block+7620];
	fma.rn.f32 	%f6631, %f260, %f6630, %f6629;
	ld.shared.f32 	%f6632, [_ZZ14FlashAttentionE7k_block+7624];
	fma.rn.f32 	%f6633, %f261, %f6632, %f6631;
	ld.shared.f32 	%f6634, [_ZZ14FlashAttentionE7k_block+7628];
	fma.rn.f32 	%f6635, %f262, %f6634, %f6633;
	ld.shared.f32 	%f6636, [_ZZ14FlashAttentionE7k_block+7632];
	fma.rn.f32 	%f6637, %f263, %f6636, %f6635;
	ld.shared.f32 	%f6638, [_ZZ14FlashAttentionE7k_block+7636];
	fma.rn.f32 	%f6639, %f264, %f6638, %f6637;
	ld.shared.f32 	%f6640, [_ZZ14FlashAttentionE7k_block+7640];
	fma.rn.f32 	%f6641, %f265, %f6640, %f6639;
	ld.shared.f32 	%f6642, [_ZZ14FlashAttentionE7k_block+7644];
	fma.rn.f32 	%f6643, %f266, %f6642, %f6641;
	ld.shared.f32 	%f6644, [_ZZ14FlashAttentionE7k_block+7648];
	fma.rn.f32 	%f6645, %f267, %f6644, %f6643;
	ld.shared.f32 	%f6646, [_ZZ14FlashAttentionE7k_block+7652];
	fma.rn.f32 	%f6647, %f268, %f6646, %f6645;
	ld.shared.f32 	%f6648, [_ZZ14FlashAttentionE7k_block+7656];
	fma.rn.f32 	%f6649, %f269, %f6648, %f6647;
	ld.shared.f32 	%f6650, [_ZZ14FlashAttentionE7k_block+7660];
	fma.rn.f32 	%f6651, %f270, %f6650, %f6649;
	ld.shared.f32 	%f6652, [_ZZ14FlashAttentionE7k_block+7664];
	fma.rn.f32 	%f6653, %f271, %f6652, %f6651;
	ld.shared.f32 	%f6654, [_ZZ14FlashAttentionE7k_block+7668];
	fma.rn.f32 	%f6655, %f272, %f6654, %f6653;
	ld.shared.f32 	%f6656, [_ZZ14FlashAttentionE7k_block+7672];
	fma.rn.f32 	%f6657, %f273, %f6656, %f6655;
	ld.shared.f32 	%f6658, [_ZZ14FlashAttentionE7k_block+7676];
	fma.rn.f32 	%f6659, %f274, %f6658, %f6657;
	mul.f32 	%f9643, %f9349, %f6659;
	max.f32 	%f9513, %f9513, %f9643;
	shl.b32 	%r173, %r272, 4;
	or.b32  	%r174, %r173, 15;
	setp.ge.s32 	%p48, %r174, %r254;
	@%p48 bra 	$L__BB0_62;
	ld.param.f32 	%f9350, [FlashAttention_param_5];
	ld.shared.f32 	%f6660, [_ZZ14FlashAttentionE7k_block+7680];
	fma.rn.f32 	%f6661, %f147, %f6660, 0f00000000;
	ld.shared.f32 	%f6662, [_ZZ14FlashAttentionE7k_block+7684];
	fma.rn.f32 	%f6663, %f148, %f6662, %f6661;
	ld.shared.f32 	%f6664, [_ZZ14FlashAttentionE7k_block+7688];
	fma.rn.f32 	%f6665, %f149, %f6664, %f6663;
	ld.shared.f32 	%f6666, [_ZZ14FlashAttentionE7k_block+7692];
	fma.rn.f32 	%f6667, %f150, %f6666, %f6665;
	ld.shared.f32 	%f6668, [_ZZ14FlashAttentionE7k_block+7696];
	fma.rn.f32 	%f6669, %f151, %f6668, %f6667;
	ld.shared.f32 	%f6670, [_ZZ14FlashAttentionE7k_block+7700];
	fma.rn.f32 	%f6671, %f152, %f6670, %f6669;
	ld.shared.f32 	%f6672, [_ZZ14FlashAttentionE7k_block+7704];
	fma.rn.f32 	%f6673, %f153, %f6672, %f6671;
	ld.shared.f32 	%f6674, [_ZZ14FlashAttentionE7k_block+7708];
	fma.rn.f32 	%f6675, %f154, %f6674, %f6673;
	ld.shared.f32 	%f6676, [_ZZ14FlashAttentionE7k_block+7712];
	fma.rn.f32 	%f6677, %f155, %f6676, %f6675;
	ld.shared.f32 	%f6678, [_ZZ14FlashAttentionE7k_block+7716];
	fma.rn.f32 	%f6679, %f156, %f6678, %f6677;
	ld.shared.f32 	%f6680, [_ZZ14FlashAttentionE7k_block+7720];
	fma.rn.f32 	%f6681, %f157, %f6680, %f6679;
	ld.shared.f32 	%f6682, [_ZZ14FlashAttentionE7k_block+7724];
	fma.rn.f32 	%f6683, %f158, %f6682, %f6681;
	ld.shared.f32 	%f6684, [_ZZ14FlashAttentionE7k_block+7728];
	fma.rn.f32 	%f6685, %f159, %f6684, %f6683;
	ld.shared.f32 	%f6686, [_ZZ14FlashAttentionE7k_block+7732];
	fma.rn.f32 	%f6687, %f160, %f6686, %f6685;
	ld.shared.f32 	%f6688, [_ZZ14FlashAttentionE7k_block+7736];
	fma.rn.f32 	%f6689, %f161, %f6688, %f6687;
	ld.shared.f32 	%f6690, [_ZZ14FlashAttentionE7k_block+7740];
	fma.rn.f32 	%f6691, %f162, %f6690, %f6689;
	ld.shared.f32 	%f6692, [_ZZ14FlashAttentionE7k_block+7744];
	fma.rn.f32 	%f6693, %f163, %f6692, %f6691;
	ld.shared.f32 	%f6694, [_ZZ14FlashAttentionE7k_block+7748];
	fma.rn.f32 	%f6695, %f164, %f6694, %f6693;
	ld.shared.f32 	%f6696, [_ZZ14FlashAttentionE7k_block+7752];
	fma.rn.f32 	%f6697, %f165, %f6696, %f6695;
	ld.shared.f32 	%f6698, [_ZZ14FlashAttentionE7k_block+7756];
	fma.rn.f32 	%f6699, %f166, %f6698, %f6697;
	ld.shared.f32 	%f6700, [_ZZ14FlashAttentionE7k_block+7760];
	fma.rn.f32 	%f6701, %f167, %f6700, %f6699;
	ld.shared.f32 	%f6702, [_ZZ14FlashAttentionE7k_block+7764];
	fma.rn.f32 	%f6703, %f168, %f6702, %f6701;
	ld.shared.f32 	%f6704, [_ZZ14FlashAttentionE7k_block+7768];
	fma.rn.f32 	%f6705, %f169, %f6704, %f6703;
	ld.shared.f32 	%f6706, [_ZZ14FlashAttentionE7k_block+7772];
	fma.rn.f32 	%f6707, %f170, %f6706, %f6705;
	ld.shared.f32 	%f6708, [_ZZ14FlashAttentionE7k_block+7776];
	fma.rn.f32 	%f6709, %f171, %f6708, %f6707;
	ld.shared.f32 	%f6710, [_ZZ14FlashAttentionE7k_block+7780];
	fma.rn.f32 	%f6711, %f172, %f6710, %f6709;
	ld.shared.f32 	%f6712, [_ZZ14FlashAttentionE7k_block+7784];
	fma.rn.f32 	%f6713, %f173, %f6712, %f6711;
	ld.shared.f32 	%f6714, [_ZZ14FlashAttentionE7k_block+7788];
	fma.rn.f32 	%f6715, %f174, %f6714, %f6713;
	ld.shared.f32 	%f6716, [_ZZ14FlashAttentionE7k_block+7792];
	fma.rn.f32 	%f6717, %f175, %f6716, %f6715;
	ld.shared.f32 	%f6718, [_ZZ14FlashAttentionE7k_block+7796];
	fma.rn.f32 	%f6719, %f176, %f6718, %f6717;
	ld.shared.f32 	%f6720, [_ZZ14FlashAttentionE7k_block+7800];
	fma.rn.f32 	%f6721, %f177, %f6720, %f6719;
	ld.shared.f32 	%f6722, [_ZZ14FlashAttentionE7k_block+7804];
	fma.rn.f32 	%f6723, %f178, %f6722, %f6721;
	ld.shared.f32 	%f6724, [_ZZ14FlashAttentionE7k_block+7808];
	fma.rn.f32 	%f6725, %f179, %f6724, %f6723;
	ld.shared.f32 	%f6726, [_ZZ14FlashAttentionE7k_block+7812];
	fma.rn.f32 	%f6727, %f180, %f6726, %f6725;
	ld.shared.f32 	%f6728, [_ZZ14FlashAttentionE7k_block+7816];
	fma.rn.f32 	%f6729, %f181, %f6728, %f6727;
	ld.shared.f32 	%f6730, [_ZZ14FlashAttentionE7k_block+7820];
	fma.rn.f32 	%f6731, %f182, %f6730, %f6729;
	ld.shared.f32 	%f6732, [_ZZ14FlashAttentionE7k_block+7824];
	fma.rn.f32 	%f6733, %f183, %f6732, %f6731;
	ld.shared.f32 	%f6734, [_ZZ14FlashAttentionE7k_block+7828];
	fma.rn.f32 	%f6735, %f184, %f6734, %f6733;
	ld.shared.f32 	%f6736, [_ZZ14FlashAttentionE7k_block+7832];
	fma.rn.f32 	%f6737, %f185, %f6736, %f6735;
	ld.shared.f32 	%f6738, [_ZZ14FlashAttentionE7k_block+7836];
	fma.rn.f32 	%f6739, %f186, %f6738, %f6737;
	ld.shared.f32 	%f6740, [_ZZ14FlashAttentionE7k_block+7840];
	fma.rn.f32 	%f6741, %f187, %f6740, %f6739;
	ld.shared.f32 	%f6742, [_ZZ14FlashAttentionE7k_block+7844];
	fma.rn.f32 	%f6743, %f188, %f6742, %f6741;
	ld.shared.f32 	%f6744, [_ZZ14FlashAttentionE7k_block+7848];
	fma.rn.f32 	%f6745, %f189, %f6744, %f6743;
	ld.shared.f32 	%f6746, [_ZZ14FlashAttentionE7k_block+7852];
	fma.rn.f32 	%f6747, %f190, %f6746, %f6745;
	ld.shared.f32 	%f6748, [_ZZ14FlashAttentionE7k_block+7856];
	fma.rn.f32 	%f6749, %f191, %f6748, %f6747;
	ld.shared.f32 	%f6750, [_ZZ14FlashAttentionE7k_block+7860];
	fma.rn.f32 	%f6751, %f192, %f6750, %f6749;
	ld.shared.f32 	%f6752, [_ZZ14FlashAttentionE7k_block+7864];
	fma.rn.f32 	%f6753, %f193, %f6752, %f6751;
	ld.shared.f32 	%f6754, [_ZZ14FlashAttentionE7k_block+7868];
	fma.rn.f32 	%f6755, %f194, %f6754, %f6753;
	ld.shared.f32 	%f6756, [_ZZ14FlashAttentionE7k_block+7872];
	fma.rn.f32 	%f6757, %f195, %f6756, %f6755;
	ld.shared.f32 	%f6758, [_ZZ14FlashAttentionE7k_block+7876];
	fma.rn.f32 	%f6759, %f196, %f6758, %f6757;
	ld.shared.f32 	%f6760, [_ZZ14FlashAttentionE7k_block+7880];
	fma.rn.f32 	%f6761, %f197, %f6760, %f6759;
	ld.shared.f32 	%f6762, [_ZZ14FlashAttentionE7k_block+7884];
	fma.rn.f32 	%f6763, %f198, %f6762, %f6761;
	ld.shared.f32 	%f6764, [_ZZ14FlashAttentionE7k_block+7888];
	fma.rn.f32 	%f6765, %f199, %f6764, %f6763;
	ld.shared.f32 	%f6766, [_ZZ14FlashAttentionE7k_block+7892];
	fma.rn.f32 	%f6767, %f200, %f6766, %f6765;
	ld.shared.f32 	%f6768, [_ZZ14FlashAttentionE7k_block+7896];
	fma.rn.f32 	%f6769, %f201, %f6768, %f6767;
	ld.shared.f32 	%f6770, [_ZZ14FlashAttentionE7k_block+7900];
	fma.rn.f32 	%f6771, %f202, %f6770, %f6769;
	ld.shared.f32 	%f6772, [_ZZ14FlashAttentionE7k_block+7904];
	fma.rn.f32 	%f6773, %f203, %f6772, %f6771;
	ld.shared.f32 	%f6774, [_ZZ14FlashAttentionE7k_block+7908];
	fma.rn.f32 	%f6775, %f204, %f6774, %f6773;
	ld.shared.f32 	%f6776, [_ZZ14FlashAttentionE7k_block+7912];
	fma.rn.f32 	%f6777, %f205, %f6776, %f6775;
	ld.shared.f32 	%f6778, [_ZZ14FlashAttentionE7k_block+7916];
	fma.rn.f32 	%f6779, %f206, %f6778, %f6777;
	ld.shared.f32 	%f6780, [_ZZ14FlashAttentionE7k_block+7920];
	fma.rn.f32 	%f6781, %f207, %f6780, %f6779;
	ld.shared.f32 	%f6782, [_ZZ14FlashAttentionE7k_block+7924];
	fma.rn.f32 	%f6783, %f208, %f6782, %f6781;
	ld.shared.f32 	%f6784, [_ZZ14FlashAttentionE7k_block+7928];
	fma.rn.f32 	%f6785, %f209, %f6784, %f6783;
	ld.shared.f32 	%f6786, [_ZZ14FlashAttentionE7k_block+7932];
	fma.rn.f32 	%f6787, %f210, %f6786, %f6785;
	ld.shared.f32 	%f6788, [_ZZ14FlashAttentionE7k_block+7936];
	fma.rn.f32 	%f6789, %f211, %f6788, %f6787;
	ld.shared.f32 	%f6790, [_ZZ14FlashAttentionE7k_block+7940];
	fma.rn.f32 	%f6791, %f212, %f6790, %f6789;
	ld.shared.f32 	%f6792, [_ZZ14FlashAttentionE7k_block+7944];
	fma.rn.f32 	%f6793, %f213, %f6792, %f6791;
	ld.shared.f32 	%f6794, [_ZZ14FlashAttentionE7k_block+7948];
	fma.rn.f32 	%f6795, %f214, %f6794, %f6793;
	ld.shared.f32 	%f6796, [_ZZ14FlashAttentionE7k_block+7952];
	fma.rn.f32 	%f6797, %f215, %f6796, %f6795;
	ld.shared.f32 	%f6798, [_ZZ14FlashAttentionE7k_block+7956];
	fma.rn.f32 	%f6799, %f216, %f6798, %f6797;
	ld.shared.f32 	%f6800, [_ZZ14FlashAttentionE7k_block+7960];
	fma.rn.f32 	%f6801, %f217, %f6800, %f6799;
	ld.shared.f32 	%f6802, [_ZZ14FlashAttentionE7k_block+7964];
	fma.rn.f32 	%f6803, %f218, %f6802, %f6801;
	ld.shared.f32 	%f6804, [_ZZ14FlashAttentionE7k_block+7968];
	fma.rn.f32 	%f6805, %f219, %f6804, %f6803;
	ld.shared.f32 	%f6806, [_ZZ14FlashAttentionE7k_block+7972];
	fma.rn.f32 	%f6807, %f220, %f6806, %f6805;
	ld.shared.f32 	%f6808, [_ZZ14FlashAttentionE7k_block+7976];
	fma.rn.f32 	%f6809, %f221, %f6808, %f6807;
	ld.shared.f32 	%f6810, [_ZZ14FlashAttentionE7k_block+7980];
	fma.rn.f32 	%f6811, %f222, %f6810, %f6809;
	ld.shared.f32 	%f6812, [_ZZ14FlashAttentionE7k_block+7984];
	fma.rn.f32 	%f6813, %f223, %f6812, %f6811;
	ld.shared.f32 	%f6814, [_ZZ14FlashAttentionE7k_block+7988];
	fma.rn.f32 	%f6815, %f224, %f6814, %f6813;
	ld.shared.f32 	%f6816, [_ZZ14FlashAttentionE7k_block+7992];
	fma.rn.f32 	%f6817, %f225, %f6816, %f6815;
	ld.shared.f32 	%f6818, [_ZZ14FlashAttentionE7k_block+7996];
	fma.rn.f32 	%f6819, %f226, %f6818, %f6817;
	ld.shared.f32 	%f6820, [_ZZ14FlashAttentionE7k_block+8000];
	fma.rn.f32 	%f6821, %f227, %f6820, %f6819;
	ld.shared.f32 	%f6822, [_ZZ14FlashAttentionE7k_block+8004];
	fma.rn.f32 	%f6823, %f228, %f6822, %f6821;
	ld.shared.f32 	%f6824, [_ZZ14FlashAttentionE7k_block+8008];
	fma.rn.f32 	%f6825, %f229, %f6824, %f6823;
	ld.shared.f32 	%f6826, [_ZZ14FlashAttentionE7k_block+8012];
	fma.rn.f32 	%f6827, %f230, %f6826, %f6825;
	ld.shared.f32 	%f6828, [_ZZ14FlashAttentionE7k_block+8016];
	fma.rn.f32 	%f6829, %f231, %f6828, %f6827;
	ld.shared.f32 	%f6830, [_ZZ14FlashAttentionE7k_block+8020];
	fma.rn.f32 	%f6831, %f232, %f6830, %f6829;
	ld.shared.f32 	%f6832, [_ZZ14FlashAttentionE7k_block+8024];
	fma.rn.f32 	%f6833, %f233, %f6832, %f6831;
	ld.shared.f32 	%f6834, [_ZZ14FlashAttentionE7k_block+8028];
	fma.rn.f32 	%f6835, %f234, %f6834, %f6833;
	ld.shared.f32 	%f6836, [_ZZ14FlashAttentionE7k_block+8032];
	fma.rn.f32 	%f6837, %f235, %f6836, %f6835;
	ld.shared.f32 	%f6838, [_ZZ14FlashAttentionE7k_block+8036];
	fma.rn.f32 	%f6839, %f236, %f6838, %f6837;
	ld.shared.f32 	%f6840, [_ZZ14FlashAttentionE7k_block+8040];
	fma.rn.f32 	%f6841, %f237, %f6840, %f6839;
	ld.shared.f32 	%f6842, [_ZZ14FlashAttentionE7k_block+8044];
	fma.rn.f32 	%f6843, %f238, %f6842, %f6841;
	ld.shared.f32 	%f6844, [_ZZ14FlashAttentionE7k_block+8048];
	fma.rn.f32 	%f6845, %f239, %f6844, %f6843;
	ld.shared.f32 	%f6846, [_ZZ14FlashAttentionE7k_block+8052];
	fma.rn.f32 	%f6847, %f240, %f6846, %f6845;
	ld.shared.f32 	%f6848, [_ZZ14FlashAttentionE7k_block+8056];
	fma.rn.f32 	%f6849, %f241, %f6848, %f6847;
	ld.shared.f32 	%f6850, [_ZZ14FlashAttentionE7k_block+8060];
	fma.rn.f32 	%f6851, %f242, %f6850, %f6849;
	ld.shared.f32 	%f6852, [_ZZ14FlashAttentionE7k_block+8064];
	fma.rn.f32 	%f6853, %f243, %f6852, %f6851;
	ld.shared.f32 	%f6854, [_ZZ14FlashAttentionE7k_block+8068];
	fma.rn.f32 	%f6855, %f244, %f6854, %f6853;
	ld.shared.f32 	%f6856, [_ZZ14FlashAttentionE7k_block+8072];
	fma.rn.f32 	%f6857, %f245, %f6856, %f6855;
	ld.shared.f32 	%f6858, [_ZZ14FlashAttentionE7k_block+8076];
	fma.rn.f32 	%f6859, %f246, %f6858, %f6857;
	ld.shared.f32 	%f6860, [_ZZ14FlashAttentionE7k_block+8080];
	fma.rn.f32 	%f6861, %f247, %f6860, %f6859;
	ld.shared.f32 	%f6862, [_ZZ14FlashAttentionE7k_block+8084];
	fma.rn.f32 	%f6863, %f248, %f6862, %f6861;
	ld.shared.f32 	%f6864, [_ZZ14FlashAttentionE7k_block+8088];
	fma.rn.f32 	%f6865, %f249, %f6864, %f6863;
	ld.shared.f32 	%f6866, [_ZZ14FlashAttentionE7k_block+8092];
	fma.rn.f32 	%f6867, %f250, %f6866, %f6865;
	ld.shared.f32 	%f6868, [_ZZ14FlashAttentionE7k_block+8096];
	fma.rn.f32 	%f6869, %f251, %f6868, %f6867;
	ld.shared.f32 	%f6870, [_ZZ14FlashAttentionE7k_block+8100];
	fma.rn.f32 	%f6871, %f252, %f6870, %f6869;
	ld.shared.f32 	%f6872, [_ZZ14FlashAttentionE7k_block+8104];
	fma.rn.f32 	%f6873, %f253, %f6872, %f6871;
	ld.shared.f32 	%f6874, [_ZZ14FlashAttentionE7k_block+8108];
	fma.rn.f32 	%f6875, %f254, %f6874, %f6873;
	ld.shared.f32 	%f6876, [_ZZ14FlashAttentionE7k_block+8112];
	fma.rn.f32 	%f6877, %f255, %f6876, %f6875;
	ld.shared.f32 	%f6878, [_ZZ14FlashAttentionE7k_block+8116];
	fma.rn.f32 	%f6879, %f256, %f6878, %f6877;
	ld.shared.f32 	%f6880, [_ZZ14FlashAttentionE7k_block+8120];
	fma.rn.f32 	%f6881, %f257, %f6880, %f6879;
	ld.shared.f32 	%f6882, [_ZZ14FlashAttentionE7k_block+8124];
	fma.rn.f32 	%f6883, %f258, %f6882, %f6881;
	ld.shared.f32 	%f6884, [_ZZ14FlashAttentionE7k_block+8128];
	fma.rn.f32 	%f6885, %f259, %f6884, %f6883;
	ld.shared.f32 	%f6886, [_ZZ14FlashAttentionE7k_block+8132];
	fma.rn.f32 	%f6887, %f260, %f6886, %f6885;
	ld.shared.f32 	%f6888, [_ZZ14FlashAttentionE7k_block+8136];
	fma.rn.f32 	%f6889, %f261, %f6888, %f6887;
	ld.shared.f32 	%f6890, [_ZZ14FlashAttentionE7k_block+8140];
	fma.rn.f32 	%f6891, %f262, %f6890, %f6889;
	ld.shared.f32 	%f6892, [_ZZ14FlashAttentionE7k_block+8144];
	fma.rn.f32 	%f6893, %f263, %f6892, %f6891;
	ld.shared.f32 	%f6894, [_ZZ14FlashAttentionE7k_block+8148];
	fma.rn.f32 	%f6895, %f264, %f6894, %f6893;
	ld.shared.f32 	%f6896, [_ZZ14FlashAttentionE7k_block+8152];
	fma.rn.f32 	%f6897, %f265, %f6896, %f6895;
	ld.shared.f32 	%f6898, [_ZZ14FlashAttentionE7k_block+8156];
	fma.rn.f32 	%f6899, %f266, %f6898, %f6897;
	ld.shared.f32 	%f6900, [_ZZ14FlashAttentionE7k_block+8160];
	fma.rn.f32 	%f6901, %f267, %f6900, %f6899;
	ld.shared.f32 	%f6902, [_ZZ14FlashAttentionE7k_block+8164];
	fma.rn.f32 	%f6903, %f268, %f6902, %f6901;
	ld.shared.f32 	%f6904, [_ZZ14FlashAttentionE7k_block+8168];
	fma.rn.f32 	%f6905, %f269, %f6904, %f6903;
	ld.shared.f32 	%f6906, [_ZZ14FlashAttentionE7k_block+8172];
	fma.rn.f32 	%f6907, %f270, %f6906, %f6905;
	ld.shared.f32 	%f6908, [_ZZ14FlashAttentionE7k_block+8176];
	fma.rn.f32 	%f6909, %f271, %f6908, %f6907;
	ld.shared.f32 	%f6910, [_ZZ14FlashAttentionE7k_block+8180];
	fma.rn.f32 	%f6911, %f272, %f6910, %f6909;
	ld.shared.f32 	%f6912, [_ZZ14FlashAttentionE7k_block+8184];
	fma.rn.f32 	%f6913, %f273, %f6912, %f6911;
	ld.shared.f32 	%f6914, [_ZZ14FlashAttentionE7k_block+8188];
	fma.rn.f32 	%f6915, %f274, %f6914, %f6913;
	mul.f32 	%f9642, %f9350, %f6915;
	max.f32 	%f9513, %f9513, %f9642;
$L__BB0_62:
	ld.param.u32 	%r255, [FlashAttention_param_7];
	shl.b32 	%r62, %r272, 4;
	setp.ge.s32 	%p49, %r62, %r255;
	max.f32 	%f9659, %f145, %f9513;
	sub.f32 	%f6916, %f145, %f9659;
	fma.rn.f32 	%f6917, %f6916, 0f3BBB989D, 0f3F000000;
	cvt.sat.f32.f32 	%f6918, %f6917;
	mov.f32 	%f6919, 0f4B400001;
	mov.f32 	%f6920, 0f437C0000;
	fma.rm.f32 	%f6921, %f6918, %f6920, %f6919;
	add.f32 	%f6922, %f6921, 0fCB40007F;
	neg.f32 	%f6923, %f6922;
	fma.rn.f32 	%f6924, %f6916, 0f3FB8AA3B, %f6923;
	fma.rn.f32 	%f6925, %f6916, 0f32A57060, %f6924;
	mov.b32 	%r175, %f6921;
	shl.b32 	%r176, %r175, 23;
	mov.b32 	%f6926, %r176;
	ex2.approx.ftz.f32 	%f6927, %f6925;
	mul.f32 	%f6928, %f6927, %f6926;
	mul.f32 	%f9658, %f9658, %f6928;
	mul.f32 	%f9641, %f6928, %f9641;
	mul.f32 	%f9640, %f6928, %f9640;
	mul.f32 	%f9639, %f6928, %f9639;
	mul.f32 	%f9638, %f6928, %f9638;
	mul.f32 	%f9637, %f6928, %f9637;
	mul.f32 	%f9636, %f6928, %f9636;
	mul.f32 	%f9635, %f6928, %f9635;
	mul.f32 	%f9634, %f6928, %f9634;
	mul.f32 	%f9633, %f6928, %f9633;
	mul.f32 	%f9632, %f6928, %f9632;
	mul.f32 	%f9631, %f6928, %f9631;
	mul.f32 	%f9630, %f6928, %f9630;
	mul.f32 	%f9629, %f6928, %f9629;
	mul.f32 	%f9628, %f6928, %f9628;
	mul.f32 	%f9627, %f6928, %f9627;
	mul.f32 	%f9626, %f6928, %f9626;
	mul.f32 	%f9625, %f6928, %f9625;
	mul.f32 	%f9624, %f6928, %f9624;
	mul.f32 	%f9623, %f6928, %f9623;
	mul.f32 	%f9622, %f6928, %f9622;
	mul.f32 	%f9621, %f6928, %f9621;
	mul.f32 	%f9620, %f6928, %f9620;
	mul.f32 	%f9619, %f6928, %f9619;
	mul.f32 	%f9618, %f6928, %f9618;
	mul.f32 	%f9617, %f6928, %f9617;
	mul.f32 	%f9616, %f6928, %f9616;
	mul.f32 	%f9615, %f6928, %f9615;
	mul.f32 	%f9614, %f6928, %f9614;
	mul.f32 	%f9613, %f6928, %f9613;
	mul.f32 	%f9612, %f6928, %f9612;
	mul.f32 	%f9611, %f6928, %f9611;
	mul.f32 	%f9610, %f6928, %f9610;
	mul.f32 	%f9609, %f6928, %f9609;
	mul.f32 	%f9608, %f6928, %f9608;
	mul.f32 	%f9607, %f6928, %f9607;
	mul.f32 	%f9606, %f6928, %f9606;
	mul.f32 	%f9605, %f6928, %f9605;
	mul.f32 	%f9604, %f6928, %f9604;
	mul.f32 	%f9603, %f6928, %f9603;
	mul.f32 	%f9602, %f6928, %f9602;
	mul.f32 	%f9601, %f6928, %f9601;
	mul.f32 	%f9600, %f6928, %f9600;
	mul.f32 	%f9599, %f6928, %f9599;
	mul.f32 	%f9598, %f6928, %f9598;
	mul.f32 	%f9597, %f6928, %f9597;
	mul.f32 	%f9596, %f6928, %f9596;
	mul.f32 	%f9595, %f6928, %f9595;
	mul.f32 	%f9594, %f6928, %f9594;
	mul.f32 	%f9593, %f6928, %f9593;
	mul.f32 	%f9592, %f6928, %f9592;
	mul.f32 	%f9591, %f6928, %f9591;
	mul.f32 	%f9590, %f6928, %f9590;
	mul.f32 	%f9589, %f6928, %f9589;
	mul.f32 	%f9588, %f6928, %f9588;
	mul.f32 	%f9587, %f6928, %f9587;
	mul.f32 	%f9586, %f6928, %f9586;
	mul.f32 	%f9585, %f6928, %f9585;
	mul.f32 	%f9584, %f6928, %f9584;
	mul.f32 	%f9583, %f6928, %f9583;
	mul.f32 	%f9582, %f6928, %f9582;
	mul.f32 	%f9581, %f6928, %f9581;
	mul.f32 	%f9580, %f6928, %f9580;
	mul.f32 	%f9579, %f6928, %f9579;
	mul.f32 	%f9578, %f6928, %f9578;
	mul.f32 	%f9577, %f6928, %f9577;
	mul.f32 	%f9576, %f6928, %f9576;
	mul.f32 	%f9575, %f6928, %f9575;
	mul.f32 	%f9574, %f6928, %f9574;
	mul.f32 	%f9573, %f6928, %f9573;
	mul.f32 	%f9572, %f6928, %f9572;
	mul.f32 	%f9571, %f6928, %f9571;
	mul.f32 	%f9570, %f6928, %f9570;
	mul.f32 	%f9569, %f6928, %f9569;
	mul.f32 	%f9568, %f6928, %f9568;
	mul.f32 	%f9567, %f6928, %f9567;
	mul.f32 	%f9566, %f6928, %f9566;
	mul.f32 	%f9565, %f6928, %f9565;
	mul.f32 	%f9564, %f6928, %f9564;
	mul.f32 	%f9563, %f6928, %f9563;
	mul.f32 	%f9562, %f6928, %f9562;
	mul.f32 	%f9561, %f6928, %f9561;
	mul.f32 	%f9560, %f6928, %f9560;
	mul.f32 	%f9559, %f6928, %f9559;
	mul.f32 	%f9558, %f6928, %f9558;
	mul.f32 	%f9557, %f6928, %f9557;
	mul.f32 	%f9556, %f6928, %f9556;
	mul.f32 	%f9555, %f6928, %f9555;
	mul.f32 	%f9554, %f6928, %f9554;
	mul.f32 	%f9553, %f6928, %f9553;
	mul.f32 	%f9552, %f6928, %f9552;
	mul.f32 	%f9551, %f6928, %f9551;
	mul.f32 	%f9550, %f6928, %f9550;
	mul.f32 	%f9549, %f6928, %f9549;
	mul.f32 	%f9548, %f6928, %f9548;
	mul.f32 	%f9547, %f6928, %f9547;
	mul.f32 	%f9546, %f6928, %f9546;
	mul.f32 	%f9545, %f6928, %f9545;
	mul.f32 	%f9544, %f6928, %f9544;
	mul.f32 	%f9543, %f6928, %f9543;
	mul.f32 	%f9542, %f6928, %f9542;
	mul.f32 	%f9541, %f6928, %f9541;
	mul.f32 	%f9540, %f6928, %f9540;
	mul.f32 	%f9539, %f6928, %f9539;
	mul.f32 	%f9538, %f6928, %f9538;
	mul.f32 	%f9537, %f6928, %f9537;
	mul.f32 	%f9536, %f6928, %f9536;
	mul.f32 	%f9535, %f6928, %f9535;
	mul.f32 	%f9534, %f6928, %f9534;
	mul.f32 	%f9533, %f6928, %f9533;
	mul.f32 	%f9532, %f6928, %f9532;
	mul.f32 	%f9531, %f6928, %f9531;
	mul.f32 	%f9530, %f6928, %f9530;
	mul.f32 	%f9529, %f6928, %f9529;
	mul.f32 	%f9528, %f6928, %f9528;
	mul.f32 	%f9527, %f6928, %f9527;
	mul.f32 	%f9526, %f6928, %f9526;
	mul.f32 	%f9525, %f6928, %f9525;
	mul.f32 	%f9524, %f6928, %f9524;
	mul.f32 	%f9523, %f6928, %f9523;
	mul.f32 	%f9522, %f6928, %f9522;
	mul.f32 	%f9521, %f6928, %f9521;
	mul.f32 	%f9520, %f6928, %f9520;
	mul.f32 	%f9519, %f6928, %f9519;
	mul.f32 	%f9518, %f6928, %f9518;
	mul.f32 	%f9517, %f6928, %f9517;
	mul.f32 	%f9516, %f6928, %f9516;
	mul.f32 	%f9515, %f6928, %f9515;
	mul.f32 	%f9514, %f6928, %f9514;
	@%p49 bra 	$L__BB0_79;
	ld.param.u32 	%r256, [FlashAttention_param_7];
	sub.f32 	%f6929, %f9657, %f9659;
	fma.rn.f32 	%f6930, %f6929, 0f3BBB989D, 0f3F000000;
	cvt.sat.f32.f32 	%f6931, %f6930;
	mov.f32 	%f6932, 0f4B400001;
	mov.f32 	%f6933, 0f437C0000;
	fma.rm.f32 	%f6934, %f6931, %f6933, %f6932;
	add.f32 	%f6935, %f6934, 0fCB40007F;
	neg.f32 	%f6936, %f6935;
	fma.rn.f32 	%f6937, %f6929, 0f3FB8AA3B, %f6936;
	fma.rn.f32 	%f6938, %f6929, 0f32A57060, %f6937;
	mov.b32 	%r177, %f6934;
	shl.b32 	%r178, %r177, 23;
	mov.b32 	%f6939, %r178;
	ex2.approx.ftz.f32 	%f6940, %f6938;
	mul.f32 	%f6941, %f6940, %f6939;
	add.f32 	%f9658, %f9658, %f6941;
	ld.shared.f32 	%f6942, [_ZZ14FlashAttentionE7v_block];
	fma.rn.f32 	%f9641, %f6941, %f6942, %f9641;
	ld.shared.f32 	%f6943, [_ZZ14FlashAttentionE7v_block+4];
	fma.rn.f32 	%f9640, %f6941, %f6943, %f9640;
	ld.shared.f32 	%f6944, [_ZZ14FlashAttentionE7v_block+8];
	fma.rn.f32 	%f9639, %f6941, %f6944, %f9639;
	ld.shared.f32 	%f6945, [_ZZ14FlashAttentionE7v_block+12];
	fma.rn.f32 	%f9638, %f6941, %f6945, %f9638;
	ld.shared.f32 	%f6946, [_ZZ14FlashAttentionE7v_block+16];
	fma.rn.f32 	%f9637, %f6941, %f6946, %f9637;
	ld.shared.f32 	%f6947, [_ZZ14FlashAttentionE7v_block+20];
	fma.rn.f32 	%f9636, %f6941, %f6947, %f9636;
	ld.shared.f32 	%f6948, [_ZZ14FlashAttentionE7v_block+24];
	fma.rn.f32 	%f9635, %f6941, %f6948, %f9635;
	ld.shared.f32 	%f6949, [_ZZ14FlashAttentionE7v_block+28];
	fma.rn.f32 	%f9634, %f6941, %f6949, %f9634;
	ld.shared.f32 	%f6950, [_ZZ14FlashAttentionE7v_block+32];
	fma.rn.f32 	%f9633, %f6941, %f6950, %f9633;
	ld.shared.f32 	%f6951, [_ZZ14FlashAttentionE7v_block+36];
	fma.rn.f32 	%f9632, %f6941, %f6951, %f9632;
	ld.shared.f32 	%f6952, [_ZZ14FlashAttentionE7v_block+40];
	fma.rn.f32 	%f9631, %f6941, %f6952, %f9631;
	ld.shared.f32 	%f6953, [_ZZ14FlashAttentionE7v_block+44];
	fma.rn.f32 	%f9630, %f6941, %f6953, %f9630;
	ld.shared.f32 	%f6954, [_ZZ14FlashAttentionE7v_block+48];
	fma.rn.f32 	%f9629, %f6941, %f6954, %f9629;
	ld.shared.f32 	%f6955, [_ZZ14FlashAttentionE7v_block+52];
	fma.rn.f32 	%f9628, %f6941, %f6955, %f9628;
	ld.shared.f32 	%f6956, [_ZZ14FlashAttentionE7v_block+56];
	fma.rn.f32 	%f9627, %f6941, %f6956, %f9627;
	ld.shared.f32 	%f6957, [_ZZ14FlashAttentionE7v_block+60];
	fma.rn.f32 	%f9626, %f6941, %f6957, %f9626;
	ld.shared.f32 	%f6958, [_ZZ14FlashAttentionE7v_block+64];
	fma.rn.f32 	%f9625, %f6941, %f6958, %f9625;
	ld.shared.f32 	%f6959, [_ZZ14FlashAttentionE7v_block+68];
	fma.rn.f32 	%f9624, %f6941, %f6959, %f9624;
	ld.shared.f32 	%f6960, [_ZZ14FlashAttentionE7v_block+72];
	fma.rn.f32 	%f9623, %f6941, %f6960, %f9623;
	ld.shared.f32 	%f6961, [_ZZ14FlashAttentionE7v_block+76];
	fma.rn.f32 	%f9622, %f6941, %f6961, %f9622;
	ld.shared.f32 	%f6962, [_ZZ14FlashAttentionE7v_block+80];
	fma.rn.f32 	%f9621, %f6941, %f6962, %f9621;
	ld.shared.f32 	%f6963, [_ZZ14FlashAttentionE7v_block+84];
	fma.rn.f32 	%f9620, %f6941, %f6963, %f9620;
	ld.shared.f32 	%f6964, [_ZZ14FlashAttentionE7v_block+88];
	fma.rn.f32 	%f9619, %f6941, %f6964, %f9619;
	ld.shared.f32 	%f6965, [_ZZ14FlashAttentionE7v_block+92];
	fma.rn.f32 	%f9618, %f6941, %f6965, %f9618;
	ld.shared.f32 	%f6966, [_ZZ14FlashAttentionE7v_block+96];
	fma.rn.f32 	%f9617, %f6941, %f6966, %f9617;
	ld.shared.f32 	%f6967, [_ZZ14FlashAttentionE7v_block+100];
	fma.rn.f32 	%f9616, %f6941, %f6967, %f9616;
	ld.shared.f32 	%f6968, [_ZZ14FlashAttentionE7v_block+104];
	fma.rn.f32 	%f9615, %f6941, %f6968, %f9615;
	ld.shared.f32 	%f6969, [_ZZ14FlashAttentionE7v_block+108];
	fma.rn.f32 	%f9614, %f6941, %f6969, %f9614;
	ld.shared.f32 	%f6970, [_ZZ14FlashAttentionE7v_block+112];
	fma.rn.f32 	%f9613, %f6941, %f6970, %f9613;
	ld.shared.f32 	%f6971, [_ZZ14FlashAttentionE7v_block+116];
	fma.rn.f32 	%f9612, %f6941, %f6971, %f9612;
	ld.shared.f32 	%f6972, [_ZZ14FlashAttentionE7v_block+120];
	fma.rn.f32 	%f9611, %f6941, %f6972, %f9611;
	ld.shared.f32 	%f6973, [_ZZ14FlashAttentionE7v_block+124];
	fma.rn.f32 	%f9610, %f6941, %f6973, %f9610;
	ld.shared.f32 	%f6974, [_ZZ14FlashAttentionE7v_block+128];
	fma.rn.f32 	%f9609, %f6941, %f6974, %f9609;
	ld.shared.f32 	%f6975, [_ZZ14FlashAttentionE7v_block+132];
	fma.rn.f32 	%f9608, %f6941, %f6975, %f9608;
	ld.shared.f32 	%f6976, [_ZZ14FlashAttentionE7v_block+136];
	fma.rn.f32 	%f9607, %f6941, %f6976, %f9607;
	ld.shared.f32 	%f6977, [_ZZ14FlashAttentionE7v_block+140];
	fma.rn.f32 	%f9606, %f6941, %f6977, %f9606;
	ld.shared.f32 	%f6978, [_ZZ14FlashAttentionE7v_block+144];
	fma.rn.f32 	%f9605, %f6941, %f6978, %f9605;
	ld.shared.f32 	%f6979, [_ZZ14FlashAttentionE7v_block+148];
	fma.rn.f32 	%f9604, %f6941, %f6979, %f9604;
	ld.shared.f32 	%f6980, [_ZZ14FlashAttentionE7v_block+152];
	fma.rn.f32 	%f9603, %f6941, %f6980, %f9603;
	ld.shared.f32 	%f6981, [_ZZ14FlashAttentionE7v_block+156];
	fma.rn.f32 	%f9602, %f6941, %f6981, %f9602;
	ld.shared.f32 	%f6982, [_ZZ14FlashAttentionE7v_block+160];
	fma.rn.f32 	%f9601, %f6941, %f6982, %f9601;
	ld.shared.f32 	%f6983, [_ZZ14FlashAttentionE7v_block+164];
	fma.rn.f32 	%f9600, %f6941, %f6983, %f9600;
	ld.shared.f32 	%f6984, [_ZZ14FlashAttentionE7v_block+168];
	fma.rn.f32 	%f9599, %f6941, %f6984, %f9599;
	ld.shared.f32 	%f6985, [_ZZ14FlashAttentionE7v_block+172];
	fma.rn.f32 	%f9598, %f6941, %f6985, %f9598;
	ld.shared.f32 	%f6986, [_ZZ14FlashAttentionE7v_block+176];
	fma.rn.f32 	%f9597, %f6941, %f6986, %f9597;
	ld.shared.f32 	%f6987, [_ZZ14FlashAttentionE7v_block+180];
	fma.rn.f32 	%f9596, %f6941, %f6987, %f9596;
	ld.shared.f32 	%f6988, [_ZZ14FlashAttentionE7v_block+184];
	fma.rn.f32 	%f9595, %f6941, %f6988, %f9595;
	ld.shared.f32 	%f6989, [_ZZ14FlashAttentionE7v_block+188];
	fma.rn.f32 	%f9594, %f6941, %f6989, %f9594;
	ld.shared.f32 	%f6990, [_ZZ14FlashAttentionE7v_block+192];
	fma.rn.f32 	%f9593, %f6941, %f6990, %f9593;
	ld.shared.f32 	%f6991, [_ZZ14FlashAttentionE7v_block+196];
	fma.rn.f32 	%f9592, %f6941, %f6991, %f9592;
	ld.shared.f32 	%f6992, [_ZZ14FlashAttentionE7v_block+200];
	fma.rn.f32 	%f9591, %f6941, %f6992, %f9591;
	ld.shared.f32 	%f6993, [_ZZ14FlashAttentionE7v_block+204];
	fma.rn.f32 	%f9590, %f6941, %f6993, %f9590;
	ld.shared.f32 	%f6994, [_ZZ14FlashAttentionE7v_block+208];
	fma.rn.f32 	%f9589, %f6941, %f6994, %f9589;
	ld.shared.f32 	%f6995, [_ZZ14FlashAttentionE7v_block+212];
	fma.rn.f32 	%f9588, %f6941, %f6995, %f9588;
	ld.shared.f32 	%f6996, [_ZZ14FlashAttentionE7v_block+216];
	fma.rn.f32 	%f9587, %f6941, %f6996, %f9587;
	ld.shared.f32 	%f6997, [_ZZ14FlashAttentionE7v_block+220];
	fma.rn.f32 	%f9586, %f6941, %f6997, %f9586;
	ld.shared.f32 	%f6998, [_ZZ14FlashAttentionE7v_block+224];
	fma.rn.f32 	%f9585, %f6941, %f6998, %f9585;
	ld.shared.f32 	%f6999, [_ZZ14FlashAttentionE7v_block+228];
	fma.rn.f32 	%f9584, %f6941, %f6999, %f9584;
	ld.shared.f32 	%f7000, [_ZZ14FlashAttentionE7v_block+232];
	fma.rn.f32 	%f9583, %f6941, %f7000, %f9583;
	ld.shared.f32 	%f7001, [_ZZ14FlashAttentionE7v_block+236];
	fma.rn.f32 	%f9582, %f6941, %f7001, %f9582;
	ld.shared.f32 	%f7002, [_ZZ14FlashAttentionE7v_block+240];
	fma.rn.f32 	%f9581, %f6941, %f7002, %f9581;
	ld.shared.f32 	%f7003, [_ZZ14FlashAttentionE7v_block+244];
	fma.rn.f32 	%f9580, %f6941, %f7003, %f9580;
	ld.shared.f32 	%f7004, [_ZZ14FlashAttentionE7v_block+248];
	fma.rn.f32 	%f9579, %f6941, %f7004, %f9579;
	ld.shared.f32 	%f7005, [_ZZ14FlashAttentionE7v_block+252];
	fma.rn.f32 	%f9578, %f6941, %f7005, %f9578;
	ld.shared.f32 	%f7006, [_ZZ14FlashAttentionE7v_block+256];
	fma.rn.f32 	%f9577, %f6941, %f7006, %f9577;
	ld.shared.f32 	%f7007, [_ZZ14FlashAttentionE7v_block+260];
	fma.rn.f32 	%f9576, %f6941, %f7007, %f9576;
	ld.shared.f32 	%f7008, [_ZZ14FlashAttentionE7v_block+264];
	fma.rn.f32 	%f9575, %f6941, %f7008, %f9575;
	ld.shared.f32 	%f7009, [_ZZ14FlashAttentionE7v_block+268];
	fma.rn.f32 	%f9574, %f6941, %f7009, %f9574;
	ld.shared.f32 	%f7010, [_ZZ14FlashAttentionE7v_block+272];
	fma.rn.f32 	%f9573, %f6941, %f7010, %f9573;
	ld.shared.f32 	%f7011, [_ZZ14FlashAttentionE7v_block+276];
	fma.rn.f32 	%f9572, %f6941, %f7011, %f9572;
	ld.shared.f32 	%f7012, [_ZZ14FlashAttentionE7v_block+280];
	fma.rn.f32 	%f9571, %f6941, %f7012, %f9571;
	ld.shared.f32 	%f7013, [_ZZ14FlashAttentionE7v_block+284];
	fma.rn.f32 	%f9570, %f6941, %f7013, %f9570;
	ld.shared.f32 	%f7014, [_ZZ14FlashAttentionE7v_block+288];
	fma.rn.f32 	%f9569, %f6941, %f7014, %f9569;
	ld.shared.f32 	%f7015, [_ZZ14FlashAttentionE7v_block+292];
	fma.rn.f32 	%f9568, %f6941, %f7015, %f9568;
	ld.shared.f32 	%f7016, [_ZZ14FlashAttentionE7v_block+296];
	fma.rn.f32 	%f9567, %f6941, %f7016, %f9567;
	ld.shared.f32 	%f7017, [_ZZ14FlashAttentionE7v_block+300];
	fma.rn.f32 	%f9566, %f6941, %f7017, %f9566;
	ld.shared.f32 	%f7018, [_ZZ14FlashAttentionE7v_block+304];
	fma.rn.f32 	%f9565, %f6941, %f7018, %f9565;
	ld.shared.f32 	%f7019, [_ZZ14FlashAttentionE7v_block+308];
	fma.rn.f32 	%f9564, %f6941, %f7019, %f9564;
	ld.shared.f32 	%f7020, [_ZZ14FlashAttentionE7v_block+312];
	fma.rn.f32 	%f9563, %f6941, %f7020, %f9563;
	ld.shared.f32 	%f7021, [_ZZ14FlashAttentionE7v_block+316];
	fma.rn.f32 	%f9562, %f6941, %f7021, %f9562;
	ld.shared.f32 	%f7022, [_ZZ14FlashAttentionE7v_block+320];
	fma.rn.f32 	%f9561, %f6941, %f7022, %f9561;
	ld.shared.f32 	%f7023, [_ZZ14FlashAttentionE7v_block+324];
	fma.rn.f32 	%f9560, %f6941, %f7023, %f9560;
	ld.shared.f32 	%f7024, [_ZZ14FlashAttentionE7v_block+328];
	fma.rn.f32 	%f9559, %f6941, %f7024, %f9559;
	ld.shared.f32 	%f7025, [_ZZ14FlashAttentionE7v_block+332];
	fma.rn.f32 	%f9558, %f6941, %f7025, %f9558;
	ld.shared.f32 	%f7026, [_ZZ14FlashAttentionE7v_block+336];
	fma.rn.f32 	%f9557, %f6941, %f7026, %f9557;
	ld.shared.f32 	%f7027, [_ZZ14FlashAttentionE7v_block+340];
	fma.rn.f32 	%f9556, %f6941, %f7027, %f9556;
	ld.shared.f32 	%f7028, [_ZZ14FlashAttentionE7v_block+344];
	fma.rn.f32 	%f9555, %f6941, %f7028, %f9555;
	ld.shared.f32 	%f7029, [_ZZ14FlashAttentionE7v_block+348];
	fma.rn.f32 	%f9554, %f6941, %f7029, %f9554;
	ld.shared.f32 	%f7030, [_ZZ14FlashAttentionE7v_block+352];
	fma.rn.f32 	%f9553, %f6941, %f7030, %f9553;
	ld.shared.f32 	%f7031, [_ZZ14FlashAttentionE7v_block+356];
	fma.rn.f32 	%f9552, %f6941, %f7031, %f9552;
	ld.shared.f32 	%f7032, [_ZZ14FlashAttentionE7v_block+360];
	fma.rn.f32 	%f9551, %f6941, %f7032, %f9551;
	ld.shared.f32 	%f7033, [_ZZ14FlashAttentionE7v_block+364];
	fma.rn.f32 	%f9550, %f6941, %f7033, %f9550;
	ld.shared.f32 	%f7034, [_ZZ14FlashAttentionE7v_block+368];
	fma.rn.f32 	%f9549, %f6941, %f7034, %f9549;
	ld.shared.f32 	%f7035, [_ZZ14FlashAttentionE7v_block+372];
	fma.rn.f32 	%f9548, %f6941, %f7035, %f9548;
	ld.shared.f32 	%f7036, [_ZZ14FlashAttentionE7v_block+376];
	fma.rn.f32 	%f9547, %f6941, %f7036, %f9547;
	ld.shared.f32 	%f7037, [_ZZ14FlashAttentionE7v_block+380];
	fma.rn.f32 	%f9546, %f6941, %f7037, %f9546;
	ld.shared.f32 	%f7038, [_ZZ14FlashAttentionE7v_block+384];
	fma.rn.f32 	%f9545, %f6941, %f7038, %f9545;
	ld.shared.f32 	%f7039, [_ZZ14FlashAttentionE7v_block+388];
	fma.rn.f32 	%f9544, %f6941, %f7039, %f9544;
	ld.shared.f32 	%f7040, [_ZZ14FlashAttentionE7v_block+392];
	fma.rn.f32 	%f9543, %f6941, %f7040, %f9543;
	ld.shared.f32 	%f7041, [_ZZ14FlashAttentionE7v_block+396];
	fma.rn.f32 	%f9542, %f6941, %f7041, %f9542;
	ld.shared.f32 	%f7042, [_ZZ14FlashAttentionE7v_block+400];
	fma.rn.f32 	%f9541, %f6941, %f7042, %f9541;
	ld.shared.f32 	%f7043, [_ZZ14FlashAttentionE7v_block+404];
	fma.rn.f32 	%f9540, %f6941, %f7043, %f9540;
	ld.shared.f32 	%f7044, [_ZZ14FlashAttentionE7v_block+408];
	fma.rn.f32 	%f9539, %f6941, %f7044, %f9539;
	ld.shared.f32 	%f7045, [_ZZ14FlashAttentionE7v_block+412];
	fma.rn.f32 	%f9538, %f6941, %f7045, %f9538;
	ld.shared.f32 	%f7046, [_ZZ14FlashAttentionE7v_block+416];
	fma.rn.f32 	%f9537, %f6941, %f7046, %f9537;
	ld.shared.f32 	%f7047, [_ZZ14FlashAttentionE7v_block+420];
	fma.rn.f32 	%f9536, %f6941, %f7047, %f9536;
	ld.shared.f32 	%f7048, [_ZZ14FlashAttentionE7v_block+424];
	fma.rn.f32 	%f9535, %f6941, %f7048, %f9535;
	ld.shared.f32 	%f7049, [_ZZ14FlashAttentionE7v_block+428];
	fma.rn.f32 	%f9534, %f6941, %f7049, %f9534;
	ld.shared.f32 	%f7050, [_ZZ14FlashAttentionE7v_block+432];
	fma.rn.f32 	%f9533, %f6941, %f7050, %f9533;
	ld.shared.f32 	%f7051, [_ZZ14FlashAttentionE7v_block+436];
	fma.rn.f32 	%f9532, %f6941, %f7051, %f9532;
	ld.shared.f32 	%f7052, [_ZZ14FlashAttentionE7v_block+440];
	fma.rn.f32 	%f9531, %f6941, %f7052, %f9531;
	ld.shared.f32 	%f7053, [_ZZ14FlashAttentionE7v_block+444];
	fma.rn.f32 	%f9530, %f6941, %f7053, %f9530;
	ld.shared.f32 	%f7054, [_ZZ14FlashAttentionE7v_block+448];
	fma.rn.f32 	%f9529, %f6941, %f7054, %f9529;
	ld.shared.f32 	%f7055, [_ZZ14FlashAttentionE7v_block+452];
	fma.rn.f32 	%f9528, %f6941, %f7055, %f9528;
	ld.shared.f32 	%f7056, [_ZZ14FlashAttentionE7v_block+456];
	fma.rn.f32 	%f9527, %f6941, %f7056, %f9527;
	ld.shared.f32 	%f7057, [_ZZ14FlashAttentionE7v_block+460];
	fma.rn.f32 	%f9526, %f6941, %f7057, %f9526;
	ld.shared.f32 	%f7058, [_ZZ14FlashAttentionE7v_block+464];
	fma.rn.f32 	%f9525, %f6941, %f7058, %f9525;
	ld.shared.f32 	%f7059, [_ZZ14FlashAttentionE7v_block+468];
	fma.rn.f32 	%f9524, %f6941, %f7059, %f9524;
	ld.shared.f32 	%f7060, [_ZZ14FlashAttentionE7v_block+472];
	fma.rn.f32 	%f9523, %f6941, %f7060, %f9523;
	ld.shared.f32 	%f7061, [_ZZ14FlashAttentionE7v_block+476];
	fma.rn.f32 	%f9522, %f6941, %f7061, %f9522;
	ld.shared.f32 	%f7062, [_ZZ14FlashAttentionE7v_block+480];
	fma.rn.f32 	%f9521, %f6941, %f7062, %f9521;
	ld.shared.f32 	%f7063, [_ZZ14FlashAttentionE7v_block+484];
	fma.rn.f32 	%f9520, %f6941, %f7063, %f9520;
	ld.shared.f32 	%f7064, [_ZZ14FlashAttentionE7v_block+488];
	fma.rn.f32 	%f9519, %f6941, %f7064, %f9519;
	ld.shared.f32 	%f7065, [_ZZ14FlashAttentionE7v_block+492];
	fma.rn.f32 	%f9518, %f6941, %f7065, %f9518;
	ld.shared.f32 	%f7066, [_ZZ14FlashAttentionE7v_block+496];
	fma.rn.f32 	%f9517, %f6941, %f7066, %f9517;
	ld.shared.f32 	%f7067, [_ZZ14FlashAttentionE7v_block+500];
	fma.rn.f32 	%f9516, %f6941, %f7067, %f9516;
	ld.shared.f32 	%f7068, [_ZZ14FlashAttentionE7v_block+504];
	fma.rn.f32 	%f9515, %f6941, %f7068, %f9515;
	ld.shared.f32 	%f7069, [_ZZ14FlashAttentionE7v_block+508];
	fma.rn.f32 	%f9514, %f6941, %f7069, %f9514;
	add.s32 	%r179, %r62, 1;
	setp.ge.s32 	%p50, %r179, %r256;
	@%p50 bra 	$L__BB0_79;
	ld.param.u32 	%r257, [FlashAttention_param_7];
	sub.f32 	%f7070, %f9656, %f9659;
	fma.rn.f32 	%f7071, %f7070, 0f3BBB989D, 0f3F000000;
	cvt.sat.f32.f32 	%f7072, %f7071;
	mov.f32 	%f7073, 0f4B400001;
	mov.f32 	%f7074, 0f437C0000;
	fma.rm.f32 	%f7075, %f7072, %f7074, %f7073;
	add.f32 	%f7076, %f7075, 0fCB40007F;
	neg.f32 	%f7077, %f7076;
	fma.rn.f32 	%f7078, %f7070, 0f3FB8AA3B, %f7077;
	fma.rn.f32 	%f7079, %f7070, 0f32A57060, %f7078;
	mov.b32 	%r180, %f7075;
	shl.b32 	%r181, %r180, 23;
	mov.b32 	%f7080, %r181;
	ex2.approx.ftz.f32 	%f7081, %f7079;
	mul.f32 	%f7082, %f7081, %f7080;
	add.f32 	%f9658, %f9658, %f7082;
	ld.shared.f32 	%f7083, [_ZZ14FlashAttentionE7v_block+512];
	fma.rn.f32 	%f9641, %f7082, %f7083, %f9641;
	ld.shared.f32 	%f7084, [_ZZ14FlashAttentionE7v_block+516];
	fma.rn.f32 	%f9640, %f7082, %f7084, %f9640;
	ld.shared.f32 	%f7085, [_ZZ14FlashAttentionE7v_block+520];
	fma.rn.f32 	%f9639, %f7082, %f7085, %f9639;
	ld.shared.f32 	%f7086, [_ZZ14FlashAttentionE7v_block+524];
	fma.rn.f32 	%f9638, %f7082, %f7086, %f9638;
	ld.shared.f32 	%f7087, [_ZZ14FlashAttentionE7v_block+528];
	fma.rn.f32 	%f9637, %f7082, %f7087, %f9637;
	ld.shared.f32 	%f7088, [_ZZ14FlashAttentionE7v_block+532];
	fma.rn.f32 	%f9636, %f7082, %f7088, %f9636;
	ld.shared.f32 	%f7089, [_ZZ14FlashAttentionE7v_block+536];
	fma.rn.f32 	%f9635, %f7082, %f7089, %f9635;
	ld.shared.f32 	%f7090, [_ZZ14FlashAttentionE7v_block+540];
	fma.rn.f32 	%f9634, %f7082, %f7090, %f9634;
	ld.shared.f32 	%f7091, [_ZZ14FlashAttentionE7v_block+544];
	fma.rn.f32 	%f9633, %f7082, %f7091, %f9633;
	ld.shared.f32 	%f7092, [_ZZ14FlashAttentionE7v_block+548];
	fma.rn.f32 	%f9632, %f7082, %f7092, %f9632;
	ld.shared.f32 	%f7093, [_ZZ14FlashAttentionE7v_block+552];
	fma.rn.f32 	%f9631, %f7082, %f7093, %f9631;
	ld.shared.f32 	%f7094, [_ZZ14FlashAttentionE7v_block+556];
	fma.rn.f32 	%f9630, %f7082, %f7094, %f9630;
	ld.shared.f32 	%f7095, [_ZZ14FlashAttentionE7v_block+560];
	fma.rn.f32 	%f9629, %f7082, %f7095, %f9629;
	ld.shared.f32 	%f7096, [_ZZ14FlashAttentionE7v_block+564];
	fma.rn.f32 	%f9628, %f7082, %f7096, %f9628;
	ld.shared.f32 	%f7097, [_ZZ14FlashAttentionE7v_block+568];
	fma.rn.f32 	%f9627, %f7082, %f7097, %f9627;
	ld.shared.f32 	%f7098, [_ZZ14FlashAttentionE7v_block+572];
	fma.rn.f32 	%f9626, %f7082, %f7098, %f9626;
	ld.shared.f32 	%f7099, [_ZZ14FlashAttentionE7v_block+576];
	fma.rn.f32 	%f9625, %f7082, %f7099, %f9625;
	ld.shared.f32 	%f7100, [_ZZ14FlashAttentionE7v_block+580];
	fma.rn.f32 	%f9624, %f7082, %f7100, %f9624;
	ld.shared.f32 	%f7101, [_ZZ14FlashAttentionE7v_block+584];
	fma.rn.f32 	%f9623, %f7082, %f7101, %f9623;
	ld.shared.f32 	%f7102, [_ZZ14FlashAttentionE7v_block+588];
	fma.rn.f32 	%f9622, %f7082, %f7102, %f9622;
	ld.shared.f32 	%f7103, [_ZZ14FlashAttentionE7v_block+592];
	fma.rn.f32 	%f9621, %f7082, %f7103, %f9621;
	ld.shared.f32 	%f7104, [_ZZ14FlashAttentionE7v_block+596];
	fma.rn.f32 	%f9620, %f7082, %f7104, %f9620;
	ld.shared.f32 	%f7105, [_ZZ14FlashAttentionE7v_block+600];
	fma.rn.f32 	%f9619, %f7082, %f7105, %f9619;
	ld.shared.f32 	%f7106, [_ZZ14FlashAttentionE7v_block+604];
	fma.rn.f32 	%f9618, %f7082, %f7106, %f9618;
	ld.shared.f32 	%f7107, [_ZZ14FlashAttentionE7v_block+608];
	fma.rn.f32 	%f9617, %f7082, %f7107, %f9617;
	ld.shared.f32 	%f7108, [_ZZ14FlashAttentionE7v_block+612];
	fma.rn.f32 	%f9616, %f7082, %f7108, %f9616;
	ld.shared.f32 	%f7109, [_ZZ14FlashAttentionE7v_block+616];
	fma.rn.f32 	%f9615, %f7082, %f7109, %f9615;
	ld.shared.f32 	%f7110, [_ZZ14FlashAttentionE7v_block+620];
	fma.rn.f32 	%f9614, %f7082, %f7110, %f9614;
	ld.shared.f32 	%f7111, [_ZZ14FlashAttentionE7v_block+624];
	fma.rn.f32 	%f9613, %f7082, %f7111, %f9613;
	ld.shared.f32 	%f7112, [_ZZ14FlashAttentionE7v_block+628];
	fma.rn.f32 	%f9612, %f7082, %f7112, %f9612;
	ld.shared.f32 	%f7113, [_ZZ14FlashAttentionE7v_block+632];
	fma.rn.f32 	%f9611, %f7082, %f7113, %f9611;
	ld.shared.f32 	%f7114, [_ZZ14FlashAttentionE7v_block+636];
	fma.rn.f32 	%f9610, %f7082, %f7114, %f9610;
	ld.shared.f32 	%f7115, [_ZZ14FlashAttentionE7v_block+640];
	fma.rn.f32 	%f9609, %f7082, %f7115, %f9609;
	ld.shared.f32 	%f7116, [_ZZ14FlashAttentionE7v_block+644];
	fma.rn.f32 	%f9608, %f7082, %f7116, %f9608;
	ld.shared.f32 	%f7117, [_ZZ14FlashAttentionE7v_block+648];
	fma.rn.f32 	%f9607, %f7082, %f7117, %f9607;
	ld.shared.f32 	%f7118, [_ZZ14FlashAttentionE7v_block+652];
	fma.rn.f32 	%f9606, %f7082, %f7118, %f9606;
	ld.shared.f32 	%f7119, [_ZZ14FlashAttentionE7v_block+656];
	fma.rn.f32 	%f9605, %f7082, %f7119, %f9605;
	ld.shared.f32 	%f7120, [_ZZ14FlashAttentionE7v_block+660];
	fma.rn.f32 	%f9604, %f7082, %f7120, %f9604;
	ld.shared.f32 	%f7121, [_ZZ14FlashAttentionE7v_block+664];
	fma.rn.f32 	%f9603, %f7082, %f7121, %f9603;
	ld.shared.f32 	%f7122, [_ZZ14FlashAttentionE7v_block+668];
	fma.rn.f32 	%f9602, %f7082, %f7122, %f9602;
	ld.shared.f32 	%f7123, [_ZZ14FlashAttentionE7v_block+672];
	fma.rn.f32 	%f9601, %f7082, %f7123, %f9601;
	ld.shared.f32 	%f7124, [_ZZ14FlashAttentionE7v_block+676];
	fma.rn.f32 	%f9600, %f7082, %f7124, %f9600;
	ld.shared.f32 	%f7125, [_ZZ14FlashAttentionE7v_block+680];
	fma.rn.f32 	%f9599, %f7082, %f7125, %f9599;
	ld.shared.f32 	%f7126, [_ZZ14FlashAttentionE7v_block+684];
	fma.rn.f32 	%f9598, %f7082, %f7126, %f9598;
	ld.shared.f32 	%f7127, [_ZZ14FlashAttentionE7v_block+688];
	fma.rn.f32 	%f9597, %f7082, %f7127, %f9597;
	ld.shared.f32 	%f7128, [_ZZ14FlashAttentionE7v_block+692];
	fma.rn.f32 	%f9596, %f7082, %f7128, %f9596;
	ld.shared.f32 	%f7129, [_ZZ14FlashAttentionE7v_block+696];
	fma.rn.f32 	%f9595, %f7082, %f7129, %f9595;
	ld.shared.f32 	%f7130, [_ZZ14FlashAttentionE7v_block+700];
	fma.rn.f32 	%f9594, %f7082, %f7130, %f9594;
	ld.shared.f32 	%f7131, [_ZZ14FlashAttentionE7v_block+704];
	fma.rn.f32 	%f9593, %f7082, %f7131, %f9593;
	ld.shared.f32 	%f7132, [_ZZ14FlashAttentionE7v_block+708];
	fma.rn.f32 	%f9592, %f7082, %f7132, %f9592;
	ld.shared.f32 	%f7133, [_ZZ14FlashAttentionE7v_block+712];
	fma.rn.f32 	%f9591, %f7082, %f7133, %f9591;
	ld.shared.f32 	%f7134, [_ZZ14FlashAttentionE7v_block+716];
	fma.rn.f32 	%f9590, %f7082, %f7134, %f9590;
	ld.shared.f32 	%f7135, [_ZZ14FlashAttentionE7v_block+720];
	fma.rn.f32 	%f9589, %f7082, %f7135, %f9589;
	ld.shared.f32 	%f7136, [_ZZ14FlashAttentionE7v_block+724];
	fma.rn.f32 	%f9588, %f7082, %f7136, %f9588;
	ld.shared.f32 	%f7137, [_ZZ14FlashAttentionE7v_block+728];
	fma.rn.f32 	%f9587, %f7082, %f7137, %f9587;
	ld.shared.f32 	%f7138, [_ZZ14FlashAttentionE7v_block+732];
	fma.rn.f32 	%f9586, %f7082, %f7138, %f9586;
	ld.shared.f32 	%f7139, [_ZZ14FlashAttentionE7v_block+736];
	fma.rn.f32 	%f9585, %f7082, %f7139, %f9585;
	ld.shared.f32 	%f7140, [_ZZ14FlashAttentionE7v_block+740];
	fma.rn.f32 	%f9584, %f7082, %f7140, %f9584;
	ld.shared.f32 	%f7141, [_ZZ14FlashAttentionE7v_block+744];
	fma.rn.f32 	%f9583, %f7082, %f7141, %f9583;
	ld.shared.f32 	%f7142, [_ZZ14FlashAttentionE7v_block+748];
	fma.rn.f32 	%f9582, %f7082, %f7142, %f9582;
	ld.shared.f32 	%f7143, [_ZZ14FlashAttentionE7v_block+752];
	fma.rn.f32 	%f9581, %f7082, %f7143, %f9581;
	ld.shared.f32 	%f7144, [_ZZ14FlashAttentionE7v_block+756];
	fma.rn.f32 	%f9580, %f7082, %f7144, %f9580;
	ld.shared.f32 	%f7145, [_ZZ14FlashAttentionE7v_block+760];
	fma.rn.f32 	%f9579, %f7082, %f7145, %f9579;
	ld.shared.f32 	%f7146, [_ZZ14FlashAttentionE7v_block+764];
	fma.rn.f32 	%f9578, %f7082, %f7146, %f9578;
	ld.shared.f32 	%f7147, [_ZZ14FlashAttentionE7v_block+768];
	fma.rn.f32 	%f9577, %f7082, %f7147, %f9577;
	ld.shared.f32 	%f7148, [_ZZ14FlashAttentionE7v_block+772];
	fma.rn.f32 	%f9576, %f7082, %f7148, %f9576;
	ld.shared.f32 	%f7149, [_ZZ14FlashAttentionE7v_block+776];
	fma.rn.f32 	%f9575, %f7082, %f7149, %f9575;
	ld.shared.f32 	%f7150, [_ZZ14FlashAttentionE7v_block+780];
	fma.rn.f32 	%f9574, %f7082, %f7150, %f9574;
	ld.shared.f32 	%f7151, [_ZZ14FlashAttentionE7v_block+784];
	fma.rn.f32 	%f9573, %f7082, %f7151, %f9573;
	ld.shared.f32 	%f7152, [_ZZ14FlashAttentionE7v_block+788];
	fma.rn.f32 	%f9572, %f7082, %f7152, %f9572;
	ld.shared.f32 	%f7153, [_ZZ14FlashAttentionE7v_block+792];
	fma.rn.f32 	%f9571, %f7082, %f7153, %f9571;
	ld.shared.f32 	%f7154, [_ZZ14FlashAttentionE7v_block+796];
	fma.rn.f32 	%f9570, %f7082, %f7154, %f9570;
	ld.shared.f32 	%f7155, [_ZZ14FlashAttentionE7v_block+800];
	fma.rn.f32 	%f9569, %f7082, %f7155, %f9569;
	ld.shared.f32 	%f7156, [_ZZ14FlashAttentionE7v_block+804];
	fma.rn.f32 	%f9568, %f7082, %f7156, %f9568;
	ld.shared.f32 	%f7157, [_ZZ14FlashAttentionE7v_block+808];
	fma.rn.f32 	%f9567, %f7082, %f7157, %f9567;
	ld.shared.f32 	%f7158, [_ZZ14FlashAttentionE7v_block+812];
	fma.rn.f32 	%f9566, %f7082, %f7158, %f9566;
	ld.shared.f32 	%f7159, [_ZZ14FlashAttentionE7v_block+816];
	fma.rn.f32 	%f9565, %f7082, %f7159, %f9565;
	ld.shared.f32 	%f7160, [_ZZ14FlashAttentionE7v_block+820];
	fma.rn.f32 	%f9564, %f7082, %f7160, %f9564;
	ld.shared.f32 	%f7161, [_ZZ14FlashAttentionE7v_block+824];
	fma.rn.f32 	%f9563, %f7082, %f7161, %f9563;
	ld.shared.f32 	%f7162, [_ZZ14FlashAttentionE7v_block+828];
	fma.rn.f32 	%f9562, %f7082, %f7162, %f9562;
	ld.shared.f32 	%f7163, [_ZZ14FlashAttentionE7v_block+832];
	fma.rn.f32 	%f9561, %f7082, %f7163, %f9561;
	ld.shared.f32 	%f7164, [_ZZ14FlashAttentionE7v_block+836];
	fma.rn.f32 	%f9560, %f7082, %f7164, %f9560;
	ld.shared.f32 	%f7165, [_ZZ14FlashAttentionE7v_block+840];
	fma.rn.f32 	%f9559, %f7082, %f7165, %f9559;
	ld.shared.f32 	%f7166, [_ZZ14FlashAttentionE7v_block+844];
	fma.rn.f32 	%f9558, %f7082, %f7166, %f9558;
	ld.shared.f32 	%f7167, [_ZZ14FlashAttentionE7v_block+848];
	fma.rn.f32 	%f9557, %f7082, %f7167, %f9557;
	ld.shared.f32 	%f7168, [_ZZ14FlashAttentionE7v_block+852];
	fma.rn.f32 	%f9556, %f7082, %f7168, %f9556;
	ld.shared.f32 	%f7169, [_ZZ14FlashAttentionE7v_block+856];
	fma.rn.f32 	%f9555, %f7082, %f7169, %f9555;
	ld.shared.f32 	%f7170, [_ZZ14FlashAttentionE7v_block+860];
	fma.rn.f32 	%f9554, %f7082, %f7170, %f9554;
	ld.shared.f32 	%f7171, [_ZZ14FlashAttentionE7v_block+864];
	fma.rn.f32 	%f9553, %f7082, %f7171, %f9553;
	ld.shared.f32 	%f7172, [_ZZ14FlashAttentionE7v_block+868];
	fma.rn.f32 	%f9552, %f7082, %f7172, %f9552;
	ld.shared.f32 	%f7173, [_ZZ14FlashAttentionE7v_block+872];
	fma.rn.f32 	%f9551, %f7082, %f7173, %f9551;
	ld.shared.f32 	%f7174, [_ZZ14FlashAttentionE7v_block+876];
	fma.rn.f32 	%f9550, %f7082, %f7174, %f9550;
	ld.shared.f32 	%f7175, [_ZZ14FlashAttentionE7v_block+880];
	fma.rn.f32 	%f9549, %f7082, %f7175, %f9549;
	ld.shared.f32 	%f7176, [_ZZ14FlashAttentionE7v_block+884];
	fma.rn.f32 	%f9548, %f7082, %f7176, %f9548;
	ld.shared.f32 	%f7177, [_ZZ14FlashAttentionE7v_block+888];
	fma.rn.f32 	%f9547, %f7082, %f7177, %f9547;
	ld.shared.f32 	%f7178, [_ZZ14FlashAttentionE7v_block+892];
	fma.rn.f32 	%f9546, %f7082, %f7178, %f9546;
	ld.shared.f32 	%f7179, [_ZZ14FlashAttentionE7v_block+896];
	fma.rn.f32 	%f9545, %f7082, %f7179, %f9545;
	ld.shared.f32 	%f7180, [_ZZ14FlashAttentionE7v_block+900];
	fma.rn.f32 	%f9544, %f7082, %f7180, %f9544;
	ld.shared.f32 	%f7181, [_ZZ14FlashAttentionE7v_block+904];
	fma.rn.f32 	%f9543, %f7082, %f7181, %f9543;
	ld.shared.f32 	%f7182, [_ZZ14FlashAttentionE7v_block+908];
	fma.rn.f32 	%f9542, %f7082, %f7182, %f9542;
	ld.shared.f32 	%f7183, [_ZZ14FlashAttentionE7v_block+912];
	fma.rn.f32 	%f9541, %f7082, %f7183, %f9541;
	ld.shared.f32 	%f7184, [_ZZ14FlashAttentionE7v_block+916];
	fma.rn.f32 	%f9540, %f7082, %f7184, %f9540;
	ld.shared.f32 	%f7185, [_ZZ14FlashAttentionE7v_block+920];
	fma.rn.f32 	%f9539, %f7082, %f7185, %f9539;
	ld.shared.f32 	%f7186, [_ZZ14FlashAttentionE7v_block+924];
	fma.rn.f32 	%f9538, %f7082, %f7186, %f9538;
	ld.shared.f32 	%f7187, [_ZZ14FlashAttentionE7v_block+928];
	fma.rn.f32 	%f9537, %f7082, %f7187, %f9537;
	ld.shared.f32 	%f7188, [_ZZ14FlashAttentionE7v_block+932];
	fma.rn.f32 	%f9536, %f7082, %f7188, %f9536;
	ld.shared.f32 	%f7189, [_ZZ14FlashAttentionE7v_block+936];
	fma.rn.f32 	%f9535, %f7082, %f7189, %f9535;
	ld.shared.f32 	%f7190, [_ZZ14FlashAttentionE7v_block+940];
	fma.rn.f32 	%f9534, %f7082, %f7190, %f9534;
	ld.shared.f32 	%f7191, [_ZZ14FlashAttentionE7v_block+944];
	fma.rn.f32 	%f9533, %f7082, %f7191, %f9533;
	ld.shared.f32 	%f7192, [_ZZ14FlashAttentionE7v_block+948];
	fma.rn.f32 	%f9532, %f7082, %f7192, %f9532;
	ld.shared.f32 	%f7193, [_ZZ14FlashAttentionE7v_block+952];
	fma.rn.f32 	%f9531, %f7082, %f7193, %f9531;
	ld.shared.f32 	%f7194, [_ZZ14FlashAttentionE7v_block+956];
	fma.rn.f32 	%f9530, %f7082, %f7194, %f9530;
	ld.shared.f32 	%f7195, [_ZZ14FlashAttentionE7v_block+960];
	fma.rn.f32 	%f9529, %f7082, %f7195, %f9529;
	ld.shared.f32 	%f7196, [_ZZ14FlashAttentionE7v_block+964];
	fma.rn.f32 	%f9528, %f7082, %f7196, %f9528;
	ld.shared.f32 	%f7197, [_ZZ14FlashAttentionE7v_block+968];
	fma.rn.f32 	%f9527, %f7082, %f7197, %f9527;
	ld.shared.f32 	%f7198, [_ZZ14FlashAttentionE7v_block+972];
	fma.rn.f32 	%f9526, %f7082, %f7198, %f9526;
	ld.shared.f32 	%f7199, [_ZZ14FlashAttentionE7v_block+976];
	fma.rn.f32 	%f9525, %f7082, %f7199, %f9525;
	ld.shared.f32 	%f7200, [_ZZ14FlashAttentionE7v_block+980];
	fma.rn.f32 	%f9524, %f7082, %f7200, %f9524;
	ld.shared.f32 	%f7201, [_ZZ14FlashAttentionE7v_block+984];
	fma.rn.f32 	%f9523, %f7082, %f7201, %f9523;
	ld.shared.f32 	%f7202, [_ZZ14FlashAttentionE7v_block+988];
	fma.rn.f32 	%f9522, %f7082, %f7202, %f9522;
	ld.shared.f32 	%f7203, [_ZZ14FlashAttentionE7v_block+992];
	fma.rn.f32 	%f9521, %f7082, %f7203, %f9521;
	ld.shared.f32 	%f7204, [_ZZ14FlashAttentionE7v_block+996];
	fma.rn.f32 	%f9520, %f7082, %f7204, %f9520;
	ld.shared.f32 	%f7205, [_ZZ14FlashAttentionE7v_block+1000];
	fma.rn.f32 	%f9519, %f7082, %f7205, %f9519;
	ld.shared.f32 	%f7206, [_ZZ14FlashAttentionE7v_block+1004];
	fma.rn.f32 	%f9518, %f7082, %f7206, %f9518;
	ld.shared.f32 	%f7207, [_ZZ14FlashAttentionE7v_block+1008];
	fma.rn.f32 	%f9517, %f7082, %f7207, %f9517;
	ld.shared.f32 	%f7208, [_ZZ14FlashAttentionE7v_block+1012];
	fma.rn.f32 	%f9516, %f7082, %f7208, %f9516;
	ld.shared.f32 	%f7209, [_ZZ14FlashAttentionE7v_block+1016];
	fma.rn.f32 	%f9515, %f7082, %f7209, %f9515;
	ld.shared.f32 	%f7210, [_ZZ14FlashAttentionE7v_block+1020];
	fma.rn.f32 	%f9514, %f7082, %f7210, %f9514;
	add.s32 	%r182, %r62, 2;
	setp.ge.s32 	%p51, %r182, %r257;
	@%p51 bra 	$L__BB0_79;
	ld.param.u32 	%r258, [FlashAttention_param_7];
	sub.f32 	%f7211, %f9655, %f9659;
	fma.rn.f32 	%f7212, %f7211, 0f3BBB989D, 0f3F000000;
	cvt.sat.f32.f32 	%f7213, %f7212;
	mov.f32 	%f7214, 0f4B400001;
	mov.f32 	%f7215, 0f437C0000;
	fma.rm.f32 	%f7216, %f7213, %f7215, %f7214;
	add.f32 	%f7217, %f7216, 0fCB40007F;
	neg.f32 	%f7218, %f7217;
	fma.rn.f32 	%f7219, %f7211, 0f3FB8AA3B, %f7218;
	fma.rn.f32 	%f7220, %f7211, 0f32A57060, %f7219;
	mov.b32 	%r183, %f7216;
	shl.b32 	%r184, %r183, 23;
	mov.b32 	%f7221, %r184;
	ex2.approx.ftz.f32 	%f7222, %f7220;
	mul.f32 	%f7223, %f7222, %f7221;
	add.f32 	%f9658, %f9658, %f7223;
	ld.shared.f32 	%f7224, [_ZZ14FlashAttentionE7v_block+1024];
	fma.rn.f32 	%f9641, %f7223, %f7224, %f9641;
	ld.shared.f32 	%f7225, [_ZZ14FlashAttentionE7v_block+1028];
	fma.rn.f32 	%f9640, %f7223, %f7225, %f9640;
	ld.shared.f32 	%f7226, [_ZZ14FlashAttentionE7v_block+1032];
	fma.rn.f32 	%f9639, %f7223, %f7226, %f9639;
	ld.shared.f32 	%f7227, [_ZZ14FlashAttentionE7v_block+1036];
	fma.rn.f32 	%f9638, %f7223, %f7227, %f9638;
	ld.shared.f32 	%f7228, [_ZZ14FlashAttentionE7v_block+1040];
	fma.rn.f32 	%f9637, %f7223, %f7228, %f9637;
	ld.shared.f32 	%f7229, [_ZZ14FlashAttentionE7v_block+1044];
	fma.rn.f32 	%f9636, %f7223, %f7229, %f9636;
	ld.shared.f32 	%f7230, [_ZZ14FlashAttentionE7v_block+1048];
	fma.rn.f32 	%f9635, %f7223, %f7230, %f9635;
	ld.shared.f32 	%f7231, [_ZZ14FlashAttentionE7v_block+1052];
	fma.rn.f32 	%f9634, %f7223, %f7231, %f9634;
	ld.shared.f32 	%f7232, [_ZZ14FlashAttentionE7v_block+1056];
	fma.rn.f32 	%f9633, %f7223, %f7232, %f9633;
	ld.shared.f32 	%f7233, [_ZZ14FlashAttentionE7v_block+1060];
	fma.rn.f32 	%f9632, %f7223, %f7233, %f9632;
	ld.shared.f32 	%f7234, [_ZZ14FlashAttentionE7v_block+1064];
	fma.rn.f32 	%f9631, %f7223, %f7234, %f9631;
	ld.shared.f32 	%f7235, [_ZZ14FlashAttentionE7v_block+1068];
	fma.rn.f32 	%f9630, %f7223, %f7235, %f9630;
	ld.shared.f32 	%f7236, [_ZZ14FlashAttentionE7v_block+1072];
	fma.rn.f32 	%f9629, %f7223, %f7236, %f9629;
	ld.shared.f32 	%f7237, [_ZZ14FlashAttentionE7v_block+1076];
	fma.rn.f32 	%f9628, %f7223, %f7237, %f9628;
	ld.shared.f32 	%f7238, [_ZZ14FlashAttentionE7v_block+1080];
	fma.rn.f32 	%f9627, %f7223, %f7238, %f9627;
	ld.shared.f32 	%f7239, [_ZZ14FlashAttentionE7v_block+1084];
	fma.rn.f32 	%f9626, %f7223, %f7239, %f9626;
	ld.shared.f32 	%f7240, [_ZZ14FlashAttentionE7v_block+1088];
	fma.rn.f32 	%f9625, %f7223, %f7240, %f9625;
	ld.shared.f32 	%f7241, [_ZZ14FlashAttentionE7v_block+1092];
	fma.rn.f32 	%f9624, %f7223, %f7241, %f9624;
	ld.shared.f32 	%f7242, [_ZZ14FlashAttentionE7v_block+1096];
	fma.rn.f32 	%f9623, %f7223, %f7242, %f9623;
	ld.shared.f32 	%f7243, [_ZZ14FlashAttentionE7v_block+1100];
	fma.rn.f32 	%f9622, %f7223, %f7243, %f9622;
	ld.shared.f32 	%f7244, [_ZZ14FlashAttentionE7v_block+1104];
	fma.rn.f32 	%f9621, %f7223, %f7244, %f9621;
	ld.shared.f32 	%f7245, [_ZZ14FlashAttentionE7v_block+1108];
	fma.rn.f32 	%f9620, %f7223, %f7245, %f9620;
	ld.shared.f32 	%f7246, [_ZZ14FlashAttentionE7v_block+1112];
	fma.rn.f32 	%f9619, %f7223, %f7246, %f9619;
	ld.shared.f32 	%f7247, [_ZZ14FlashAttentionE7v_block+1116];
	fma.rn.f32 	%f9618, %f7223, %f7247, %f9618;
	ld.shared.f32 	%f7248, [_ZZ14FlashAttentionE7v_block+1120];
	fma.rn.f32 	%f9617, %f7223, %f7248, %f9617;
	ld.shared.f32 	%f7249, [_ZZ14FlashAttentionE7v_block+1124];
	fma.rn.f32 	%f9616, %f7223, %f7249, %f9616;
	ld.shared.f32 	%f7250, [_ZZ14FlashAttentionE7v_block+1128];
	fma.rn.f32 	%f9615, %f7223, %f7250, %f9615;
	ld.shared.f32 	%f7251, [_ZZ14FlashAttentionE7v_block+1132];
	fma.rn.f32 	%f9614, %f7223, %f7251, %f9614;
	ld.shared.f32 	%f7252, [_ZZ14FlashAttentionE7v_block+1136];
	fma.rn.f32 	%f9613, %f7223, %f7252, %f9613;
	ld.shared.f32 	%f7253, [_ZZ14FlashAttentionE7v_block+1140];
	fma.rn.f32 	%f9612, %f7223, %f7253, %f9612;
	ld.shared.f32 	%f7254, [_ZZ14FlashAttentionE7v_block+1144];
	fma.rn.f32 	%f9611, %f7223, %f7254, %f9611;
	ld.shared.f32 	%f7255, [_ZZ14FlashAttentionE7v_block+1148];
	fma.rn.f32 	%f9610, %f7223, %f7255, %f9610;
	ld.shared.f32 	%f7256, [_ZZ14FlashAttentionE7v_block+1152];
	fma.rn.f32 	%f9609, %f7223, %f7256, %f9609;
	ld.shared.f32 	%f7257, [_ZZ14FlashAttentionE7v_block+1156];
	fma.rn.f32 	%f9608, %f7223, %f7257, %f9608;
	ld.shared.f32 	%f7258, [_ZZ14FlashAttentionE7v_block+1160];
	fma.rn.f32 	%f9607, %f7223, %f7258, %f9607;
	ld.shared.f32 	%f7259, [_ZZ14FlashAttentionE7v_block+1164];
	fma.rn.f32 	%f9606, %f7223, %f7259, %f9606;
	ld.shared.f32 	%f7260, [_ZZ14FlashAttentionE7v_block+1168];
	fma.rn.f32 	%f9605, %f7223, %f7260, %f9605;
	ld.shared.f32 	%f7261, [_ZZ14FlashAttentionE7v_block+1172];
	fma.rn.f32 	%f9604, %f7223, %f7261, %f9604;
	ld.shared.f32 	%f7262, [_ZZ14FlashAttentionE7v_block+1176];
	fma.rn.f32 	%f9603, %f7223, %f7262, %f9603;
	ld.shared.f32 	%f7263, [_ZZ14FlashAttentionE7v_block+1180];
	fma.rn.f32 	%f9602, %f7223, %f7263, %f9602;
	ld.shared.f32 	%f7264, [_ZZ14FlashAttentionE7v_block+1184];
	fma.rn.f32 	%f9601, %f7223, %f7264, %f9601;
	ld.shared.f32 	%f7265, [_ZZ14FlashAttentionE7v_block+1188];
	fma.rn.f32 	%f9600, %f7223, %f7265, %f9600;
	ld.shared.f32 	%f7266, [_ZZ14FlashAttentionE7v_block+1192];
	fma.rn.f32 	%f9599, %f7223, %f7266, %f9599;
	ld.shared.f32 	%f7267, [_ZZ14FlashAttentionE7v_block+1196];
	fma.rn.f32 	%f9598, %f7223, %f7267, %f9598;
	ld.shared.f32 	%f7268, [_ZZ14FlashAttentionE7v_block+1200];
	fma.rn.f32 	%f9597, %f7223, %f7268, %f9597;
	ld.shared.f32 	%f7269, [_ZZ14FlashAttentionE7v_block+1204];
	fma.rn.f32 	%f9596, %f7223, %f7269, %f9596;
	ld.shared.f32 	%f7270, [_ZZ14FlashAttentionE7v_block+1208];
	fma.rn.f32 	%f9595, %f7223, %f7270, %f9595;
	ld.shared.f32 	%f7271, [_ZZ14FlashAttentionE7v_block+1212];
	fma.rn.f32 	%f9594, %f7223, %f7271, %f9594;
	ld.shared.f32 	%f7272, [_ZZ14FlashAttentionE7v_block+1216];
	fma.rn.f32 	%f9593, %f7223, %f7272, %f9593;
	ld.shared.f32 	%f7273, [_ZZ14FlashAttentionE7v_block+1220];
	fma.rn.f32 	%f9592, %f7223, %f7273, %f9592;
	ld.shared.f32 	%f7274, [_ZZ14FlashAttentionE7v_block+1224];
	fma.rn.f32 	%f9591, %f7223, %f7274, %f9591;
	ld.shared.f32 	%f7275, [_ZZ14FlashAttentionE7v_block+1228];
	fma.rn.f32 	%f9590, %f7223, %f7275, %f9590;
	ld.shared.f32 	%f7276, [_ZZ14FlashAttentionE7v_block+1232];
	fma.rn.f32 	%f9589, %f7223, %f7276, %f9589;
	ld.shared.f32 	%f7277, [_ZZ14FlashAttentionE7v_block+1236];
	fma.rn.f32 	%f9588, %f7223, %f7277, %f9588;
	ld.shared.f32 	%f7278, [_ZZ14FlashAttentionE7v_block+1240];
	fma.rn.f32 	%f9587, %f7223, %f7278, %f9587;
	ld.shared.f32 	%f7279, [_ZZ14FlashAttentionE7v_block+1244];
	fma.rn.f32 	%f9586, %f7223, %f7279, %f9586;
	ld.shared.f32 	%f7280, [_ZZ14FlashAttentionE7v_block+1248];
	fma.rn.f32 	%f9585, %f7223, %f7280, %f9585;
	ld.shared.f32 	%f7281, [_ZZ14FlashAttentionE7v_block+1252];
	fma.rn.f32 	%f9584, %f7223, %f7281, %f9584;
	ld.shared.f32 	%f7282, [_ZZ14FlashAttentionE7v_block+1256];
	fma.rn.f32 	%f9583, %f7223, %f7282, %f9583;
	ld.shared.f32 	%f7283, [_ZZ14FlashAttentionE7v_block+1260];
	fma.rn.f32 	%f9582, %f7223, %f7283, %f9582;
	ld.shared.f32 	%f7284, [_ZZ14FlashAttentionE7v_block+1264];
	fma.rn.f32 	%f9581, %f7223, %f7284, %f9581;
	ld.shared.f32 	%f7285, [_ZZ14FlashAttentionE7v_block+1268];
	fma.rn.f32 	%f9580, %f7223, %f7285, %f9580;
	ld.shared.f32 	%f7286, [_ZZ14FlashAttentionE7v_block+1272];
	fma.rn.f32 	%f9579, %f7223, %f7286, %f9579;
	ld.shared.f32 	%f7287, [_ZZ14FlashAttentionE7v_block+1276];
	fma.rn.f32 	%f9578, %f7223, %f7287, %f9578;
	ld.shared.f32 	%f7288, [_ZZ14FlashAttentionE7v_block+1280];
	fma.rn.f32 	%f9577, %f7223, %f7288, %f9577;
	ld.shared.f32 	%f7289, [_ZZ14FlashAttentionE7v_block+1284];
	fma.rn.f32 	%f9576, %f7223, %f7289, %f9576;
	ld.shared.f32 	%f7290, [_ZZ14FlashAttentionE7v_block+1288];
	fma.rn.f32 	%f9575, %f7223, %f7290, %f9575;
	ld.shared.f32 	%f7291, [_ZZ14FlashAttentionE7v_block+1292];
	fma.rn.f32 	%f9574, %f7223, %f7291, %f9574;
	ld.shared.f32 	%f7292, [_ZZ14FlashAttentionE7v_block+1296];
	fma.rn.f32 	%f9573, %f7223, %f7292, %f9573;
	ld.shared.f32 	%f7293, [_ZZ14FlashAttentionE7v_block+1300];
	fma.rn.f32 	%f9572, %f7223, %f7293, %f9572;
	ld.shared.f32 	%f7294, [_ZZ14FlashAttentionE7v_block+1304];
	fma.rn.f32 	%f9571, %f7223, %f7294, %f9571;
	ld.shared.f32 	%f7295, [_ZZ14FlashAttentionE7v_block+1308];
	fma.rn.f32 	%f9570, %f7223, %f7295, %f9570;
	ld.shared.f32 	%f7296, [_ZZ14FlashAttentionE7v_block+1312];
	fma.rn.f32 	%f9569, %f7223, %f7296, %f9569;
	ld.shared.f32 	%f7297, [_ZZ14FlashAttentionE7v_block+1316];
	fma.rn.f32 	%f9568, %f7223, %f7297, %f9568;
	ld.shared.f32 	%f7298, [_ZZ14FlashAttentionE7v_block+1320];
	fma.rn.f32 	%f9567, %f7223, %f7298, %f9567;
	ld.shared.f32 	%f7299, [_ZZ14FlashAttentionE7v_block+1324];
	fma.rn.f32 	%f9566, %f7223, %f7299, %f9566;
	ld.shared.f32 	%f7300, [_ZZ14FlashAttentionE7v_block+1328];
	fma.rn.f32 	%f9565, %f7223, %f7300, %f9565;
	ld.shared.f32 	%f7301, [_ZZ14FlashAttentionE7v_block+1332];
	fma.rn.f32 	%f9564, %f7223, %f7301, %f9564;
	ld.shared.f32 	%f7302, [_ZZ14FlashAttentionE7v_block+1336];
	fma.rn.f32 	%f9563, %f7223, %f7302, %f9563;
	ld.shared.f32 	%f7303, [_ZZ14FlashAttentionE7v_block+1340];
	fma.rn.f32 	%f9562, %f7223, %f7303, %f9562;
	ld.shared.f32 	%f7304, [_ZZ14FlashAttentionE7v_block+1344];
	fma.rn.f32 	%f9561, %f7223, %f7304, %f9561;
	ld.shared.f32 	%f7305, [_ZZ14FlashAttentionE7v_block+1348];
	fma.rn.f32 	%f9560, %f7223, %f7305, %f9560;
	ld.shared.f32 	%f7306, [_ZZ14FlashAttentionE7v_block+1352];
	fma.rn.f32 	%f9559, %f7223, %f7306, %f9559;
	ld.shared.f32 	%f7307, [_ZZ14FlashAttentionE7v_block+1356];
	fma.rn.f32 	%f9558, %f7223, %f7307, %f9558;
	ld.shared.f32 	%f7308, [_ZZ14FlashAttentionE7v_block+1360];
	fma.rn.f32 	%f9557, %f7223, %f7308, %f9557;
	ld.shared.f32 	%f7309, [_ZZ14FlashAttentionE7v_block+1364];
	fma.rn.f32 	%f9556, %f7223, %f7309, %f9556;
	ld.shared.f32 	%f7310, [_ZZ14FlashAttentionE7v_block+1368];
	fma.rn.f32 	%f9555, %f7223, %f7310, %f9555;
	ld.shared.f32 	%f7311, [_ZZ14FlashAttentionE7v_block+1372];
	fma.rn.f32 	%f9554, %f7223, %f7311, %f9554;
	ld.shared.f32 	%f7312, [_ZZ14FlashAttentionE7v_block+1376];
	fma.rn.f32 	%f9553, %f7223, %f7312, %f9553;
	ld.shared.f32 	%f7313, [_ZZ14FlashAttentionE7v_block+1380];
	fma.rn.f32 	%f9552, %f7223, %f7313, %f9552;
	ld.shared.f32 	%f7314, [_ZZ14FlashAttentionE7v_block+1384];
	fma.rn.f32 	%f9551, %f7223, %f7314, %f9551;
	ld.shared.f32 	%f7315, [_ZZ14FlashAttentionE7v_block+1388];
	fma.rn.f32 	%f9550, %f7223, %f7315, %f9550;
	ld.shared.f32 	%f7316, [_ZZ14FlashAttentionE7v_block+1392];
	fma.rn.f32 	%f9549, %f7223, %f7316, %f9549;
	ld.shared.f32 	%f7317, [_ZZ14FlashAttentionE7v_block+1396];
	fma.rn.f32 	%f9548, %f7223, %f7317, %f9548;
	ld.shared.f32 	%f7318, [_ZZ14FlashAttentionE7v_block+1400];
	fma.rn.f32 	%f9547, %f7223, %f7318, %f9547;
	ld.shared.f32 	%f7319, [_ZZ14FlashAttentionE7v_block+1404];
	fma.rn.f32 	%f9546, %f7223, %f7319, %f9546;
	ld.shared.f32 	%f7320, [_ZZ14FlashAttentionE7v_block+1408];
	fma.rn.f32 	%f9545, %f7223, %f7320, %f9545;
	ld.shared.f32 	%f7321, [_ZZ14FlashAttentionE7v_block+1412];
	fma.rn.f32 	%f9544, %f7223, %f7321, %f9544;
	ld.shared.f32 	%f7322, [_ZZ14FlashAttentionE7v_block+1416];
	fma.rn.f32 	%f9543, %f7223, %f7322, %f9543;
	ld.shared.f32 	%f7323, [_ZZ14FlashAttentionE7v_block+1420];
	fma.rn.f32 	%f9542, %f7223, %f7323, %f9542;
	ld.shared.f32 	%f7324, [_ZZ14FlashAttentionE7v_block+1424];
	fma.rn.f32 	%f9541, %f7223, %f7324, %f9541;
	ld.shared.f32 	%f7325, [_ZZ14FlashAttentionE7v_block+1428];
	fma.rn.f32 	%f9540, %f7223, %f7325, %f9540;
	ld.shared.f32 	%f7326, [_ZZ14FlashAttentionE7v_block+1432];
	fma.rn.f32 	%f9539, %f7223, %f7326, %f9539;
	ld.shared.f32 	%f7327, [_ZZ14FlashAttentionE7v_block+1436];
	fma.rn.f32 	%f9538, %f7223, %f7327, %f9538;
	ld.shared.f32 	%f7328, [_ZZ14FlashAttentionE7v_block+1440];
	fma.rn.f32 	%f9537, %f7223, %f7328, %f9537;
	ld.shared.f32 	%f7329, [_ZZ14FlashAttentionE7v_block+1444];
	fma.rn.f32 	%f9536, %f7223, %f7329, %f9536;
	ld.shared.f32 	%f7330, [_ZZ14FlashAttentionE7v_block+1448];
	fma.rn.f32 	%f9535, %f7223, %f7330, %f9535;
	ld.shared.f32 	%f7331, [_ZZ14FlashAttentionE7v_block+1452];
	fma.rn.f32 	%f9534, %f7223, %f7331, %f9534;
	ld.shared.f32 	%f7332, [_ZZ14FlashAttentionE7v_block+1456];
	fma.rn.f32 	%f9533, %f7223, %f7332, %f9533;
	ld.shared.f32 	%f7333, [_ZZ14FlashAttentionE7v_block+1460];
	fma.rn.f32 	%f9532, %f7223, %f7333, %f9532;
	ld.shared.f32 	%f7334, [_ZZ14FlashAttentionE7v_block+1464];
	fma.rn.f32 	%f9531, %f7223, %f7334, %f9531;
	ld.shared.f32 	%f7335, [_ZZ14FlashAttentionE7v_block+1468];
	fma.rn.f32 	%f9530, %f7223, %f7335, %f9530;
	ld.shared.f32 	%f7336, [_ZZ14FlashAttentionE7v_block+1472];
	fma.rn.f32 	%f9529, %f7223, %f7336, %f9529;
	ld.shared.f32 	%f7337, [_ZZ14FlashAttentionE7v_block+1476];
	fma.rn.f32 	%f9528, %f7223, %f7337, %f9528;
	ld.shared.f32 	%f7338, [_ZZ14FlashAttentionE7v_block+1480];
	fma.rn.f32 	%f9527, %f7223, %f7338, %f9527;
	ld.shared.f32 	%f7339, [_ZZ14FlashAttentionE7v_block+1484];
	fma.rn.f32 	%f9526, %f7223, %f7339, %f9526;
	ld.shared.f32 	%f7340, [_ZZ14FlashAttentionE7v_block+1488];
	fma.rn.f32 	%f9525, %f7223, %f7340, %f9525;
	ld.shared.f32 	%f7341, [_ZZ14FlashAttentionE7v_block+1492];
	fma.rn.f32 	%f9524, %f7223, %f7341, %f9524;
	ld.shared.f32 	%f7342, [_ZZ14FlashAttentionE7v_block+1496];
	fma.rn.f32 	%f9523, %f7223, %f7342, %f9523;
	ld.shared.f32 	%f7343, [_ZZ14FlashAttentionE7v_block+1500];
	fma.rn.f32 	%f9522, %f7223, %f7343, %f9522;
	ld.shared.f32 	%f7344, [_ZZ14FlashAttentionE7v_block+1504];
	fma.rn.f32 	%f9521, %f7223, %f7344, %f9521;
	ld.shared.f32 	%f7345, [_ZZ14FlashAttentionE7v_block+1508];
	fma.rn.f32 	%f9520, %f7223, %f7345, %f9520;
	ld.shared.f32 	%f7346, [_ZZ14FlashAttentionE7v_block+1512];
	fma.rn.f32 	%f9519, %f7223, %f7346, %f9519;
	ld.shared.f32 	%f7347, [_ZZ14FlashAttentionE7v_block+1516];
	fma.rn.f32 	%f9518, %f7223, %f7347, %f9518;
	ld.shared.f32 	%f7348, [_ZZ14FlashAttentionE7v_block+1520];
	fma.rn.f32 	%f9517, %f7223, %f7348, %f9517;
	ld.shared.f32 	%f7349, [_ZZ14FlashAttentionE7v_block+1524];
	fma.rn.f32 	%f9516, %f7223, %f7349, %f9516;
	ld.shared.f32 	%f7350, [_ZZ14FlashAttentionE7v_block+1528];
	fma.rn.f32 	%f9515, %f7223, %f7350, %f9515;
	ld.shared.f32 	%f7351, [_ZZ14FlashAttentionE7v_block+1532];
	fma.rn.f32 	%f9514, %f7223, %f7351, %f9514;
	add.s32 	%r185, %r62, 3;
	setp.ge.s32 	%p52, %r185, %r258;
	@%p52 bra 	$L__BB0_79;
	ld.param.u32 	%r259, [FlashAttention_param_7];
	sub.f32 	%f7352, %f9654, %f9659;
	fma.rn.f32 	%f7353, %f7352, 0f3BBB989D, 0f3F000000;
	cvt.sat.f32.f32 	%f7354, %f7353;
	mov.f32 	%f7355, 0f4B400001;
	mov.f32 	%f7356, 0f437C0000;
	fma.rm.f32 	%f7357, %f7354, %f7356, %f7355;
	add.f32 	%f7358, %f7357, 0fCB40007F;
	neg.f32 	%f7359, %f7358;
	fma.rn.f32 	%f7360, %f7352, 0f3FB8AA3B, %f7359;
	fma.rn.f32 	%f7361, %f7352, 0f32A57060, %f7360;
	mov.b32 	%r186, %f7357;
	shl.b32 	%r187, %r186, 23;
	mov.b32 	%f7362, %r187;
	ex2.approx.ftz.f32 	%f7363, %f7361;
	mul.f32 	%f7364, %f7363, %f7362;
	add.f32 	%f9658, %f9658, %f7364;
	ld.shared.f32 	%f7365, [_ZZ14FlashAttentionE7v_block+1536];
	fma.rn.f32 	%f9641, %f7364, %f7365, %f9641;
	ld.shared.f32 	%f7366, [_ZZ14FlashAttentionE7v_block+1540];
	fma.rn.f32 	%f9640, %f7364, %f7366, %f9640;
	ld.shared.f32 	%f7367, [_ZZ14FlashAttentionE7v_block+1544];
	fma.rn.f32 	%f9639, %f7364, %f7367, %f9639;
	ld.shared.f32 	%f7368, [_ZZ14FlashAttentionE7v_block+1548];
	fma.rn.f32 	%f9638, %f7364, %f7368, %f9638;
	ld.shared.f32 	%f7369, [_ZZ14FlashAttentionE7v_block+1552];
	fma.rn.f32 	%f9637, %f7364, %f7369, %f9637;
	ld.shared.f32 	%f7370, [_ZZ14FlashAttentionE7v_block+1556];
	fma.rn.f32 	%f9636, %f7364, %f7370, %f9636;
	ld.shared.f32 	%f7371, [_ZZ14FlashAttentionE7v_block+1560];
	fma.rn.f32 	%f9635, %f7364, %f7371, %f9635;
	ld.shared.f32 	%f7372, [_ZZ14FlashAttentionE7v_block+1564];
	fma.rn.f32 	%f9634, %f7364, %f7372, %f9634;
	ld.shared.f32 	%f7373, [_ZZ14FlashAttentionE7v_block+1568];
	fma.rn.f32 	%f9633, %f7364, %f7373, %f9633;
	ld.shared.f32 	%f7374, [_ZZ14FlashAttentionE7v_block+1572];
	fma.rn.f32 	%f9632, %f7364, %f7374, %f9632;
	ld.shared.f32 	%f7375, [_ZZ14FlashAttentionE7v_block+1576];
	fma.rn.f32 	%f9631, %f7364, %f7375, %f9631;
	ld.shared.f32 	%f7376, [_ZZ14FlashAttentionE7v_block+1580];
	fma.rn.f32 	%f9630, %f7364, %f7376, %f9630;
	ld.shared.f32 	%f7377, [_ZZ14FlashAttentionE7v_block+1584];
	fma.rn.f32 	%f9629, %f7364, %f7377, %f9629;
	ld.shared.f32 	%f7378, [_ZZ14FlashAttentionE7v_block+1588];
	fma.rn.f32 	%f9628, %f7364, %f7378, %f9628;
	ld.shared.f32 	%f7379, [_ZZ14FlashAttentionE7v_block+1592];
	fma.rn.f32 	%f9627, %f7364, %f7379, %f9627;
	ld.shared.f32 	%f7380, [_ZZ14FlashAttentionE7v_block+1596];
	fma.rn.f32 	%f9626, %f7364, %f7380, %f9626;
	ld.shared.f32 	%f7381, [_ZZ14FlashAttentionE7v_block+1600];
	fma.rn.f32 	%f9625, %f7364, %f7381, %f9625;
	ld.shared.f32 	%f7382, [_ZZ14FlashAttentionE7v_block+1604];
	fma.rn.f32 	%f9624, %f7364, %f7382, %f9624;
	ld.shared.f32 	%f7383, [_ZZ14FlashAttentionE7v_block+1608];
	fma.rn.f32 	%f9623, %f7364, %f7383, %f9623;
	ld.shared.f32 	%f7384, [_ZZ14FlashAttentionE7v_block+1612];
	fma.rn.f32 	%f9622, %f7364, %f7384, %f9622;
	ld.shared.f32 	%f7385, [_ZZ14FlashAttentionE7v_block+1616];
	fma.rn.f32 	%f9621, %f7364, %f7385, %f9621;
	ld.shared.f32 	%f7386, [_ZZ14FlashAttentionE7v_block+1620];
	fma.rn.f32 	%f9620, %f7364, %f7386, %f9620;
	ld.shared.f32 	%f7387, [_ZZ14FlashAttentionE7v_block+1624];
	fma.rn.f32 	%f9619, %f7364, %f7387, %f9619;
	ld.shared.f32 	%f7388, [_ZZ14FlashAttentionE7v_block+1628];
	fma.rn.f32 	%f9618, %f7364, %f7388, %f9618;
	ld.shared.f32 	%f7389, [_ZZ14FlashAttentionE7v_block+1632];
	fma.rn.f32 	%f9617, %f7364, %f7389, %f9617;
	ld.shared.f32 	%f7390, [_ZZ14FlashAttentionE7v_block+1636];
	fma.rn.f32 	%f9616, %f7364, %f7390, %f9616;
	ld.shared.f32 	%f7391, [_ZZ14FlashAttentionE7v_block+1640];
	fma.rn.f32 	%f9615, %f7364, %f7391, %f9615;
	ld.shared.f32 	%f7392, [_ZZ14FlashAttentionE7v_block+1644];
	fma.rn.f32 	%f9614, %f7364, %f7392, %f9614;
	ld.shared.f32 	%f7393, [_ZZ14FlashAttentionE7v_block+1648];
	fma.rn.f32 	%f9613, %f7364, %f7393, %f9613;
	ld.shared.f32 	%f7394, [_ZZ14FlashAttentionE7v_block+1652];
	fma.rn.f32 	%f9612, %f7364, %f7394, %f9612;
	ld.shared.f32 	%f7395, [_ZZ14FlashAttentionE7v_block+1656];
	fma.rn.f32 	%f9611, %f7364, %f7395, %f9611;
	ld.shared.f32 	%f7396, [_ZZ14FlashAttentionE7v_block+1660];
	fma.rn.f32 	%f9610, %f7364, %f7396, %f9610;
	ld.shared.f32 	%f7397, [_ZZ14FlashAttentionE7v_block+1664];
	fma.rn.f32 	%f9609, %f7364, %f7397, %f9609;
	ld.shared.f32 	%f7398, [_ZZ14FlashAttentionE7v_block+1668];
	fma.rn.f32 	%f9608, %f7364, %f7398, %f9608;
	ld.shared.f32 	%f7399, [_ZZ14FlashAttentionE7v_block+1672];
	fma.rn.f32 	%f9607, %f7364, %f7399, %f9607;
	ld.shared.f32 	%f7400, [_ZZ14FlashAttentionE7v_block+1676];
	fma.rn.f32 	%f9606, %f7364, %f7400, %f9606;
	ld.shared.f32 	%f7401, [_ZZ14FlashAttentionE7v_block+1680];
	fma.rn.f32 	%f9605, %f7364, %f7401, %f9605;
	ld.shared.f32 	%f7402, [_ZZ14FlashAttentionE7v_block+1684];
	fma.rn.f32 	%f9604, %f7364, %f7402, %f9604;
	ld.shared.f32 	%f7403, [_ZZ14FlashAttentionE7v_block+1688];
	fma.rn.f32 	%f9603, %f7364, %f7403, %f9603;
	ld.shared.f32 	%f7404, [_ZZ14FlashAttentionE7v_block+1692];
	fma.rn.f32 	%f9602, %f7364, %f7404, %f9602;
	ld.shared.f32 	%f7405, [_ZZ14FlashAttentionE7v_block+1696];
	fma.rn.f32 	%f9601, %f7364, %f7405, %f9601;
	ld.shared.f32 	%f7406, [_ZZ14FlashAttentionE7v_block+1700];
	fma.rn.f32 	%f9600, %f7364, %f7406, %f9600;
	ld.shared.f32 	%f7407, [_ZZ14FlashAttentionE7v_block+1704];
	fma.rn.f32 	%f9599, %f7364, %f7407, %f9599;
	ld.shared.f32 	%f7408, [_ZZ14FlashAttentionE7v_block+1708];
	fma.rn.f32 	%f9598, %f7364, %f7408, %f9598;
	ld.shared.f32 	%f7409, [_ZZ14FlashAttentionE7v_block+1712];
	fma.rn.f32 	%f9597, %f7364, %f7409, %f9597;
	ld.shared.f32 	%f7410, [_ZZ14FlashAttentionE7v_block+1716];
	fma.rn.f32 	%f9596, %f7364, %f7410, %f9596;
	ld.shared.f32 	%f7411, [_ZZ14FlashAttentionE7v_block+1720];
	fma.rn.f32 	%f9595, %f7364, %f7411, %f9595;
	ld.shared.f32 	%f7412, [_ZZ14FlashAttentionE7v_block+1724];
	fma.rn.f32 	%f9594, %f7364, %f7412, %f9594;
	ld.shared.f32 	%f7413, [_ZZ14FlashAttentionE7v_block+1728];
	fma.rn.f32 	%f9593, %f7364, %f7413, %f9593;
	ld.shared.f32 	%f7414, [_ZZ14FlashAttentionE7v_block+1732];
	fma.rn.f32 	%f9592, %f7364, %f7414, %f9592;
	ld.shared.f32 	%f7415, [_ZZ14FlashAttentionE7v_block+1736];
	fma.rn.f32 	%f9591, %f7364, %f7415, %f9591;
	ld.shared.f32 	%f7416, [_ZZ14FlashAttentionE7v_block+1740];
	fma.rn.f32 	%f9590, %f7364, %f7416, %f9590;
	ld.shared.f32 	%f7417, [_ZZ14FlashAttentionE7v_block+1744];
	fma.rn.f32 	%f9589, %f7364, %f7417, %f9589;
	ld.shared.f32 	%f7418, [_ZZ14FlashAttentionE7v_block+1748];
	fma.rn.f32 	%f9588, %f7364, %f7418, %f9588;
	ld.shared.f32 	%f7419, [_ZZ14FlashAttentionE7v_block+1752];
	fma.rn.f32 	%f9587, %f7364, %f7419, %f9587;
	ld.shared.f32 	%f7420, [_ZZ14FlashAttentionE7v_block+1756];
	fma.rn.f32 	%f9586, %f7364, %f7420, %f9586;
	ld.shared.f32 	%f7421, [_ZZ14FlashAttentionE7v_block+1760];
	fma.rn.f32 	%f9585, %f7364, %f7421, %f9585;
	ld.shared.f32 	%f7422, [_ZZ14FlashAttentionE7v_block+1764];
	fma.rn.f32 	%f9584, %f7364, %f7422, %f9584;
	ld.shared.f32 	%f7423, [_ZZ14FlashAttentionE7v_block+1768];
	fma.rn.f32 	%f9583, %f7364, %f7423, %f9583;
	ld.shared.f32 	%f7424, [_ZZ14FlashAttentionE7v_block+1772];
	fma.rn.f32 	%f9582, %f7364, %f7424, %f9582;
	ld.shared.f32 	%f7425, [_ZZ14FlashAttentionE7v_block+1776];
	fma.rn.f32 	%f9581, %f7364, %f7425, %f9581;
	ld.shared.f32 	%f7426, [_ZZ14FlashAttentionE7v_block+1780];
	fma.rn.f32 	%f9580, %f7364, %f7426, %f9580;
	ld.shared.f32 	%f7427, [_ZZ14FlashAttentionE7v_block+1784];
	fma.rn.f32 	%f9579, %f7364, %f7427, %f9579;
	ld.shared.f32 	%f7428, [_ZZ14FlashAttentionE7v_block+1788];
	fma.rn.f32 	%f9578, %f7364, %f7428, %f9578;
	ld.shared.f32 	%f7429, [_ZZ14FlashAttentionE7v_block+1792];
	fma.rn.f32 	%f9577, %f7364, %f7429, %f9577;
	ld.shared.f32 	%f7430, [_ZZ14FlashAttentionE7v_block+1796];
	fma.rn.f32 	%f9576, %f7364, %f7430, %f9576;
	ld.shared.f32 	%f7431, [_ZZ14FlashAttentionE7v_block+1800];
	fma.rn.f32 	%f9575, %f7364, %f7431, %f9575;
	ld.shared.f32 	%f7432, [_ZZ14FlashAttentionE7v_block+1804];
	fma.rn.f32 	%f9574, %f7364, %f7432, %f9574;
	ld.shared.f32 	%f7433, [_ZZ14FlashAttentionE7v_block+1808];
	fma.rn.f32 	%f9573, %f7364, %f7433, %f9573;
	ld.shared.f32 	%f7434, [_ZZ14FlashAttentionE7v_block+1812];
	fma.rn.f32 	%f9572, %f7364, %f7434, %f9572;
	ld.shared.f32 	%f7435, [_ZZ14FlashAttentionE7v_block+1816];
	fma.rn.f32 	%f9571, %f7364, %f7435, %f9571;
	ld.shared.f32 	%f7436, [_ZZ14FlashAttentionE7v_block+1820];
	fma.rn.f32 	%f9570, %f7364, %f7436, %f9570;
	ld.shared.f32 	%f7437, [_ZZ14FlashAttentionE7v_block+1824];
	fma.rn.f32 	%f9569, %f7364, %f7437, %f9569;
	ld.shared.f32 	%f7438, [_ZZ14FlashAttentionE7v_block+1828];
	fma.rn.f32 	%f9568, %f7364, %f7438, %f9568;
	ld.shared.f32 	%f7439, [_ZZ14FlashAttentionE7v_block+1832];
	fma.rn.f32 	%f9567, %f7364, %f7439, %f9567;
	ld.shared.f32 	%f7440, [_ZZ14FlashAttentionE7v_block+1836];
	fma.rn.f32 	%f9566, %f7364, %f7440, %f9566;
	ld.shared.f32 	%f7441, [_ZZ14FlashAttentionE7v_block+1840];
	fma.rn.f32 	%f9565, %f7364, %f7441, %f9565;
	ld.shared.f32 	%f7442, [_ZZ14FlashAttentionE7v_block+1844];
	fma.rn.f32 	%f9564, %f7364, %f7442, %f9564;
	ld.shared.f32 	%f7443, [_ZZ14FlashAttentionE7v_block+1848];
	fma.rn.f32 	%f9563, %f7364, %f7443, %f9563;
	ld.shared.f32 	%f7444, [_ZZ14FlashAttentionE7v_block+1852];
	fma.rn.f32 	%f9562, %f7364, %f7444, %f9562;
	ld.shared.f32 	%f7445, [_ZZ14FlashAttentionE7v_block+1856];
	fma.rn.f32 	%f9561, %f7364, %f7445, %f9561;
	ld.shared.f32 	%f7446, [_ZZ14FlashAttentionE7v_block+1860];
	fma.rn.f32 	%f9560, %f7364, %f7446, %f9560;
	ld.shared.f32 	%f7447, [_ZZ14FlashAttentionE7v_block+1864];
	fma.rn.f32 	%f9559, %f7364, %f7447, %f9559;
	ld.shared.f32 	%f7448, [_ZZ14FlashAttentionE7v_block+1868];
	fma.rn.f32 	%f9558, %f7364, %f7448, %f9558;
	ld.shared.f32 	%f7449, [_ZZ14FlashAttentionE7v_block+1872];
	fma.rn.f32 	%f9557, %f7364, %f7449, %f9557;
	ld.shared.f32 	%f7450, [_ZZ14FlashAttentionE7v_block+1876];
	fma.rn.f32 	%f9556, %f7364, %f7450, %f9556;
	ld.shared.f32 	%f7451, [_ZZ14FlashAttentionE7v_block+1880];
	fma.rn.f32 	%f9555, %f7364, %f7451, %f9555;
	ld.shared.f32 	%f7452, [_ZZ14FlashAttentionE7v_block+1884];
	fma.rn.f32 	%f9554, %f7364, %f7452, %f9554;
	ld.shared.f32 	%f7453, [_ZZ14FlashAttentionE7v_block+1888];
	fma.rn.f32 	%f9553, %f7364, %f7453, %f9553;
	ld.shared.f32 	%f7454, [_ZZ14FlashAttentionE7v_block+1892];
	fma.rn.f32 	%f9552, %f7364, %f7454, %f9552;
	ld.shared.f32 	%f7455, [_ZZ14FlashAttentionE7v_block+1896];
	fma.rn.f32 	%f9551, %f7364, %f7455, %f9551;
	ld.shared.f32 	%f7456, [_ZZ14FlashAttentionE7v_block+1900];
	fma.rn.f32 	%f9550, %f7364, %f7456, %f9550;
	ld.shared.f32 	%f7457, [_ZZ14FlashAttentionE7v_block+1904];
	fma.rn.f32 	%f9549, %f7364, %f7457, %f9549;
	ld.shared.f32 	%f7458, [_ZZ14FlashAttentionE7v_block+1908];
	fma.rn.f32 	%f9548, %f7364, %f7458, %f9548;
	ld.shared.f32 	%f7459, [_ZZ14FlashAttentionE7v_block+1912];
	fma.rn.f32 	%f9547, %f7364, %f7459, %f9547;
	ld.shared.f32 	%f7460, [_ZZ14FlashAttentionE7v_block+1916];
	fma.rn.f32 	%f9546, %f7364, %f7460, %f9546;
	ld.shared.f32 	%f7461, [_ZZ14FlashAttentionE7v_block+1920];
	fma.rn.f32 	%f9545, %f7364, %f7461, %f9545;
	ld.shared.f32 	%f7462, [_ZZ14FlashAttentionE7v_block+1924];
	fma.rn.f32 	%f9544, %f7364, %f7462, %f9544;
	ld.shared.f32 	%f7463, [_ZZ14FlashAttentionE7v_block+1928];
	fma.rn.f32 	%f9543, %f7364, %f7463, %f9543;
	ld.shared.f32 	%f7464, [_ZZ14FlashAttentionE7v_block+1932];
	fma.rn.f32 	%f9542, %f7364, %f7464, %f9542;
	ld.shared.f32 	%f7465, [_ZZ14FlashAttentionE7v_block+1936];
	fma.rn.f32 	%f9541, %f7364, %f7465, %f9541;
	ld.shared.f32 	%f7466, [_ZZ14FlashAttentionE7v_block+1940];
	fma.rn.f32 	%f9540, %f7364, %f7466, %f9540;
	ld.shared.f32 	%f7467, [_ZZ14FlashAttentionE7v_block+1944];
	fma.rn.f32 	%f9539, %f7364, %f7467, %f9539;
	ld.shared.f32 	%f7468, [_ZZ14FlashAttentionE7v_block+1948];
	fma.rn.f32 	%f9538, %f7364, %f7468, %f9538;
	ld.shared.f32 	%f7469, [_ZZ14FlashAttentionE7v_block+1952];
	fma.rn.f32 	%f9537, %f7364, %f7469, %f9537;
	ld.shared.f32 	%f7470, [_ZZ14FlashAttentionE7v_block+1956];
	fma.rn.f32 	%f9536, %f7364, %f7470, %f9536;
	ld.shared.f32 	%f7471, [_ZZ14FlashAttentionE7v_block+1960];
	fma.rn.f32 	%f9535, %f7364, %f7471, %f9535;
	ld.shared.f32 	%f7472, [_ZZ14FlashAttentionE7v_block+1964];
	fma.rn.f32 	%f9534, %f7364, %f7472, %f9534;
	ld.shared.f32 	%f7473, [_ZZ14FlashAttentionE7v_block+1968];
	fma.rn.f32 	%f9533, %f7364, %f7473, %f9533;
	ld.shared.f32 	%f7474, [_ZZ14FlashAttentionE7v_block+1972];
	fma.rn.f32 	%f9532, %f7364, %f7474, %f9532;
	ld.shared.f32 	%f7475, [_ZZ14FlashAttentionE7v_block+1976];
	fma.rn.f32 	%f9531, %f7364, %f7475, %f9531;
	ld.shared.f32 	%f7476, [_ZZ14FlashAttentionE7v_block+1980];
	fma.rn.f32 	%f9530, %f7364, %f7476, %f9530;
	ld.shared.f32 	%f7477, [_ZZ14FlashAttentionE7v_block+1984];
	fma.rn.f32 	%f9529, %f7364, %f7477, %f9529;
	ld.shared.f32 	%f7478, [_ZZ14FlashAttentionE7v_block+1988];
	fma.rn.f32 	%f9528, %f7364, %f7478, %f9528;
	ld.shared.f32 	%f7479, [_ZZ14FlashAttentionE7v_block+1992];
	fma.rn.f32 	%f9527, %f7364, %f7479, %f9527;
	ld.shared.f32 	%f7480, [_ZZ14FlashAttentionE7v_block+1996];
	fma.rn.f32 	%f9526, %f7364, %f7480, %f9526;
	ld.shared.f32 	%f7481, [_ZZ14FlashAttentionE7v_block+2000];
	fma.rn.f32 	%f9525, %f7364, %f7481, %f9525;
	ld.shared.f32 	%f7482, [_ZZ14FlashAttentionE7v_block+2004];
	fma.rn.f32 	%f9524, %f7364, %f7482, %f9524;
	ld.shared.f32 	%f7483, [_ZZ14FlashAttentionE7v_block+2008];
	fma.rn.f32 	%f9523, %f7364, %f7483, %f9523;
	ld.shared.f32 	%f7484, [_ZZ14FlashAttentionE7v_block+2012];
	fma.rn.f32 	%f9522, %f7364, %f7484, %f9522;
	ld.shared.f32 	%f7485, [_ZZ14FlashAttentionE7v_block+2016];
	fma.rn.f32 	%f9521, %f7364, %f7485, %f9521;
	ld.shared.f32 	%f7486, [_ZZ14FlashAttentionE7v_block+2020];
	fma.rn.f32 	%f9520, %f7364, %f7486, %f9520;
	ld.shared.f32 	%f7487, [_ZZ14FlashAttentionE7v_block+2024];
	fma.rn.f32 	%f9519, %f7364, %f7487, %f9519;
	ld.shared.f32 	%f7488, [_ZZ14FlashAttentionE7v_block+2028];
	fma.rn.f32 	%f9518, %f7364, %f7488, %f9518;
	ld.shared.f32 	%f7489, [_ZZ14FlashAttentionE7v_block+2032];
	fma.rn.f32 	%f9517, %f7364, %f7489, %f9517;
	ld.shared.f32 	%f7490, [_ZZ14FlashAttentionE7v_block+2036];
	fma.rn.f32 	%f9516, %f7364, %f7490, %f9516;
	ld.shared.f32 	%f7491, [_ZZ14FlashAttentionE7v_block+2040];
	fma.rn.f32 	%f9515, %f7364, %f7491, %f9515;
	ld.shared.f32 	%f7492, [_ZZ14FlashAttentionE7v_block+2044];
	fma.rn.f32 	%f9514, %f7364, %f7492, %f9514;
	add.s32 	%r188, %r62, 4;
	setp.ge.s32 	%p53, %r188, %r259;
	@%p53 bra 	$L__BB0_79;
	ld.param.u32 	%r260, [FlashAttention_param_7];
	sub.f32 	%f7493, %f9653, %f9659;
	fma.rn.f32 	%f7494, %f7493, 0f3BBB989D, 0f3F000000;
	cvt.sat.f32.f32 	%f7495, %f7494;
	mov.f32 	%f7496, 0f4B400001;
	mov.f32 	%f7497, 0f437C0000;
	fma.rm.f32 	%f7498, %f7495, %f7497, %f7496;
	add.f32 	%f7499, %f7498, 0fCB40007F;
	neg.f32 	%f7500, %f7499;
	fma.rn.f32 	%f7501, %f7493, 0f3FB8AA3B, %f7500;
	fma.rn.f32 	%f7502, %f7493, 0f32A57060, %f7501;
	mov.b32 	%r189, %f7498;
	shl.b32 	%r190, %r189, 23;
	mov.b32 	%f7503, %r190;
	ex2.approx.ftz.f32 	%f7504, %f7502;
	mul.f32 	%f7505, %f7504, %f7503;
	add.f32 	%f9658, %f9658, %f7505;
	ld.shared.f32 	%f7506, [_ZZ14FlashAttentionE7v_block+2048];
	fma.rn.f32 	%f9641, %f7505, %f7506, %f9641;
	ld.shared.f32 	%f7507, [_ZZ14FlashAttentionE7v_block+2052];
	fma.rn.f32 	%f9640, %f7505, %f7507, %f9640;
	ld.shared.f32 	%f7508, [_ZZ14FlashAttentionE7v_block+2056];
	fma.rn.f32 	%f9639, %f7505, %f7508, %f9639;
	ld.shared.f32 	%f7509, [_ZZ14FlashAttentionE7v_block+2060];
	fma.rn.f32 	%f9638, %f7505, %f7509, %f9638;
	ld.shared.f32 	%f7510, [_ZZ14FlashAttentionE7v_block+2064];
	fma.rn.f32 	%f9637, %f7505, %f7510, %f9637;
	ld.shared.f32 	%f7511, [_ZZ14FlashAttentionE7v_block+2068];
	fma.rn.f32 	%f9636, %f7505, %f7511, %f9636;
	ld.shared.f32 	%f7512, [_ZZ14FlashAttentionE7v_block+2072];
	fma.rn.f32 	%f9635, %f7505, %f7512, %f9635;
	ld.shared.f32 	%f7513, [_ZZ14FlashAttentionE7v_block+2076];
	fma.rn.f32 	%f9634, %f7505, %f7513, %f9634;
	ld.shared.f32 	%f7514, [_ZZ14FlashAttentionE7v_block+2080];
	fma.rn.f32 	%f9633, %f7505, %f7514, %f9633;
	ld.shared.f32 	%f7515, [_ZZ14FlashAttentionE7v_block+2084];
	fma.rn.f32 	%f9632, %f7505, %f7515, %f9632;
	ld.shared.f32 	%f7516, [_ZZ14FlashAttentionE7v_block+2088];
	fma.rn.f32 	%f9631, %f7505, %f7516, %f9631;
	ld.shared.f32 	%f7517, [_ZZ14FlashAttentionE7v_block+2092];
	fma.rn.f32 	%f9630, %f7505, %f7517, %f9630;
	ld.shared.f32 	%f7518, [_ZZ14FlashAttentionE7v_block+2096];
	fma.rn.f32 	%f9629, %f7505, %f7518, %f9629;
	ld.shared.f32 	%f7519, [_ZZ14FlashAttentionE7v_block+2100];
	fma.rn.f32 	%f9628, %f7505, %f7519, %f9628;
	ld.shared.f32 	%f7520, [_ZZ14FlashAttentionE7v_block+2104];
	fma.rn.f32 	%f9627, %f7505, %f7520, %f9627;
	ld.shared.f32 	%f7521, [_ZZ14FlashAttentionE7v_block+2108];
	fma.rn.f32 	%f9626, %f7505, %f7521, %f9626;
	ld.shared.f32 	%f7522, [_ZZ14FlashAttentionE7v_block+2112];
	fma.rn.f32 	%f9625, %f7505, %f7522, %f9625;
	ld.shared.f32 	%f7523, [_ZZ14FlashAttentionE7v_block+2116];
	fma.rn.f32 	%f9624, %f7505, %f7523, %f9624;
	ld.shared.f32 	%f7524, [_ZZ14FlashAttentionE7v_block+2120];
	fma.rn.f32 	%f9623, %f7505, %f7524, %f9623;
	ld.shared.f32 	%f7525, [_ZZ14FlashAttentionE7v_block+2124];
	fma.rn.f32 	%f9622, %f7505, %f7525, %f9622;
	ld.shared.f32 	%f7526, [_ZZ14FlashAttentionE7v_block+2128];
	fma.rn.f32 	%f9621, %f7505, %f7526, %f9621;
	ld.shared.f32 	%f7527, [_ZZ14FlashAttentionE7v_block+2132];
	fma.rn.f32 	%f9620, %f7505, %f7527, %f9620;
	ld.shared.f32 	%f7528, [_ZZ14FlashAttentionE7v_block+2136];
	fma.rn.f32 	%f9619, %f7505, %f7528, %f9619;
	ld.shared.f32 	%f7529, [_ZZ14FlashAttentionE7v_block+2140];
	fma.rn.f32 	%f9618, %f7505, %f7529, %f9618;
	ld.shared.f32 	%f7530, [_ZZ14FlashAttentionE7v_block+2144];
	fma.rn.f32 	%f9617, %f7505, %f7530, %f9617;
	ld.shared.f32 	%f7531, [_ZZ14FlashAttentionE7v_block+2148];
	fma.rn.f32 	%f9616, %f7505, %f7531, %f9616;
	ld.shared.f32 	%f7532, [_ZZ14FlashAttentionE7v_block+2152];
	fma.rn.f32 	%f9615, %f7505, %f7532, %f9615;
	ld.shared.f32 	%f7533, [_ZZ14FlashAttentionE7v_block+2156];
	fma.rn.f32 	%f9614, %f7505, %f7533, %f9614;
	ld.shared.f32 	%f7534, [_ZZ14FlashAttentionE7v_block+2160];
	fma.rn.f32 	%f9613, %f7505, %f7534, %f9613;
	ld.shared.f32 	%f7535, [_ZZ14FlashAttentionE7v_block+2164];
	fma.rn.f32 	%f9612, %f7505, %f7535, %f9612;
	ld.shared.f32 	%f7536, [_ZZ14FlashAttentionE7v_block+2168];
	fma.rn.f32 	%f9611, %f7505, %f7536, %f9611;
	ld.shared.f32 	%f7537, [_ZZ14FlashAttentionE7v_block+2172];
	fma.rn.f32 	%f9610, %f7505, %f7537, %f9610;
	ld.shared.f32 	%f7538, [_ZZ14FlashAttentionE7v_block+2176];
	fma.rn.f32 	%f9609, %f7505, %f7538, %f9609;
	ld.shared.f32 	%f7539, [_ZZ14FlashAttentionE7v_block+2180];
	fma.rn.f32 	%f9608, %f7505, %f7539, %f9608;
	ld.shared.f32 	%f7540, [_ZZ14FlashAttentionE7v_block+2184];
	fma.rn.f32 	%f9607, %f7505, %f7540, %f9607;
	ld.shared.f32 	%f7541, [_ZZ14FlashAttentionE7v_block+2188];
	fma.rn.f32 	%f9606, %f7505, %f7541, %f9606;
	ld.shared.f32 	%f7542, [_ZZ14FlashAttentionE7v_block+2192];
	fma.rn.f32 	%f9605, %f7505, %f7542, %f9605;
	ld.shared.f32 	%f7543, [_ZZ14FlashAttentionE7v_block+2196];
	fma.rn.f32 	%f9604, %f7505, %f7543, %f9604;
	ld.shared.f32 	%f7544, [_ZZ14FlashAttentionE7v_block+2200];
	fma.rn.f32 	%f9603, %f7505, %f7544, %f9603;
	ld.shared.f32 	%f7545, [_ZZ14FlashAttentionE7v_block+2204];
	fma.rn.f32 	%f9602, %f7505, %f7545, %f9602;
	ld.shared.f32 	%f7546, [_ZZ14FlashAttentionE7v_block+2208];
	fma.rn.f32 	%f9601, %f7505, %f7546, %f9601;
	ld.shared.f32 	%f7547, [_ZZ14FlashAttentionE7v_block+2212];
	fma.rn.f32 	%f9600, %f7505, %f7547, %f9600;
	ld.shared.f32 	%f7548, [_ZZ14FlashAttentionE7v_block+2216];
	fma.rn.f32 	%f9599, %f7505, %f7548, %f9599;
	ld.shared.f32 	%f7549, [_ZZ14FlashAttentionE7v_block+2220];
	fma.rn.f32 	%f9598, %f7505, %f7549, %f9598;
	ld.shared.f32 	%f7550, [_ZZ14FlashAttentionE7v_block+2224];
	fma.rn.f32 	%f9597, %f7505, %f7550, %f9597;
	ld.shared.f32 	%f7551, [_ZZ14FlashAttentionE7v_block+2228];
	fma.rn.f32 	%f9596, %f7505, %f7551, %f9596;
	ld.shared.f32 	%f7552, [_ZZ14FlashAttentionE7v_block+2232];
	fma.rn.f32 	%f9595, %f7505, %f7552, %f9595;
	ld.shared.f32 	%f7553, [_ZZ14FlashAttentionE7v_block+2236];
	fma.rn.f32 	%f9594, %f7505, %f7553, %f9594;
	ld.shared.f32 	%f7554, [_ZZ14FlashAttentionE7v_block+2240];
	fma.rn.f32 	%f9593, %f7505, %f7554, %f9593;
	ld.shared.f32 	%f7555, [_ZZ14FlashAttentionE7v_block+2244];
	fma.rn.f32 	%f9592, %f7505, %f7555, %f9592;
	ld.shared.f32 	%f7556, [_ZZ14FlashAttentionE7v_block+2248];
	fma.rn.f32 	%f9591, %f7505, %f7556, %f9591;
	ld.shared.f32 	%f7557, [_ZZ14FlashAttentionE7v_block+2252];
	fma.rn.f32 	%f9590, %f7505, %f7557, %f9590;
	ld.shared.f32 	%f7558, [_ZZ14FlashAttentionE7v_block+2256];
	fma.rn.f32 	%f9589, %f7505, %f7558, %f9589;
	ld.shared.f32 	%f7559, [_ZZ14FlashAttentionE7v_block+2260];
	fma.rn.f32 	%f9588, %f7505, %f7559, %f9588;
	ld.shared.f32 	%f7560, [_ZZ14FlashAttentionE7v_block+2264];
	fma.rn.f32 	%f9587, %f7505, %f7560, %f9587;
	ld.shared.f32 	%f7561, [_ZZ14FlashAttentionE7v_block+2268];
	fma.rn.f32 	%f9586, %f7505, %f7561, %f9586;
	ld.shared.f32 	%f7562, [_ZZ14FlashAttentionE7v_block+2272];
	fma.rn.f32 	%f9585, %f7505, %f7562, %f9585;
	ld.shared.f32 	%f7563, [_ZZ14FlashAttentionE7v_block+2276];
	fma.rn.f32 	%f9584, %f7505, %f7563, %f9584;
	ld.shared.f32 	%f7564, [_ZZ14FlashAttentionE7v_block+2280];
	fma.rn.f32 	%f9583, %f7505, %f7564, %f9583;
	ld.shared.f32 	%f7565, [_ZZ14FlashAttentionE7v_block+2284];
	fma.rn.f32 	%f9582, %f7505, %f7565, %f9582;
	ld.shared.f32 	%f7566, [_ZZ14FlashAttentionE7v_block+2288];
	fma.rn.f32 	%f9581, %f7505, %f7566, %f9581;
	ld.shared.f32 	%f7567, [_ZZ14FlashAttentionE7v_block+2292];
	fma.rn.f32 	%f9580, %f7505, %f7567, %f9580;
	ld.shared.f32 	%f7568, [_ZZ14FlashAttentionE7v_block+2296];
	fma.rn.f32 	%f9579, %f7505, %f7568, %f9579;
	ld.shared.f32 	%f7569, [_ZZ14FlashAttentionE7v_block+2300];
	fma.rn.f32 	%f9578, %f7505, %f7569, %f9578;
	ld.shared.f32 	%f7570, [_ZZ14FlashAttentionE7v_block+2304];
	fma.rn.f32 	%f9577, %f7505, %f7570, %f9577;
	ld.shared.f32 	%f7571, [_ZZ14FlashAttentionE7v_block+2308];
	fma.rn.f32 	%f9576, %f7505, %f7571, %f9576;
	ld.shared.f32 	%f7572, [_ZZ14FlashAttentionE7v_block+2312];
	fma.rn.f32 	%f9575, %f7505, %f7572, %f9575;
	ld.shared.f32 	%f7573, [_ZZ14FlashAttentionE7v_block+2316];
	fma.rn.f32 	%f9574, %f7505, %f7573, %f9574;
	ld.shared.f32 	%f7574, [_ZZ14FlashAttentionE7v_block+2320];
	fma.rn.f32 	%f9573, %f7505, %f7574, %f9573;
	ld.shared.f32 	%f7575, [_ZZ14FlashAttentionE7v_block+2324];
	fma.rn.f32 	%f9572, %f7505, %f7575, %f9572;
	ld.shared.f32 	%f7576, [_ZZ14FlashAttentionE7v_block+2328];
	fma.rn.f32 	%f9571, %f7505, %f7576, %f9571;
	ld.shared.f32 	%f7577, [_ZZ14FlashAttentionE7v_block+2332];
	fma.rn.f32 	%f9570, %f7505, %f7577, %f9570;
	ld.shared.f32 	%f7578, [_ZZ14FlashAttentionE7v_block+2336];
	fma.rn.f32 	%f9569, %f7505, %f7578, %f9569;
	ld.shared.f32 	%f7579, [_ZZ14FlashAttentionE7v_block+2340];
	fma.rn.f32 	%f9568, %f7505, %f7579, %f9568;
	ld.shared.f32 	%f7580, [_ZZ14FlashAttentionE7v_block+2344];
	fma.rn.f32 	%f9567, %f7505, %f7580, %f9567;
	ld.shared.f32 	%f7581, [_ZZ14FlashAttentionE7v_block+2348];
	fma.rn.f32 	%f9566, %f7505, %f7581, %f9566;
	ld.shared.f32 	%f7582, [_ZZ14FlashAttentionE7v_block+2352];
	fma.rn.f32 	%f9565, %f7505, %f7582, %f9565;
	ld.shared.f32 	%f7583, [_ZZ14FlashAttentionE7v_block+2356];
	fma.rn.f32 	%f9564, %f7505, %f7583, %f9564;
	ld.shared.f32 	%f7584, [_ZZ14FlashAttentionE7v_block+2360];
	fma.rn.f32 	%f9563, %f7505, %f7584, %f9563;
	ld.shared.f32 	%f7585, [_ZZ14FlashAttentionE7v_block+2364];
	fma.rn.f32 	%f9562, %f7505, %f7585, %f9562;
	ld.shared.f32 	%f7586, [_ZZ14FlashAttentionE7v_block+2368];
	fma.rn.f32 	%f9561, %f7505, %f7586, %f9561;
	ld.shared.f32 	%f7587, [_ZZ14FlashAttentionE7v_block+2372];
	fma.rn.f32 	%f9560, %f7505, %f7587, %f9560;
	ld.shared.f32 	%f7588, [_ZZ14FlashAttentionE7v_block+2376];
	fma.rn.f32 	%f9559, %f7505, %f7588, %f9559;
	ld.shared.f32 	%f7589, [_ZZ14FlashAttentionE7v_block+2380];
	fma.rn.f32 	%f9558, %f7505, %f7589, %f9558;
	ld.shared.f32 	%f7590, [_ZZ14FlashAttentionE7v_block+2384];
	fma.rn.f32 	%f9557, %f7505, %f7590, %f9557;
	ld.shared.f32 	%f7591, [_ZZ14FlashAttentionE7v_block+2388];
	fma.rn.f32 	%f9556, %f7505, %f7591, %f9556;
	ld.shared.f32 	%f7592, [_ZZ14FlashAttentionE7v_block+2392];
	fma.rn.f32 	%f9555, %f7505, %f7592, %f9555;
	ld.shared.f32 	%f7593, [_ZZ14FlashAttentionE7v_block+2396];
	fma.rn.f32 	%f9554, %f7505, %f7593, %f9554;
	ld.shared.f32 	%f7594, [_ZZ14FlashAttentionE7v_block+2400];
	fma.rn.f32 	%f9553, %f7505, %f7594, %f9553;
	ld.shared.f32 	%f7595, [_ZZ14FlashAttentionE7v_block+2404];
	fma.rn.f32 	%f9552, %f7505, %f7595, %f9552;
	ld.shared.f32 	%f7596, [_ZZ14FlashAttentionE7v_block+2408];
	fma.rn.f32 	%f9551, %f7505, %f7596, %f9551;
	ld.shared.f32 	%f7597, [_ZZ14FlashAttentionE7v_block+2412];
	fma.rn.f32 	%f9550, %f7505, %f7597, %f9550;
	ld.shared.f32 	%f7598, [_ZZ14FlashAttentionE7v_block+2416];
	fma.rn.f32 	%f9549, %f7505, %f7598, %f9549;
	ld.shared.f32 	%f7599, [_ZZ14FlashAttentionE7v_block+2420];
	fma.rn.f32 	%f9548, %f7505, %f7599, %f9548;
	ld.shared.f32 	%f7600, [_ZZ14FlashAttentionE7v_block+2424];
	fma.rn.f32 	%f9547, %f7505, %f7600, %f9547;
	ld.shared.f32 	%f7601, [_ZZ14FlashAttentionE7v_block+2428];
	fma.rn.f32 	%f9546, %f7505, %f7601, %f9546;
	ld.shared.f32 	%f7602, [_ZZ14FlashAttentionE7v_block+2432];
	fma.rn.f32 	%f9545, %f7505, %f7602, %f9545;
	ld.shared.f32 	%f7603, [_ZZ14FlashAttentionE7v_block+2436];
	fma.rn.f32 	%f9544, %f7505, %f7603, %f9544;
	ld.shared.f32 	%f7604, [_ZZ14FlashAttentionE7v_block+2440];
	fma.rn.f32 	%f9543, %f7505, %f7604, %f9543;
	ld.shared.f32 	%f7605, [_ZZ14FlashAttentionE7v_block+2444];
	fma.rn.f32 	%f9542, %f7505, %f7605, %f9542;
	ld.shared.f32 	%f7606, [_ZZ14FlashAttentionE7v_block+2448];
	fma.rn.f32 	%f9541, %f7505, %f7606, %f9541;
	ld.shared.f32 	%f7607, [_ZZ14FlashAttentionE7v_block+2452];
	fma.rn.f32 	%f9540, %f7505, %f7607, %f9540;
	ld.shared.f32 	%f7608, [_ZZ14FlashAttentionE7v_block+2456];
	fma.rn.f32 	%f9539, %f7505, %f7608, %f9539;
	ld.shared.f32 	%f7609, [_ZZ14FlashAttentionE7v_block+2460];
	fma.rn.f32 	%f9538, %f7505, %f7609, %f9538;
	ld.shared.f32 	%f7610, [_ZZ14FlashAttentionE7v_block+2464];
	fma.rn.f32 	%f9537, %f7505, %f7610, %f9537;
	ld.shared.f32 	%f7611, [_ZZ14FlashAttentionE7v_block+2468];
	fma.rn.f32 	%f9536, %f7505, %f7611, %f9536;
	ld.shared.f32 	%f7612, [_ZZ14FlashAttentionE7v_block+2472];
	fma.rn.f32 	%f9535, %f7505, %f7612, %f9535;
	ld.shared.f32 	%f7613, [_ZZ14FlashAttentionE7v_block+2476];
	fma.rn.f32 	%f9534, %f7505, %f7613, %f9534;
	ld.shared.f32 	%f7614, [_ZZ14FlashAttentionE7v_block+2480];
	fma.rn.f32 	%f9533, %f7505, %f7614, %f9533;
	ld.shared.f32 	%f7615, [_ZZ14FlashAttentionE7v_block+2484];
	fma.rn.f32 	%f9532, %f7505, %f7615, %f9532;
	ld.shared.f32 	%f7616, [_ZZ14FlashAttentionE7v_block+2488];
	fma.rn.f32 	%f9531, %f7505, %f7616, %f9531;
	ld.shared.f32 	%f7617, [_ZZ14FlashAttentionE7v_block+2492];
	fma.rn.f32 	%f9530, %f7505, %f7617, %f9530;
	ld.shared.f32 	%f7618, [_ZZ14FlashAttentionE7v_block+2496];
	fma.rn.f32 	%f9529, %f7505, %f7618, %f9529;
	ld.shared.f32 	%f7619, [_ZZ14FlashAttentionE7v_block+2500];
	fma.rn.f32 	%f9528, %f7505, %f7619, %f9528;
	ld.shared.f32 	%f7620, [_ZZ14FlashAttentionE7v_block+2504];
	fma.rn.f32 	%f9527, %f7505, %f7620, %f9527;
	ld.shared.f32 	%f7621, [_ZZ14FlashAttentionE7v_block+2508];
	fma.rn.f32 	%f9526, %f7505, %f7621, %f9526;
	ld.shared.f32 	%f7622, [_ZZ14FlashAttentionE7v_block+2512];
	fma.rn.f32 	%f9525, %f7505, %f7622, %f9525;
	ld.shared.f32 	%f7623, [_ZZ14FlashAttentionE7v_block+2516];
	fma.rn.f32 	%f9524, %f7505, %f7623, %f9524;
	ld.shared.f32 	%f7624, [_ZZ14FlashAttentionE7v_block+2520];
	fma.rn.f32 	%f9523, %f7505, %f7624, %f9523;
	ld.shared.f32 	%f7625, [_ZZ14FlashAttentionE7v_block+2524];
	fma.rn.f32 	%f9522, %f7505, %f7625, %f9522;
	ld.shared.f32 	%f7626, [_ZZ14FlashAttentionE7v_block+2528];
	fma.rn.f32 	%f9521, %f7505, %f7626, %f9521;
	ld.shared.f32 	%f7627, [_ZZ14FlashAttentionE7v_block+2532];
	fma.rn.f32 	%f9520, %f7505, %f7627, %f9520;
	ld.shared.f32 	%f7628, [_ZZ14FlashAttentionE7v_block+2536];
	fma.rn.f32 	%f9519, %f7505, %f7628, %f9519;
	ld.shared.f32 	%f7629, [_ZZ14FlashAttentionE7v_block+2540];
	fma.rn.f32 	%f9518, %f7505, %f7629, %f9518;
	ld.shared.f32 	%f7630, [_ZZ14FlashAttentionE7v_block+2544];
	fma.rn.f32 	%f9517, %f7505, %f7630, %f9517;
	ld.shared.f32 	%f7631, [_ZZ14FlashAttentionE7v_block+2548];
	fma.rn.f32 	%f9516, %f7505, %f7631, %f9516;
	ld.shared.f32 	%f7632, [_ZZ14FlashAttentionE7v_block+2552];
	fma.rn.f32 	%f9515, %f7505, %f7632, %f9515;
	ld.shared.f32 	%f7633, [_ZZ14FlashAttentionE7v_block+2556];
	fma.rn.f32 	%f9514, %f7505, %f7633, %f9514;
	add.s32 	%r191, %r62, 5;
	setp.ge.s32 	%p54, %r191, %r260;
	@%p54 bra 	$L__BB0_79;
	ld.param.u32 	%r261, [FlashAttention_param_7];
	sub.f32 	%f7634, %f9652, %f9659;
	fma.rn.f32 	%f7635, %f7634, 0f3BBB989D, 0f3F000000;
	cvt.sat.f32.f32 	%f7636, %f7635;
	mov.f32 	%f7637, 0f4B400001;
	mov.f32 	%f7638, 0f437C0000;
	fma.rm.f32 	%f7639, %f7636, %f7638, %f7637;
	add.f32 	%f7640, %f7639, 0fCB40007F;
	neg.f32 	%f7641, %f7640;
	fma.rn.f32 	%f7642, %f7634, 0f3FB8AA3B, %f7641;
	fma.rn.f32 	%f7643, %f7634, 0f32A57060, %f7642;
	mov.b32 	%r192, %f7639;
	shl.b32 	%r193, %r192, 23;
	mov.b32 	%f7644, %r193;
	ex2.approx.ftz.f32 	%f7645, %f7643;
	mul.f32 	%f7646, %f7645, %f7644;
	add.f32 	%f9658, %f9658, %f7646;
	ld.shared.f32 	%f7647, [_ZZ14FlashAttentionE7v_block+2560];
	fma.rn.f32 	%f9641, %f7646, %f7647, %f9641;
	ld.shared.f32 	%f7648, [_ZZ14FlashAttentionE7v_block+2564];
	fma.rn.f32 	%f9640, %f7646, %f7648, %f9640;
	ld.shared.f32 	%f7649, [_ZZ14FlashAttentionE7v_block+2568];
	fma.rn.f32 	%f9639, %f7646, %f7649, %f9639;
	ld.shared.f32 	%f7650, [_ZZ14FlashAttentionE7v_block+2572];
	fma.rn.f32 	%f9638, %f7646, %f7650, %f9638;
	ld.shared.f32 	%f7651, [_ZZ14FlashAttentionE7v_block+2576];
	fma.rn.f32 	%f9637, %f7646, %f7651, %f9637;
	ld.shared.f32 	%f7652, [_ZZ14FlashAttentionE7v_block+2580];
	fma.rn.f32 	%f9636, %f7646, %f7652, %f9636;
	ld.shared.f32 	%f7653, [_ZZ14FlashAttentionE7v_block+2584];
	fma.rn.f32 	%f9635, %f7646, %f7653, %f9635;
	ld.shared.f32 	%f7654, [_ZZ14FlashAttentionE7v_block+2588];
	fma.rn.f32 	%f9634, %f7646, %f7654, %f9634;
	ld.shared.f32 	%f7655, [_ZZ14FlashAttentionE7v_block+2592];
	fma.rn.f32 	%f9633, %f7646, %f7655, %f9633;
	ld.shared.f32 	%f7656, [_ZZ14FlashAttentionE7v_block+2596];
	fma.rn.f32 	%f9632, %f7646, %f7656, %f9632;
	ld.shared.f32 	%f7657, [_ZZ14FlashAttentionE7v_block+2600];
	fma.rn.f32 	%f9631, %f7646, %f7657, %f9631;
	ld.shared.f32 	%f7658, [_ZZ14FlashAttentionE7v_block+2604];
	fma.rn.f32 	%f9630, %f7646, %f7658, %f9630;
	ld.shared.f32 	%f7659, [_ZZ14FlashAttentionE7v_block+2608];
	fma.rn.f32 	%f9629, %f7646, %f7659, %f9629;
	ld.shared.f32 	%f7660, [_ZZ14FlashAttentionE7v_block+2612];
	fma.rn.f32 	%f9628, %f7646, %f7660, %f9628;
	ld.shared.f32 	%f7661, [_ZZ14FlashAttentionE7v_block+2616];
	fma.rn.f32 	%f9627, %f7646, %f7661, %f9627;
	ld.shared.f32 	%f7662, [_ZZ14FlashAttentionE7v_block+2620];
	fma.rn.f32 	%f9626, %f7646, %f7662, %f9626;
	ld.shared.f32 	%f7663, [_ZZ14FlashAttentionE7v_block+2624];
	fma.rn.f32 	%f9625, %f7646, %f7663, %f9625;
	ld.shared.f32 	%f7664, [_ZZ14FlashAttentionE7v_block+2628];
	fma.rn.f32 	%f9624, %f7646, %f7664, %f9624;
	ld.shared.f32 	%f7665, [_ZZ14FlashAttentionE7v_block+2632];
	fma.rn.f32 	%f9623, %f7646, %f7665, %f9623;
	ld.shared.f32 	%f7666, [_ZZ14FlashAttentionE7v_block+2636];
	fma.rn.f32 	%f9622, %f7646, %f7666, %f9622;
	ld.shared.f32 	%f7667, [_ZZ14FlashAttentionE7v_block+2640];
	fma.rn.f32 	%f9621, %f7646, %f7667, %f9621;
	ld.shared.f32 	%f7668, [_ZZ14FlashAttentionE7v_block+2644];
	fma.rn.f32 	%f9620, %f7646, %f7668, %f9620;
	ld.shared.f32 	%f7669, [_ZZ14FlashAttentionE7v_block+2648];
	fma.rn.f32 	%f9619, %f7646, %f7669, %f9619;
	ld.shared.f32 	%f7670, [_ZZ14FlashAttentionE7v_block+2652];
	fma.rn.f32 	%f9618, %f7646, %f7670, %f9618;
	ld.shared.f32 	%f7671, [_ZZ14FlashAttentionE7v_block+2656];
	fma.rn.f32 	%f9617, %f7646, %f7671, %f9617;
	ld.shared.f32 	%f7672, [_ZZ14FlashAttentionE7v_block+2660];
	fma.rn.f32 	%f9616, %f7646, %f7672, %f9616;
	ld.shared.f32 	%f7673, [_ZZ14FlashAttentionE7v_block+2664];
	fma.rn.f32 	%f9615, %f7646, %f7673, %f9615;
	ld.shared.f32 	%f7674, [_ZZ14FlashAttentionE7v_block+2668];
	fma.rn.f32 	%f9614, %f7646, %f7674, %f9614;
	ld.shared.f32 	%f7675, [_ZZ14FlashAttentionE7v_block+2672];
	fma.rn.f32 	%f9613, %f7646, %f7675, %f9613;
	ld.shared.f32 	%f7676, [_ZZ14FlashAttentionE7v_block+2676];
	fma.rn.f32 	%f9612, %f7646, %f7676, %f9612;
	ld.shared.f32 	%f7677, [_ZZ14FlashAttentionE7v_block+2680];
	fma.rn.f32 	%f9611, %f7646, %f7677, %f9611;
	ld.shared.f32 	%f7678, [_ZZ14FlashAttentionE7v_block+2684];
	fma.rn.f32 	%f9610, %f7646, %f7678, %f9610;
	ld.shared.f32 	%f7679, [_ZZ14FlashAttentionE7v_block+2688];
	fma.rn.f32 	%f9609, %f7646, %f7679, %f9609;
	ld.shared.f32 	%f7680, [_ZZ14FlashAttentionE7v_block+2692];
	fma.rn.f32 	%f9608, %f7646, %f7680, %f9608;
	ld.shared.f32 	%f7681, [_ZZ14FlashAttentionE7v_block+2696];
	fma.rn.f32 	%f9607, %f7646, %f7681, %f9607;
	ld.shared.f32 	%f7682, [_ZZ14FlashAttentionE7v_block+2700];
	fma.rn.f32 	%f9606, %f7646, %f7682, %f9606;
	ld.shared.f32 	%f7683, [_ZZ14FlashAttentionE7v_block+2704];
	fma.rn.f32 	%f9605, %f7646, %f7683, %f9605;
	ld.shared.f32 	%f7684, [_ZZ14FlashAttentionE7v_block+2708];
	fma.rn.f32 	%f9604, %f7646, %f7684, %f9604;
	ld.shared.f32 	%f7685, [_ZZ14FlashAttentionE7v_block+2712];
	fma.rn.f32 	%f9603, %f7646, %f7685, %f9603;
	ld.shared.f32 	%f7686, [_ZZ14FlashAttentionE7v_block+2716];
	fma.rn.f32 	%f9602, %f7646, %f7686, %f9602;
	ld.shared.f32 	%f7687, [_ZZ14FlashAttentionE7v_block+2720];
	fma.rn.f32 	%f9601, %f7646, %f7687, %f9601;
	ld.shared.f32 	%f7688, [_ZZ14FlashAttentionE7v_block+2724];
	fma.rn.f32 	%f9600, %f7646, %f7688, %f9600;
	ld.shared.f32 	%f7689, [_ZZ14FlashAttentionE7v_block+2728];
	fma.rn.f32 	%f9599, %f7646, %f7689, %f9599;
	ld.shared.f32 	%f7690, [_ZZ14FlashAttentionE7v_block+2732];
	fma.rn.f32 	%f9598, %f7646, %f7690, %f9598;
	ld.shared.f32 	%f7691, [_ZZ14FlashAttentionE7v_block+2736];
	fma.rn.f32 	%f9597, %f7646, %f7691, %f9597;
	ld.shared.f32 	%f7692, [_ZZ14FlashAttentionE7v_block+2740];
	fma.rn.f32 	%f9596, %f7646, %f7692, %f9596;
	ld.shared.f32 	%f7693, [_ZZ14FlashAttentionE7v_block+2744];
	fma.rn.f32 	%f9595, %f7646, %f7693, %f9595;
	ld.shared.f32 	%f7694, [_ZZ14FlashAttentionE7v_block+2748];
	fma.rn.f32 	%f9594, %f7646, %f7694, %f9594;
	ld.shared.f32 	%f7695, [_ZZ14FlashAttentionE7v_block+2752];
	fma.rn.f32 	%f9593, %f7646, %f7695, %f9593;
	ld.shared.f32 	%f7696, [_ZZ14FlashAttentionE7v_block+2756];
	fma.rn.f32 	%f9592, %f7646, %f7696, %f9592;
	ld.shared.f32 	%f7697, [_ZZ14FlashAttentionE7v_block+2760];
	fma.rn.f32 	%f9591, %f7646, %f7697, %f9591;
	ld.shared.f32 	%f7698, [_ZZ14FlashAttentionE7v_block+2764];
	fma.rn.f32 	%f9590, %f7646, %f7698, %f9590;
	ld.shared.f32 	%f7699, [_ZZ14FlashAttentionE7v_block+2768];
	fma.rn.f32 	%f9589, %f7646, %f7699, %f9589;
	ld.shared.f32 	%f7700, [_ZZ14FlashAttentionE7v_block+2772];
	fma.rn.f32 	%f9588, %f7646, %f7700, %f9588;
	ld.shared.f32 	%f7701, [_ZZ14FlashAttentionE7v_block+2776];
	fma.rn.f32 	%f9587, %f7646, %f7701, %f9587;
	ld.shared.f32 	%f7702, [_ZZ14FlashAttentionE7v_block+2780];
	fma.rn.f32 	%f9586, %f7646, %f7702, %f9586;
	ld.shared.f32 	%f7703, [_ZZ14FlashAttentionE7v_block+2784];
	fma.rn.f32 	%f9585, %f7646, %f7703, %f9585;
	ld.shared.f32 	%f7704, [_ZZ14FlashAttentionE7v_block+2788];
	fma.rn.f32 	%f9584, %f7646, %f7704, %f9584;
	ld.shared.f32 	%f7705, [_ZZ14FlashAttentionE7v_block+2792];
	fma.rn.f32 	%f9583, %f7646, %f7705, %f9583;
	ld.shared.f32 	%f7706, [_ZZ14FlashAttentionE7v_block+2796];
	fma.rn.f32 	%f9582, %f7646, %f7706, %f9582;
	ld.shared.f32 	%f7707, [_ZZ14FlashAttentionE7v_block+2800];
	fma.rn.f32 	%f9581, %f7646, %f7707, %f9581;
	ld.shared.f32 	%f7708, [_ZZ14FlashAttentionE7v_block+2804];
	fma.rn.f32 	%f9580, %f7646, %f7708, %f9580;
	ld.shared.f32 	%f7709, [_ZZ14FlashAttentionE7v_block+2808];
	fma.rn.f32 	%f9579, %f7646, %f7709, %f9579;
	ld.shared.f32 	%f7710, [_ZZ14FlashAttentionE7v_block+2812];
	fma.rn.f32 	%f9578, %f7646, %f7710, %f9578;
	ld.shared.f32 	%f7711, [_ZZ14FlashAttentionE7v_block+2816];
	fma.rn.f32 	%f9577, %f7646, %f7711, %f9577;
	ld.shared.f32 	%f7712, [_ZZ14FlashAttentionE7v_block+2820];
	fma.rn.f32 	%f9576, %f7646, %f7712, %f9576;
	ld.shared.f32 	%f7713, [_ZZ14FlashAttentionE7v_block+2824];
	fma.rn.f32 	%f9575, %f7646, %f7713, %f9575;
	ld.shared.f32 	%f7714, [_ZZ14FlashAttentionE7v_block+2828];
	fma.rn.f32 	%f9574, %f7646, %f7714, %f9574;
	ld.shared.f32 	%f7715, [_ZZ14FlashAttentionE7v_block+2832];
	fma.rn.f32 	%f9573, %f7646, %f7715, %f9573;
	ld.shared.f32 	%f7716, [_ZZ14FlashAttentionE7v_block+2836];
	fma.rn.f32 	%f9572, %f7646, %f7716, %f9572;
	ld.shared.f32 	%f7717, [_ZZ14FlashAttentionE7v_block+2840];
	fma.rn.f32 	%f9571, %f7646, %f7717, %f9571;
	ld.shared.f32 	%f7718, [_ZZ14FlashAttentionE7v_block+2844];
	fma.rn.f32 	%f9570, %f7646, %f7718, %f9570;
	ld.shared.f32 	%f7719, [_ZZ14FlashAttentionE7v_block+2848];
	fma.rn.f32 	%f9569, %f7646, %f7719, %f9569;
	ld.shared.f32 	%f7720, [_ZZ14FlashAttentionE7v_block+2852];
	fma.rn.f32 	%f9568, %f7646, %f7720, %f9568;
	ld.shared.f32 	%f7721, [_ZZ14FlashAttentionE7v_block+2856];
	fma.rn.f32 	%f9567, %f7646, %f7721, %f9567;
	ld.shared.f32 	%f7722, [_ZZ14FlashAttentionE7v_block+2860];
	fma.rn.f32 	%f9566, %f7646, %f7722, %f9566;
	ld.shared.f32 	%f7723, [_ZZ14FlashAttentionE7v_block+2864];
	fma.rn.f32 	%f9565, %f7646, %f7723, %f9565;
	ld.shared.f32 	%f7724, [_ZZ14FlashAttentionE7v_block+2868];
	fma.rn.f32 	%f9564, %f7646, %f7724, %f9564;
	ld.shared.f32 	%f7725, [_ZZ14FlashAttentionE7v_block+2872];
	fma.rn.f32 	%f9563, %f7646, %f7725, %f9563;
	ld.shared.f32 	%f7726, [_ZZ14FlashAttentionE7v_block+2876];
	fma.rn.f32 	%f9562, %f7646, %f7726, %f9562;
	ld.shared.f32 	%f7727, [_ZZ14FlashAttentionE7v_block+2880];
	fma.rn.f32 	%f9561, %f7646, %f7727, %f9561;
	ld.shared.f32 	%f7728, [_ZZ14FlashAttentionE7v_block+2884];
	fma.rn.f32 	%f9560, %f7646, %f7728, %f9560;
	ld.shared.f32 	%f7729, [_ZZ14FlashAttentionE7v_block+2888];
	fma.rn.f32 	%f9559, %f7646, %f7729, %f9559;
	ld.shared.f32 	%f7730, [_ZZ14FlashAttentionE7v_block+2892];
	fma.rn.f32 	%f9558, %f7646, %f7730, %f9558;
	ld.shared.f32 	%f7731, [_ZZ14FlashAttentionE7v_block+2896];
	fma.rn.f32 	%f9557, %f7646, %f7731, %f9557;
	ld.shared.f32 	%f7732, [_ZZ14FlashAttentionE7v_block+2900];
	fma.rn.f32 	%f9556, %f7646, %f7732, %f9556;
	ld.shared.f32 	%f7733, [_ZZ14FlashAttentionE7v_block+2904];
	fma.rn.f32 	%f9555, %f7646, %f7733, %f9555;
	ld.shared.f32 	%f7734, [_ZZ14FlashAttentionE7v_block+2908];
	fma.rn.f32 	%f9554, %f7646, %f7734, %f9554;
	ld.shared.f32 	%f7735, [_ZZ14FlashAttentionE7v_block+2912];
	fma.rn.f32 	%f9553, %f7646, %f7735, %f9553;
	ld.shared.f32 	%f7736, [_ZZ14FlashAttentionE7v_block+2916];
	fma.rn.f32 	%f9552, %f7646, %f7736, %f9552;
	ld.shared.f32 	%f7737, [_ZZ14FlashAttentionE7v_block+2920];
	fma.rn.f32 	%f9551, %f7646, %f7737, %f9551;
	ld.shared.f32 	%f7738, [_ZZ14FlashAttentionE7v_block+2924];
	fma.rn.f32 	%f9550, %f7646, %f7738, %f9550;
	ld.shared.f32 	%f7739, [_ZZ14FlashAttentionE7v_block+2928];
	fma.rn.f32 	%f9549, %f7646, %f7739, %f9549;
	ld.shared.f32 	%f7740, [_ZZ14FlashAttentionE7v_block+2932];
	fma.rn.f32 	%f9548, %f7646, %f7740, %f9548;
	ld.shared.f32 	%f7741, [_ZZ14FlashAttentionE7v_block+2936];
	fma.rn.f32 	%f9547, %f7646, %f7741, %f9547;
	ld.shared.f32 	%f7742, [_ZZ14FlashAttentionE7v_block+2940];
	fma.rn.f32 	%f9546, %f7646, %f7742, %f9546;
	ld.shared.f32 	%f7743, [_ZZ14FlashAttentionE7v_block+2944];
	fma.rn.f32 	%f9545, %f7646, %f7743, %f9545;
	ld.shared.f32 	%f7744, [_ZZ14FlashAttentionE7v_block+2948];
	fma.rn.f32 	%f9544, %f7646, %f7744, %f9544;
	ld.shared.f32 	%f7745, [_ZZ14FlashAttentionE7v_block+2952];
	fma.rn.f32 	%f9543, %f7646, %f7745, %f9543;
	ld.shared.f32 	%f7746, [_ZZ14FlashAttentionE7v_block+2956];
	fma.rn.f32 	%f9542, %f7646, %f7746, %f9542;
	ld.shared.f32 	%f7747, [_ZZ14FlashAttentionE7v_block+2960];
	fma.rn.f32 	%f9541, %f7646, %f7747, %f9541;
	ld.shared.f32 	%f7748, [_ZZ14FlashAttentionE7v_block+2964];
	fma.rn.f32 	%f9540, %f7646, %f7748, %f9540;
	ld.shared.f32 	%f7749, [_ZZ14FlashAttentionE7v_block+2968];
	fma.rn.f32 	%f9539, %f7646, %f7749, %f9539;
	ld.shared.f32 	%f7750, [_ZZ14FlashAttentionE7v_block+2972];
	fma.rn.f32 	%f9538, %f7646, %f7750, %f9538;
	ld.shared.f32 	%f7751, [_ZZ14FlashAttentionE7v_block+2976];
	fma.rn.f32 	%f9537, %f7646, %f7751, %f9537;
	ld.shared.f32 	%f7752, [_ZZ14FlashAttentionE7v_block+2980];
	fma.rn.f32 	%f9536, %f7646, %f7752, %f9536;
	ld.shared.f32 	%f7753, [_ZZ14FlashAttentionE7v_block+2984];
	fma.rn.f32 	%f9535, %f7646, %f7753, %f9535;
	ld.shared.f32 	%f7754, [_ZZ14FlashAttentionE7v_block+2988];
	fma.rn.f32 	%f9534, %f7646, %f7754, %f9534;
	ld.shared.f32 	%f7755, [_ZZ14FlashAttentionE7v_block+2992];
	fma.rn.f32 	%f9533, %f7646, %f7755, %f9533;
	ld.shared.f32 	%f7756, [_ZZ14FlashAttentionE7v_block+2996];
	fma.rn.f32 	%f9532, %f7646, %f7756, %f9532;
	ld.shared.f32 	%f7757, [_ZZ14FlashAttentionE7v_block+3000];
	fma.rn.f32 	%f9531, %f7646, %f7757, %f9531;
	ld.shared.f32 	%f7758, [_ZZ14FlashAttentionE7v_block+3004];
	fma.rn.f32 	%f9530, %f7646, %f7758, %f9530;
	ld.shared.f32 	%f7759, [_ZZ14FlashAttentionE7v_block+3008];
	fma.rn.f32 	%f9529, %f7646, %f7759, %f9529;
	ld.shared.f32 	%f7760, [_ZZ14FlashAttentionE7v_block+3012];
	fma.rn.f32 	%f9528, %f7646, %f7760, %f9528;
	ld.shared.f32 	%f7761, [_ZZ14FlashAttentionE7v_block+3016];
	fma.rn.f32 	%f9527, %f7646, %f7761, %f9527;
	ld.shared.f32 	%f7762, [_ZZ14FlashAttentionE7v_block+3020];
	fma.rn.f32 	%f9526, %f7646, %f7762, %f9526;
	ld.shared.f32 	%f7763, [_ZZ14FlashAttentionE7v_block+3024];
	fma.rn.f32 	%f9525, %f7646, %f7763, %f9525;
	ld.shared.f32 	%f7764, [_ZZ14FlashAttentionE7v_block+3028];
	fma.rn.f32 	%f9524, %f7646, %f7764, %f9524;
	ld.shared.f32 	%f7765, [_ZZ14FlashAttentionE7v_block+3032];
	fma.rn.f32 	%f9523, %f7646, %f7765, %f9523;
	ld.shared.f32 	%f7766, [_ZZ14FlashAttentionE7v_block+3036];
	fma.rn.f32 	%f9522, %f7646, %f7766, %f9522;
	ld.shared.f32 	%f7767, [_ZZ14FlashAttentionE7v_block+3040];
	fma.rn.f32 	%f9521, %f7646, %f7767, %f9521;
	ld.shared.f32 	%f7768, [_ZZ14FlashAttentionE7v_block+3044];
	fma.rn.f32 	%f9520, %f7646, %f7768, %f9520;
	ld.shared.f32 	%f7769, [_ZZ14FlashAttentionE7v_block+3048];
	fma.rn.f32 	%f9519, %f7646, %f7769, %f9519;
	ld.shared.f32 	%f7770, [_ZZ14FlashAttentionE7v_block+3052];
	fma.rn.f32 	%f9518, %f7646, %f7770, %f9518;
	ld.shared.f32 	%f7771, [_ZZ14FlashAttentionE7v_block+3056];
	fma.rn.f32 	%f9517, %f7646, %f7771, %f9517;
	ld.shared.f32 	%f7772, [_ZZ14FlashAttentionE7v_block+3060];
	fma.rn.f32 	%f9516, %f7646, %f7772, %f9516;
	ld.shared.f32 	%f7773, [_ZZ14FlashAttentionE7v_block+3064];
	fma.rn.f32 	%f9515, %f7646, %f7773, %f9515;
	ld.shared.f32 	%f7774, [_ZZ14FlashAttentionE7v_block+3068];
	fma.rn.f32 	%f9514, %f7646, %f7774, %f9514;
	add.s32 	%r194, %r62, 6;
	setp.ge.s32 	%p55, %r194, %r261;
	@%p55 bra 	$L__BB0_79;
	ld.param.u32 	%r262, [FlashAttention_param_7];
	sub.f32 	%f7775, %f9651, %f9659;
	fma.rn.f32 	%f7776, %f7775, 0f3BBB989D, 0f3F000000;
	cvt.sat.f32.f32 	%f7777, %f7776;
	mov.f32 	%f7778, 0f4B400001;
	mov.f32 	%f7779, 0f437C0000;
	fma.rm.f32 	%f7780, %f7777, %f7779, %f7778;
	add.f32 	%f7781, %f7780, 0fCB40007F;
	neg.f32 	%f7782, %f7781;
	fma.rn.f32 	%f7783, %f7775, 0f3FB8AA3B, %f7782;
	fma.rn.f32 	%f7784, %f7775, 0f32A57060, %f7783;
	mov.b32 	%r195, %f7780;
	shl.b32 	%r196, %r195, 23;
	mov.b32 	%f7785, %r196;
	ex2.approx.ftz.f32 	%f7786, %f7784;
	mul.f32 	%f7787, %f7786, %f7785;
	add.f32 	%f9658, %f9658, %f7787;
	ld.shared.f32 	%f7788, [_ZZ14FlashAttentionE7v_block+3072];
	fma.rn.f32 	%f9641, %f7787, %f7788, %f9641;
	ld.shared.f32 	%f7789, [_ZZ14FlashAttentionE7v_block+3076];
	fma.rn.f32 	%f9640, %f7787, %f7789, %f9640;
	ld.shared.f32 	%f7790, [_ZZ14FlashAttentionE7v_block+3080];
	fma.rn.f32 	%f9639, %f7787, %f7790, %f9639;
	ld.shared.f32 	%f7791, [_ZZ14FlashAttentionE7v_block+3084];
	fma.rn.f32 	%f9638, %f7787, %f7791, %f9638;
	ld.shared.f32 	%f7792, [_ZZ14FlashAttentionE7v_block+3088];
	fma.rn.f32 	%f9637, %f7787, %f7792, %f9637;
	ld.shared.f32 	%f7793, [_ZZ14FlashAttentionE7v_block+3092];
	fma.rn.f32 	%f9636, %f7787, %f7793, %f9636;
	ld.shared.f32 	%f7794, [_ZZ14FlashAttentionE7v_block+3096];
	fma.rn.f32 	%f9635, %f7787, %f7794, %f9635;
	ld.shared.f32 	%f7795, [_ZZ14FlashAttentionE7v_block+3100];
	fma.rn.f32 	%f9634, %f7787, %f7795, %f9634;
	ld.shared.f32 	%f7796, [_ZZ14FlashAttentionE7v_block+3104];
	fma.rn.f32 	%f9633, %f7787, %f7796, %f9633;
	ld.shared.f32 	%f7797, [_ZZ14FlashAttentionE7v_block+3108];
	fma.rn.f32 	%f9632, %f7787, %f7797, %f9632;
	ld.shared.f32 	%f7798, [_ZZ14FlashAttentionE7v_block+3112];
	fma.rn.f32 	%f9631, %f7787, %f7798, %f9631;
	ld.shared.f32 	%f7799, [_ZZ14FlashAttentionE7v_block+3116];
	fma.rn.f32 	%f9630, %f7787, %f7799, %f9630;
	ld.shared.f32 	%f7800, [_ZZ14FlashAttentionE7v_block+3120];
	fma.rn.f32 	%f9629, %f7787, %f7800, %f9629;
	ld.shared.f32 	%f7801, [_ZZ14FlashAttentionE7v_block+3124];
	fma.rn.f32 	%f9628, %f7787, %f7801, %f9628;
	ld.shared.f32 	%f7802, [_ZZ14FlashAttentionE7v_block+3128];
	fma.rn.f32 	%f9627, %f7787, %f7802, %f9627;
	ld.shared.f32 	%f7803, [_ZZ14FlashAttentionE7v_block+3132];
	fma.rn.f32 	%f9626, %f7787, %f7803, %f9626;
	ld.shared.f32 	%f7804, [_ZZ14FlashAttentionE7v_block+3136];
	fma.rn.f32 	%f9625, %f7787, %f7804, %f9625;
	ld.shared.f32 	%f7805, [_ZZ14FlashAttentionE7v_block+3140];
	fma.rn.f32 	%f9624, %f7787, %f7805, %f9624;
	ld.shared.f32 	%f7806, [_ZZ14FlashAttentionE7v_block+3144];
	fma.rn.f32 	%f9623, %f7787, %f7806, %f9623;
	ld.shared.f32 	%f7807, [_ZZ14FlashAttentionE7v_block+3148];
	fma.rn.f32 	%f9622, %f7787, %f7807, %f9622;
	ld.shared.f32 	%f7808, [_ZZ14FlashAttentionE7v_block+3152];
	fma.rn.f32 	%f9621, %f7787, %f7808, %f9621;
	ld.shared.f32 	%f7809, [_ZZ14FlashAttentionE7v_block+3156];
	fma.rn.f32 	%f9620, %f7787, %f7809, %f9620;
	ld.shared.f32 	%f7810, [_ZZ14FlashAttentionE7v_block+3160];
	fma.rn.f32 	%f9619, %f7787, %f7810, %f9619;
	ld.shared.f32 	%f7811, [_ZZ14FlashAttentionE7v_block+3164];
	fma.rn.f32 	%f9618, %f7787, %f7811, %f9618;
	ld.shared.f32 	%f7812, [_ZZ14FlashAttentionE7v_block+3168];
	fma.rn.f32 	%f9617, %f7787, %f7812, %f9617;
	ld.shared.f32 	%f7813, [_ZZ14FlashAttentionE7v_block+3172];
	fma.rn.f32 	%f9616, %f7787, %f7813, %f9616;
	ld.shared.f32 	%f7814, [_ZZ14FlashAttentionE7v_block+3176];
	fma.rn.f32 	%f9615, %f7787, %f7814, %f9615;
	ld.shared.f32 	%f7815, [_ZZ14FlashAttentionE7v_block+3180];
	fma.rn.f32 	%f9614, %f7787, %f7815, %f9614;
	ld.shared.f32 	%f7816, [_ZZ14FlashAttentionE7v_block+3184];
	fma.rn.f32 	%f9613, %f7787, %f7816, %f9613;
	ld.shared.f32 	%f7817, [_ZZ14FlashAttentionE7v_block+3188];
	fma.rn.f32 	%f9612, %f7787, %f7817, %f9612;
	ld.shared.f32 	%f7818, [_ZZ14FlashAttentionE7v_block+3192];
	fma.rn.f32 	%f9611, %f7787, %f7818, %f9611;
	ld.shared.f32 	%f7819, [_ZZ14FlashAttentionE7v_block+3196];
	fma.rn.f32 	%f9610, %f7787, %f7819, %f9610;
	ld.shared.f32 	%f7820, [_ZZ14FlashAttentionE7v_block+3200];
	fma.rn.f32 	%f9609, %f7787, %f7820, %f9609;
	ld.shared.f32 	%f7821, [_ZZ14FlashAttentionE7v_block+3204];
	fma.rn.f32 	%f9608, %f7787, %f7821, %f9608;
	ld.shared.f32 	%f7822, [_ZZ14FlashAttentionE7v_block+3208];
	fma.rn.f32 	%f9607, %f7787, %f7822, %f9607;
	ld.shared.f32 	%f7823, [_ZZ14FlashAttentionE7v_block+3212];
	fma.rn.f32 	%f9606, %f7787, %f7823, %f9606;
	ld.shared.f32 	%f7824, [_ZZ14FlashAttentionE7v_block+3216];
	fma.rn.f32 	%f9605, %f7787, %f7824, %f9605;
	ld.shared.f32 	%f7825, [_ZZ14FlashAttentionE7v_block+3220];
	fma.rn.f32 	%f9604, %f7787, %f7825, %f9604;
	ld.shared.f32 	%f7826, [_ZZ14FlashAttentionE7v_block+3224];
	fma.rn.f32 	%f9603, %f7787, %f7826, %f9603;
	ld.shared.f32 	%f7827, [_ZZ14FlashAttentionE7v_block+3228];
	fma.rn.f32 	%f9602, %f7787, %f7827, %f9602;
	ld.shared.f32 	%f7828, [_ZZ14FlashAttentionE7v_block+3232];
	fma.rn.f32 	%f9601, %f7787, %f7828, %f9601;
	ld.shared.f32 	%f7829, [_ZZ14FlashAttentionE7v_block+3236];
	fma.rn.f32 	%f9600, %f7787, %f7829, %f9600;
	ld.shared.f32 	%f7830, [_ZZ14FlashAttentionE7v_block+3240];
	fma.rn.f32 	%f9599, %f7787, %f7830, %f9599;
	ld.shared.f32 	%f7831, [_ZZ14FlashAttentionE7v_block+3244];
	fma.rn.f32 	%f9598, %f7787, %f7831, %f9598;
	ld.shared.f32 	%f7832, [_ZZ14FlashAttentionE7v_block+3248];
	fma.rn.f32 	%f9597, %f7787, %f7832, %f9597;
	ld.shared.f32 	%f7833, [_ZZ14FlashAttentionE7v_block+3252];
	fma.rn.f32 	%f9596, %f7787, %f7833, %f9596;
	ld.shared.f32 	%f7834, [_ZZ14FlashAttentionE7v_block+3256];
	fma.rn.f32 	%f9595, %f7787, %f7834, %f9595;
	ld.shared.f32 	%f7835, [_ZZ14FlashAttentionE7v_block+3260];
	fma.rn.f32 	%f9594, %f7787, %f7835, %f9594;
	ld.shared.f32 	%f7836, [_ZZ14FlashAttentionE7v_block+3264];
	fma.rn.f32 	%f9593, %f7787, %f7836, %f9593;
	ld.shared.f32 	%f7837, [_ZZ14FlashAttentionE7v_block+3268];
	fma.rn.f32 	%f9592, %f7787, %f7837, %f9592;
	ld.shared.f32 	%f7838, [_ZZ14FlashAttentionE7v_block+3272];
	fma.rn.f32 	%f9591, %f7787, %f7838, %f9591;
	ld.shared.f32 	%f7839, [_ZZ14FlashAttentionE7v_block+3276];
	fma.rn.f32 	%f9590, %f7787, %f7839, %f9590;
	ld.shared.f32 	%f7840, [_ZZ14FlashAttentionE7v_block+3280];
	fma.rn.f32 	%f9589, %f7787, %f7840, %f9589;
	ld.shared.f32 	%f7841, [_ZZ14FlashAttentionE7v_block+3284];
	fma.rn.f32 	%f9588, %f7787, %f7841, %f9588;
	ld.shared.f32 	%f7842, [_ZZ14FlashAttentionE7v_block+3288];
	fma.rn.f32 	%f9587, %f7787, %f7842, %f9587;
	ld.shared.f32 	%f7843, [_ZZ14FlashAttentionE7v_block+3292];
	fma.rn.f32 	%f9586, %f7787, %f7843, %f9586;
	ld.shared.f32 	%f7844, [_ZZ14FlashAttentionE7v_block+3296];
	fma.rn.f32 	%f9585, %f7787, %f7844, %f9585;
	ld.shared.f32 	%f7845, [_ZZ14FlashAttentionE7v_block+3300];
	fma.rn.f32 	%f9584, %f7787, %f7845, %f9584;
	ld.shared.f32 	%f7846, [_ZZ14FlashAttentionE7v_block+3304];
	fma.rn.f32 	%f9583, %f7787, %f7846, %f9583;
	ld.shared.f32 	%f7847, [_ZZ14FlashAttentionE7v_block+3308];
	fma.rn.f32 	%f9582, %f7787, %f7847, %f9582;
	ld.shared.f32 	%f7848, [_ZZ14FlashAttentionE7v_block+3312];
	fma.rn.f32 	%f9581, %f7787, %f7848, %f9581;
	ld.shared.f32 	%f7849, [_ZZ14FlashAttentionE7v_block+3316];
	fma.rn.f32 	%f9580, %f7787, %f7849, %f9580;
	ld.shared.f32 	%f7850, [_ZZ14FlashAttentionE7v_block+3320];
	fma.rn.f32 	%f9579, %f7787, %f7850, %f9579;
	ld.shared.f32 	%f7851, [_ZZ14FlashAttentionE7v_block+3324];
	fma.rn.f32 	%f9578, %f7787, %f7851, %f9578;
	ld.shared.f32 	%f7852, [_ZZ14FlashAttentionE7v_block+3328];
	fma.rn.f32 	%f9577, %f7787, %f7852, %f9577;
	ld.shared.f32 	%f7853, [_ZZ14FlashAttentionE7v_block+3332];
	fma.rn.f32 	%f9576, %f7787, %f7853, %f9576;
	ld.shared.f32 	%f7854, [_ZZ14FlashAttentionE7v_block+3336];
	fma.rn.f32 	%f9575, %f7787, %f7854, %f9575;
	ld.shared.f32 	%f7855, [_ZZ14FlashAttentionE7v_block+3340];
	fma.rn.f32 	%f9574, %f7787, %f7855, %f9574;
	ld.shared.f32 	%f7856, [_ZZ14FlashAttentionE7v_block+3344];
	fma.rn.f32 	%f9573, %f7787, %f7856, %f9573;
	ld.shared.f32 	%f7857, [_ZZ14FlashAttentionE7v_block+3348];
	fma.rn.f32 	%f9572, %f7787, %f7857, %f9572;
	ld.shared.f32 	%f7858, [_ZZ14FlashAttentionE7v_block+3352];
	fma.rn.f32 	%f9571, %f7787, %f7858, %f9571;
	ld.shared.f32 	%f7859, [_ZZ14FlashAttentionE7v_block+3356];
	fma.rn.f32 	%f9570, %f7787, %f7859, %f9570;
	ld.shared.f32 	%f7860, [_ZZ14FlashAttentionE7v_block+3360];
	fma.rn.f32 	%f9569, %f7787, %f7860, %f9569;
	ld.shared.f32 	%f7861, [_ZZ14FlashAttentionE7v_block+3364];
	fma.rn.f32 	%f9568, %f7787, %f7861, %f9568;
	ld.shared.f32 	%f7862, [_ZZ14FlashAttentionE7v_block+3368];
	fma.rn.f32 	%f9567, %f7787, %f7862, %f9567;
	ld.shared.f32 	%f7863, [_ZZ14FlashAttentionE7v_block+3372];
	fma.rn.f32 	%f9566, %f7787, %f7863, %f9566;
	ld.shared.f32 	%f7864, [_ZZ14FlashAttentionE7v_block+3376];
	fma.rn.f32 	%f9565, %f7787, %f7864, %f9565;
	ld.shared.f32 	%f7865, [_ZZ14FlashAttentionE7v_block+3380];
	fma.rn.f32 	%f9564, %f7787, %f7865, %f9564;
	ld.shared.f32 	%f7866, [_ZZ14FlashAttentionE7v_block+3384];
	fma.rn.f32 	%f9563, %f7787, %f7866, %f9563;
	ld.shared.f32 	%f7867, [_ZZ14FlashAttentionE7v_block+3388];
	fma.rn.f32 	%f9562, %f7787, %f7867, %f9562;
	ld.shared.f32 	%f7868, [_ZZ14FlashAttentionE7v_block+3392];
	fma.rn.f32 	%f9561, %f7787, %f7868, %f9561;
	ld.shared.f32 	%f7869, [_ZZ14FlashAttentionE7v_block+3396];
	fma.rn.f32 	%f9560, %f7787, %f7869, %f9560;
	ld.shared.f32 	%f7870, [_ZZ14FlashAttentionE7v_block+3400];
	fma.rn.f32 	%f9559, %f7787, %f7870, %f9559;
	ld.shared.f32 	%f7871, [_ZZ14FlashAttentionE7v_block+3404];
	fma.rn.f32 	%f9558, %f7787, %f7871, %f9558;
	ld.shared.f32 	%f7872, [_ZZ14FlashAttentionE7v_block+3408];
	fma.rn.f32 	%f9557, %f7787, %f7872, %f9557;
	ld.shared.f32 	%f7873, [_ZZ14FlashAttentionE7v_block+3412];
	fma.rn.f32 	%f9556, %f7787, %f7873, %f9556;
	ld.shared.f32 	%f7874, [_ZZ14FlashAttentionE7v_block+3416];
	fma.rn.f32 	%f9555, %f7787, %f7874, %f9555;
	ld.shared.f32 	%f7875, [_ZZ14FlashAttentionE7v_block+3420];
	fma.rn.f32 	%f9554, %f7787, %f7875, %f9554;
	ld.shared.f32 	%f7876, [_ZZ14FlashAttentionE7v_block+3424];
	fma.rn.f32 	%f9553, %f7787, %f7876, %f9553;
	ld.shared.f32 	%f7877, [_ZZ14FlashAttentionE7v_block+3428];
	fma.rn.f32 	%f9552, %f7787, %f7877, %f9552;
	ld.shared.f32 	%f7878, [_ZZ14FlashAttentionE7v_block+3432];
	fma.rn.f32 	%f9551, %f7787, %f7878, %f9551;
	ld.shared.f32 	%f7879, [_ZZ14FlashAttentionE7v_block+3436];
	fma.rn.f32 	%f9550, %f7787, %f7879, %f9550;
	ld.shared.f32 	%f7880, [_ZZ14FlashAttentionE7v_block+3440];
	fma.rn.f32 	%f9549, %f7787, %f7880, %f9549;
	ld.shared.f32 	%f7881, [_ZZ14FlashAttentionE7v_block+3444];
	fma.rn.f32 	%f9548, %f7787, %f7881, %f9548;
	ld.shared.f32 	%f7882, [_ZZ14FlashAttentionE7v_block+3448];
	fma.rn.f32 	%f9547, %f7787, %f7882, %f9547;
	ld.shared.f32 	%f7883, [_ZZ14FlashAttentionE7v_block+3452];
	fma.rn.f32 	%f9546, %f7787, %f7883, %f9546;
	ld.shared.f32 	%f7884, [_ZZ14FlashAttentionE7v_block+3456];
	fma.rn.f32 	%f9545, %f7787, %f7884, %f9545;
	ld.shared.f32 	%f7885, [_ZZ14FlashAttentionE7v_block+3460];
	fma.rn.f32 	%f9544, %f7787, %f7885, %f9544;
	ld.shared.f32 	%f7886, [_ZZ14FlashAttentionE7v_block+3464];
	fma.rn.f32 	%f9543, %f7787, %f7886, %f9543;
	ld.shared.f32 	%f7887, [_ZZ14FlashAttentionE7v_block+3468];
	fma.rn.f32 	%f9542, %f7787, %f7887, %f9542;
	ld.shared.f32 	%f7888, [_ZZ14FlashAttentionE7v_block+3472];
	fma.rn.f32 	%f9541, %f7787, %f7888, %f9541;
	ld.shared.f32 	%f7889, [_ZZ14FlashAttentionE7v_block+3476];
	fma.rn.f32 	%f9540, %f7787, %f7889, %f9540;
	ld.shared.f32 	%f7890, [_ZZ14FlashAttentionE7v_block+3480];
	fma.rn.f32 	%f9539, %f7787, %f7890, %f9539;
	ld.shared.f32 	%f7891, [_ZZ14FlashAttentionE7v_block+3484];
	fma.rn.f32 	%f9538, %f7787, %f7891, %f9538;
	ld.shared.f32 	%f7892, [_ZZ14FlashAttentionE7v_block+3488];
	fma.rn.f32 	%f9537, %f7787, %f7892, %f9537;
	ld.shared.f32 	%f7893, [_ZZ14FlashAttentionE7v_block+3492];
	fma.rn.f32 	%f9536, %f7787, %f7893, %f9536;
	ld.shared.f32 	%f7894, [_ZZ14FlashAttentionE7v_block+3496];
	fma.rn.f32 	%f9535, %f7787, %f7894, %f9535;
	ld.shared.f32 	%f7895, [_ZZ14FlashAttentionE7v_block+3500];
	fma.rn.f32 	%f9534, %f7787, %f7895, %f9534;
	ld.shared.f32 	%f7896, [_ZZ14FlashAttentionE7v_block+3504];
	fma.rn.f32 	%f9533, %f7787, %f7896, %f9533;
	ld.shared.f32 	%f7897, [_ZZ14FlashAttentionE7v_block+3508];
	fma.rn.f32 	%f9532, %f7787, %f7897, %f9532;
	ld.shared.f32 	%f7898, [_ZZ14FlashAttentionE7v_block+3512];
	fma.rn.f32 	%f9531, %f7787, %f7898, %f9531;
	ld.shared.f32 	%f7899, [_ZZ14FlashAttentionE7v_block+3516];
	fma.rn.f32 	%f9530, %f7787, %f7899, %f9530;
	ld.shared.f32 	%f7900, [_ZZ14FlashAttentionE7v_block+3520];
	fma.rn.f32 	%f9529, %f7787, %f7900, %f9529;
	ld.shared.f32 	%f7901, [_ZZ14FlashAttentionE7v_block+3524];
	fma.rn.f32 	%f9528, %f7787, %f7901, %f9528;
	ld.shared.f32 	%f7902, [_ZZ14FlashAttentionE7v_block+3528];
	fma.rn.f32 	%f9527, %f7787, %f7902, %f9527;
	ld.shared.f32 	%f7903, [_ZZ14FlashAttentionE7v_block+3532];
	fma.rn.f32 	%f9526, %f7787, %f7903, %f9526;
	ld.shared.f32 	%f7904, [_ZZ14FlashAttentionE7v_block+3536];
	fma.rn.f32 	%f9525, %f7787, %f7904, %f9525;
	ld.shared.f32 	%f7905, [_ZZ14FlashAttentionE7v_block+3540];
	fma.rn.f32 	%f9524, %f7787, %f7905, %f9524;
	ld.shared.f32 	%f7906, [_ZZ14FlashAttentionE7v_block+3544];
	fma.rn.f32 	%f9523, %f7787, %f7906, %f9523;
	ld.shared.f32 	%f7907, [_ZZ14FlashAttentionE7v_block+3548];
	fma.rn.f32 	%f9522, %f7787, %f7907, %f9522;
	ld.shared.f32 	%f7908, [_ZZ14FlashAttentionE7v_block+3552];
	fma.rn.f32 	%f9521, %f7787, %f7908, %f9521;
	ld.shared.f32 	%f7909, [_ZZ14FlashAttentionE7v_block+3556];
	fma.rn.f32 	%f9520, %f7787, %f7909, %f9520;
	ld.shared.f32 	%f7910, [_ZZ14FlashAttentionE7v_block+3560];
	fma.rn.f32 	%f9519, %f7787, %f7910, %f9519;
	ld.shared.f32 	%f7911, [_ZZ14FlashAttentionE7v_block+3564];
	fma.rn.f32 	%f9518, %f7787, %f7911, %f9518;
	ld.shared.f32 	%f7912, [_ZZ14FlashAttentionE7v_block+3568];
	fma.rn.f32 	%f9517, %f7787, %f7912, %f9517;
	ld.shared.f32 	%f7913, [_ZZ14FlashAttentionE7v_block+3572];
	fma.rn.f32 	%f9516, %f7787, %f7913, %f9516;
	ld.shared.f32 	%f7914, [_ZZ14FlashAttentionE7v_block+3576];
	fma.rn.f32 	%f9515, %f7787, %f7914, %f9515;
	ld.shared.f32 	%f7915, [_ZZ14FlashAttentionE7v_block+3580];
	fma.rn.f32 	%f9514, %f7787, %f7915, %f9514;
	add.s32 	%r197, %r62, 7;
	setp.ge.s32 	%p56, %r197, %r262;
	@%p56 bra 	$L__BB0_79;
	ld.param.u32 	%r263, [FlashAttention_param_7];
	sub.f32 	%f7916, %f9650, %f9659;
	fma.rn.f32 	%f7917, %f7916, 0f3BBB989D, 0f3F000000;
	cvt.sat.f32.f32 	%f7918, %f7917;
	mov.f32 	%f7919, 0f4B400001;
	mov.f32 	%f7920, 0f437C0000;
	fma.rm.f32 	%f7921, %f7918, %f7920, %f7919;
	add.f32 	%f7922, %f7921, 0fCB40007F;
	neg.f32 	%f7923, %f7922;
	fma.rn.f32 	%f7924, %f7916, 0f3FB8AA3B, %f7923;
	fma.rn.f32 	%f7925, %f7916, 0f32A57060, %f7924;
	mov.b32 	%r198, %f7921;
	shl.b32 	%r199, %r198, 23;
	mov.b32 	%f7926, %r199;
	ex2.approx.ftz.f32 	%f7927, %f7925;
	mul.f32 	%f7928, %f7927, %f7926;
	add.f32 	%f9658, %f9658, %f7928;
	ld.shared.f32 	%f7929, [_ZZ14FlashAttentionE7v_block+3584];
	fma.rn.f32 	%f9641, %f7928, %f7929, %f9641;
	ld.shared.f32 	%f7930, [_ZZ14FlashAttentionE7v_block+3588];
	fma.rn.f32 	%f9640, %f7928, %f7930, %f9640;
	ld.shared.f32 	%f7931, [_ZZ14FlashAttentionE7v_block+3592];
	fma.rn.f32 	%f9639, %f7928, %f7931, %f9639;
	ld.shared.f32 	%f7932, [_ZZ14FlashAttentionE7v_block+3596];
	fma.rn.f32 	%f9638, %f7928, %f7932, %f9638;
	ld.shared.f32 	%f7933, [_ZZ14FlashAttentionE7v_block+3600];
	fma.rn.f32 	%f9637, %f7928, %f7933, %f9637;
	ld.shared.f32 	%f7934, [_ZZ14FlashAttentionE7v_block+3604];
	fma.rn.f32 	%f9636, %f7928, %f7934, %f9636;
	ld.shared.f32 	%f7935, [_ZZ14FlashAttentionE7v_block+3608];
	fma.rn.f32 	%f9635, %f7928, %f7935, %f9635;
	ld.shared.f32 	%f7936, [_ZZ14FlashAttentionE7v_block+3612];
	fma.rn.f32 	%f9634, %f7928, %f7936, %f9634;
	ld.shared.f32 	%f7937, [_ZZ14FlashAttentionE7v_block+3616];
	fma.rn.f32 	%f9633, %f7928, %f7937, %f9633;
	ld.shared.f32 	%f7938, [_ZZ14FlashAttentionE7v_block+3620];
	fma.rn.f32 	%f9632, %f7928, %f7938, %f9632;
	ld.shared.f32 	%f7939, [_ZZ14FlashAttentionE7v_block+3624];
	fma.rn.f32 	%f9631, %f7928, %f7939, %f9631;
	ld.shared.f32 	%f7940, [_ZZ14FlashAttentionE7v_block+3628];
	fma.rn.f32 	%f9630, %f7928, %f7940, %f9630;
	ld.shared.f32 	%f7941, [_ZZ14FlashAttentionE7v_block+3632];
	fma.rn.f32 	%f9629, %f7928, %f7941, %f9629;
	ld.shared.f32 	%f7942, [_ZZ14FlashAttentionE7v_block+3636];
	fma.rn.f32 	%f9628, %f7928, %f7942, %f9628;
	ld.shared.f32 	%f7943, [_ZZ14FlashAttentionE7v_block+3640];
	fma.rn.f32 	%f9627, %f7928, %f7943, %f9627;
	ld.shared.f32 	%f7944, [_ZZ14FlashAttentionE7v_block+3644];
	fma.rn.f32 	%f9626, %f7928, %f7944, %f9626;
	ld.shared.f32 	%f7945, [_ZZ14FlashAttentionE7v_block+3648];
	fma.rn.f32 	%f9625, %f7928, %f7945, %f9625;
	ld.shared.f32 	%f7946, [_ZZ14FlashAttentionE7v_block+3652];
	fma.rn.f32 	%f9624, %f7928, %f7946, %f9624;
	ld.shared.f32 	%f7947, [_ZZ14FlashAttentionE7v_block+3656];
	fma.rn.f32 	%f9623, %f7928, %f7947, %f9623;
	ld.shared.f32 	%f7948, [_ZZ14FlashAttentionE7v_block+3660];
	fma.rn.f32 	%f9622, %f7928, %f7948, %f9622;
	ld.shared.f32 	%f7949, [_ZZ14FlashAttentionE7v_block+3664];
	fma.rn.f32 	%f9621, %f7928, %f7949, %f9621;
	ld.shared.f32 	%f7950, [_ZZ14FlashAttentionE7v_block+3668];
	fma.rn.f32 	%f9620, %f7928, %f7950, %f9620;
	ld.shared.f32 	%f7951, [_ZZ14FlashAttentionE7v_block+3672];
	fma.rn.f32 	%f9619, %f7928, %f7951, %f9619;
	ld.shared.f32 	%f7952, [_ZZ14FlashAttentionE7v_block+3676];
	fma.rn.f32 	%f9618, %f7928, %f7952, %f9618;
	ld.shared.f32 	%f7953, [_ZZ14FlashAttentionE7v_block+3680];
	fma.rn.f32 	%f9617, %f7928, %f7953, %f9617;
	ld.shared.f32 	%f7954, [_ZZ14FlashAttentionE7v_block+3684];
	fma.rn.f32 	%f9616, %f7928, %f7954, %f9616;
	ld.shared.f32 	%f7955, [_ZZ14FlashAttentionE7v_block+3688];
	fma.rn.f32 	%f9615, %f7928, %f7955, %f9615;
	ld.shared.f32 	%f7956, [_ZZ14FlashAttentionE7v_block+3692];
	fma.rn.f32 	%f9614, %f7928, %f7956, %f9614;
	ld.shared.f32 	%f7957, [_ZZ14FlashAttentionE7v_block+3696];
	fma.rn.f32 	%f9613, %f7928, %f7957, %f9613;
	ld.shared.f32 	%f7958, [_ZZ14FlashAttentionE7v_block+3700];
	fma.rn.f32 	%f9612, %f7928, %f7958, %f9612;
	ld.shared.f32 	%f7959, [_ZZ14FlashAttentionE7v_block+3704];
	fma.rn.f32 	%f9611, %f7928, %f7959, %f9611;
	ld.shared.f32 	%f7960, [_ZZ14FlashAttentionE7v_block+3708];
	fma.rn.f32 	%f9610, %f7928, %f7960, %f9610;
	ld.shared.f32 	%f7961, [_ZZ14FlashAttentionE7v_block+3712];
	fma.rn.f32 	%f9609, %f7928, %f7961, %f9609;
	ld.shared.f32 	%f7962, [_ZZ14FlashAttentionE7v_block+3716];
	fma.rn.f32 	%f9608, %f7928, %f7962, %f9608;
	ld.shared.f32 	%f7963, [_ZZ14FlashAttentionE7v_block+3720];
	fma.rn.f32 	%f9607, %f7928, %f7963, %f9607;
	ld.shared.f32 	%f7964, [_ZZ14FlashAttentionE7v_block+3724];
	fma.rn.f32 	%f9606, %f7928, %f7964, %f9606;
	ld.shared.f32 	%f7965, [_ZZ14FlashAttentionE7v_block+3728];
	fma.rn.f32 	%f9605, %f7928, %f7965, %f9605;
	ld.shared.f32 	%f7966, [_ZZ14FlashAttentionE7v_block+3732];
	fma.rn.f32 	%f9604, %f7928, %f7966, %f9604;
	ld.shared.f32 	%f7967, [_ZZ14FlashAttentionE7v_block+3736];
	fma.rn.f32 	%f9603, %f7928, %f7967, %f9603;
	ld.shared.f32 	%f7968, [_ZZ14FlashAttentionE7v_block+3740];
	fma.rn.f32 	%f9602, %f7928, %f7968, %f9602;
	ld.shared.f32 	%f7969, [_ZZ14FlashAttentionE7v_block+3744];
	fma.rn.f32 	%f9601, %f7928, %f7969, %f9601;
	ld.shared.f32 	%f7970, [_ZZ14FlashAttentionE7v_block+3748];
	fma.rn.f32 	%f9600, %f7928, %f7970, %f9600;
	ld.shared.f32 	%f7971, [_ZZ14FlashAttentionE7v_block+3752];
	fma.rn.f32 	%f9599, %f7928, %f7971, %f9599;
	ld.shared.f32 	%f7972, [_ZZ14FlashAttentionE7v_block+3756];
	fma.rn.f32 	%f9598, %f7928, %f7972, %f9598;
	ld.shared.f32 	%f7973, [_ZZ14FlashAttentionE7v_block+3760];
	fma.rn.f32 	%f9597, %f7928, %f7973, %f9597;
	ld.shared.f32 	%f7974, [_ZZ14FlashAttentionE7v_block+3764];
	fma.rn.f32 	%f9596, %f7928, %f7974, %f9596;
	ld.shared.f32 	%f7975, [_ZZ14FlashAttentionE7v_block+3768];
	fma.rn.f32 	%f9595, %f7928, %f7975, %f9595;
	ld.shared.f32 	%f7976, [_ZZ14FlashAttentionE7v_block+3772];
	fma.rn.f32 	%f9594, %f7928, %f7976, %f9594;
	ld.shared.f32 	%f7977, [_ZZ14FlashAttentionE7v_block+3776];
	fma.rn.f32 	%f9593, %f7928, %f7977, %f9593;
	ld.shared.f32 	%f7978, [_ZZ14FlashAttentionE7v_block+3780];
	fma.rn.f32 	%f9592, %f7928, %f7978, %f9592;
	ld.shared.f32 	%f7979, [_ZZ14FlashAttentionE7v_block+3784];
	fma.rn.f32 	%f9591, %f7928, %f7979, %f9591;
	ld.shared.f32 	%f7980, [_ZZ14FlashAttentionE7v_block+3788];
	fma.rn.f32 	%f9590, %f7928, %f7980, %f9590;
	ld.shared.f32 	%f7981, [_ZZ14FlashAttentionE7v_block+3792];
	fma.rn.f32 	%f9589, %f7928, %f7981, %f9589;
	ld.shared.f32 	%f7982, [_ZZ14FlashAttentionE7v_block+3796];
	fma.rn.f32 	%f9588, %f7928, %f7982, %f9588;
	ld.shared.f32 	%f7983, [_ZZ14FlashAttentionE7v_block+3800];
	fma.rn.f32 	%f9587, %f7928, %f7983, %f9587;
	ld.shared.f32 	%f7984, [_ZZ14FlashAttentionE7v_block+3804];
	fma.rn.f32 	%f9586, %f7928, %f7984, %f9586;
	ld.shared.f32 	%f7985, [_ZZ14FlashAttentionE7v_block+3808];
	fma.rn.f32 	%f9585, %f7928, %f7985, %f9585;
	ld.shared.f32 	%f7986, [_ZZ14FlashAttentionE7v_block+3812];
	fma.rn.f32 	%f9584, %f7928, %f7986, %f9584;
	ld.shared.f32 	%f7987, [_ZZ14FlashAttentionE7v_block+3816];
	fma.rn.f32 	%f9583, %f7928, %f7987, %f9583;
	ld.shared.f32 	%f7988, [_ZZ14FlashAttentionE7v_block+3820];
	fma.rn.f32 	%f9582, %f7928, %f7988, %f9582;
	ld.shared.f32 	%f7989, [_ZZ14FlashAttentionE7v_block+3824];
	fma.rn.f32 	%f9581, %f7928, %f7989, %f9581;
	ld.shared.f32 	%f7990, [_ZZ14FlashAttentionE7v_block+3828];
	fma.rn.f32 	%f9580, %f7928, %f7990, %f9580;
	ld.shared.f32 	%f7991, [_ZZ14FlashAttentionE7v_block+3832];
	fma.rn.f32 	%f9579, %f7928, %f7991, %f9579;
	ld.shared.f32 	%f7992, [_ZZ14FlashAttentionE7v_block+3836];
	fma.rn.f32 	%f9578, %f7928, %f7992, %f9578;
	ld.shared.f32 	%f7993, [_ZZ14FlashAttentionE7v_block+3840];
	fma.rn.f32 	%f9577, %f7928, %f7993, %f9577;
	ld.shared.f32 	%f7994, [_ZZ14FlashAttentionE7v_block+3844];
	fma.rn.f32 	%f9576, %f7928, %f7994, %f9576;
	ld.shared.f32 	%f7995, [_ZZ14FlashAttentionE7v_block+3848];
	fma.rn.f32 	%f9575, %f7928, %f7995, %f9575;
	ld.shared.f32 	%f7996, [_ZZ14FlashAttentionE7v_block+3852];
	fma.rn.f32 	%f9574, %f7928, %f7996, %f9574;
	ld.shared.f32 	%f7997, [_ZZ14FlashAttentionE7v_block+3856];
	fma.rn.f32 	%f9573, %f7928, %f7997, %f9573;
	ld.shared.f32 	%f7998, [_ZZ14FlashAttentionE7v_block+3860];
	fma.rn.f32 	%f9572, %f7928, %f7998, %f9572;
	ld.shared.f32 	%f7999, [_ZZ14FlashAttentionE7v_block+3864];
	fma.rn.f32 	%f9571, %f7928, %f7999, %f9571;
	ld.shared.f32 	%f8000, [_ZZ14FlashAttentionE7v_block+3868];
	fma.rn.f32 	%f9570, %f7928, %f8000, %f9570;
	ld.shared.f32 	%f8001, [_ZZ14FlashAttentionE7v_block+3872];
	fma.rn.f32 	%f9569, %f7928, %f8001, %f9569;
	ld.shared.f32 	%f8002, [_ZZ14FlashAttentionE7v_block+3876];
	fma.rn.f32 	%f9568, %f7928, %f8002, %f9568;
	ld.shared.f32 	%f8003, [_ZZ14FlashAttentionE7v_block+3880];
	fma.rn.f32 	%f9567, %f7928, %f8003, %f9567;
	ld.shared.f32 	%f8004, [_ZZ14FlashAttentionE7v_block+3884];
	fma.rn.f32 	%f9566, %f7928, %f8004, %f9566;
	ld.shared.f32 	%f8005, [_ZZ14FlashAttentionE7v_block+3888];
	fma.rn.f32 	%f9565, %f7928, %f8005, %f9565;
	ld.shared.f32 	%f8006, [_ZZ14FlashAttentionE7v_block+3892];
	fma.rn.f32 	%f9564, %f7928, %f8006, %f9564;
	ld.shared.f32 	%f8007, [_ZZ14FlashAttentionE7v_block+3896];
	fma.rn.f32 	%f9563, %f7928, %f8007, %f9563;
	ld.shared.f32 	%f8008, [_ZZ14FlashAttentionE7v_block+3900];
	fma.rn.f32 	%f9562, %f7928, %f8008, %f9562;
	ld.shared.f32 	%f8009, [_ZZ14FlashAttentionE7v_block+3904];
	fma.rn.f32 	%f9561, %f7928, %f8009, %f9561;
	ld.shared.f32 	%f8010, [_ZZ14FlashAttentionE7v_block+3908];
	fma.rn.f32 	%f9560, %f7928, %f8010, %f9560;
	ld.shared.f32 	%f8011, [_ZZ14FlashAttentionE7v_block+3912];
	fma.rn.f32 	%f9559, %f7928, %f8011, %f9559;
	ld.shared.f32 	%f8012, [_ZZ14FlashAttentionE7v_block+3916];
	fma.rn.f32 	%f9558, %f7928, %f8012, %f9558;
	ld.shared.f32 	%f8013, [_ZZ14FlashAttentionE7v_block+3920];
	fma.rn.f32 	%f9557, %f7928, %f8013, %f9557;
	ld.shared.f32 	%f8014, [_ZZ14FlashAttentionE7v_block+3924];
	fma.rn.f32 	%f9556, %f7928, %f8014, %f9556;
	ld.shared.f32 	%f8015, [_ZZ14FlashAttentionE7v_block+3928];
	fma.rn.f32 	%f9555, %f7928, %f8015, %f9555;
	ld.shared.f32 	%f8016, [_ZZ14FlashAttentionE7v_block+3932];
	fma.rn.f32 	%f9554, %f7928, %f8016, %f9554;
	ld.shared.f32 	%f8017, [_ZZ14FlashAttentionE7v_block+3936];
	fma.rn.f32 	%f9553, %f7928, %f8017, %f9553;
	ld.shared.f32 	%f8018, [_ZZ14FlashAttentionE7v_block+3940];
	fma.rn.f32 	%f9552, %f7928, %f8018, %f9552;
	ld.shared.f32 	%f8019, [_ZZ14FlashAttentionE7v_block+3944];
	fma.rn.f32 	%f9551, %f7928, %f8019, %f9551;
	ld.shared.f32 	%f8020, [_ZZ14FlashAttentionE7v_block+3948];
	fma.rn.f32 	%f9550, %f7928, %f8020, %f9550;
	ld.shared.f32 	%f8021, [_ZZ14FlashAttentionE7v_block+3952];
	fma.rn.f32 	%f9549, %f7928, %f8021, %f9549;
	ld.shared.f32 	%f8022, [_ZZ14FlashAttentionE7v_block+3956];
	fma.rn.f32 	%f9548, %f7928, %f8022, %f9548;
	ld.shared.f32 	%f8023, [_ZZ14FlashAttentionE7v_block+3960];
	fma.rn.f32 	%f9547, %f7928, %f8023, %f9547;
	ld.shared.f32 	%f8024, [_ZZ14FlashAttentionE7v_block+3964];
	fma.rn.f32 	%f9546, %f7928, %f8024, %f9546;
	ld.shared.f32 	%f8025, [_ZZ14FlashAttentionE7v_block+3968];
	fma.rn.f32 	%f9545, %f7928, %f8025, %f9545;
	ld.shared.f32 	%f8026, [_ZZ14FlashAttentionE7v_block+3972];
	fma.rn.f32 	%f9544, %f7928, %f8026, %f9544;
	ld.shared.f32 	%f8027, [_ZZ14FlashAttentionE7v_block+3976];
	fma.rn.f32 	%f9543, %f7928, %f8027, %f9543;
	ld.shared.f32 	%f8028, [_ZZ14FlashAttentionE7v_block+3980];
	fma.rn.f32 	%f9542, %f7928, %f8028, %f9542;
	ld.shared.f32 	%f8029, [_ZZ14FlashAttentionE7v_block+3984];
	fma.rn.f32 	%f9541, %f7928, %f8029, %f9541;
	ld.shared.f32 	%f8030, [_ZZ14FlashAttentionE7v_block+3988];
	fma.rn.f32 	%f9540, %f7928, %f8030, %f9540;
	ld.shared.f32 	%f8031, [_ZZ14FlashAttentionE7v_block+3992];
	fma.rn.f32 	%f9539, %f7928, %f8031, %f9539;
	ld.shared.f32 	%f8032, [_ZZ14FlashAttentionE7v_block+3996];
	fma.rn.f32 	%f9538, %f7928, %f8032, %f9538;
	ld.shared.f32 	%f8033, [_ZZ14FlashAttentionE7v_block+4000];
	fma.rn.f32 	%f9537, %f7928, %f8033, %f9537;
	ld.shared.f32 	%f8034, [_ZZ14FlashAttentionE7v_block+4004];
	fma.rn.f32 	%f9536, %f7928, %f8034, %f9536;
	ld.shared.f32 	%f8035, [_ZZ14FlashAttentionE7v_block+4008];
	fma.rn.f32 	%f9535, %f7928, %f8035, %f9535;
	ld.shared.f32 	%f8036, [_ZZ14FlashAttentionE7v_block+4012];
	fma.rn.f32 	%f9534, %f7928, %f8036, %f9534;
	ld.shared.f32 	%f8037, [_ZZ14FlashAttentionE7v_block+4016];
	fma.rn.f32 	%f9533, %f7928, %f8037, %f9533;
	ld.shared.f32 	%f8038, [_ZZ14FlashAttentionE7v_block+4020];
	fma.rn.f32 	%f9532, %f7928, %f8038, %f9532;
	ld.shared.f32 	%f8039, [_ZZ14FlashAttentionE7v_block+4024];
	fma.rn.f32 	%f9531, %f7928, %f8039, %f9531;
	ld.shared.f32 	%f8040, [_ZZ14FlashAttentionE7v_block+4028];
	fma.rn.f32 	%f9530, %f7928, %f8040, %f9530;
	ld.shared.f32 	%f8041, [_ZZ14FlashAttentionE7v_block+4032];
	fma.rn.f32 	%f9529, %f7928, %f8041, %f9529;
	ld.shared.f32 	%f8042, [_ZZ14FlashAttentionE7v_block+4036];
	fma.rn.f32 	%f9528, %f7928, %f8042, %f9528;
	ld.shared.f32 	%f8043, [_ZZ14FlashAttentionE7v_block+4040];
	fma.rn.f32 	%f9527, %f7928, %f8043, %f9527;
	ld.shared.f32 	%f8044, [_ZZ14FlashAttentionE7v_block+4044];
	fma.rn.f32 	%f9526, %f7928, %f8044, %f9526;
	ld.shared.f32 	%f8045, [_ZZ14FlashAttentionE7v_block+4048];
	fma.rn.f32 	%f9525, %f7928, %f8045, %f9525;
	ld.shared.f32 	%f8046, [_ZZ14FlashAttentionE7v_block+4052];
	fma.rn.f32 	%f9524, %f7928, %f8046, %f9524;
	ld.shared.f32 	%f8047, [_ZZ14FlashAttentionE7v_block+4056];
	fma.rn.f32 	%f9523, %f7928, %f8047, %f9523;
	ld.shared.f32 	%f8048, [_ZZ14FlashAttentionE7v_block+4060];
	fma.rn.f32 	%f9522, %f7928, %f8048, %f9522;
	ld.shared.f32 	%f8049, [_ZZ14FlashAttentionE7v_block+4064];
	fma.rn.f32 	%f9521, %f7928, %f8049, %f9521;
	ld.shared.f32 	%f8050, [_ZZ14FlashAttentionE7v_block+4068];
	fma.rn.f32 	%f9520, %f7928, %f8050, %f9520;
	ld.shared.f32 	%f8051, [_ZZ14FlashAttentionE7v_block+4072];
	fma.rn.f32 	%f9519, %f7928, %f8051, %f9519;
	ld.shared.f32 	%f8052, [_ZZ14FlashAttentionE7v_block+4076];
	fma.rn.f32 	%f9518, %f7928, %f8052, %f9518;
	ld.shared.f32 	%f8053, [_ZZ14FlashAttentionE7v_block+4080];
	fma.rn.f32 	%f9517, %f7928, %f8053, %f9517;
	ld.shared.f32 	%f8054, [_ZZ14FlashAttentionE7v_block+4084];
	fma.rn.f32 	%f9516, %f7928, %f8054, %f9516;
	ld.shared.f32 	%f8055, [_ZZ14FlashAttentionE7v_block+4088];
	fma.rn.f32 	%f9515, %f7928, %f8055, %f9515;
	ld.shared.f32 	%f8056, [_ZZ14FlashAttentionE7v_block+4092];
	fma.rn.f32 	%f9514, %f7928, %f8056, %f9514;
	add.s32 	%r200, %r62, 8;
	setp.ge.s32 	%p57, %r200, %r263;
	@%p57 bra 	$L__BB0_79;
	ld.param.u32 	%r264, [FlashAttention_param_7];
	sub.f32 	%f8057, %f9649, %f9659;
	fma.rn.f32 	%f8058, %f8057, 0f3BBB989D, 0f3F000000;
	cvt.sat.f32.f32 	%f8059, %f8058;
	mov.f32 	%f8060, 0f4B400001;
	mov.f32 	%f8061, 0f437C0000;
	fma.rm.f32 	%f8062, %f8059, %f8061, %f8060;
	add.f32 	%f8063, %f8062, 0fCB40007F;
	neg.f32 	%f8064, %f8063;
	fma.rn.f32 	%f8065, %f8057, 0f3FB8AA3B, %f8064;
	fma.rn.f32 	%f8066, %f8057, 0f32A57060, %f8065;
	mov.b32 	%r201, %f8062;
	shl.b32 	%r202, %r201, 23;
	mov.b32 	%f8067, %r202;
	ex2.approx.ftz.f32 	%f8068, %f8066;
	mul.f32 	%f8069, %f8068, %f8067;
	add.f32 	%f9658, %f9658, %f8069;
	ld.shared.f32 	%f8070, [_ZZ14FlashAttentionE7v_block+4096];
	fma.rn.f32 	%f9641, %f8069, %f8070, %f9641;
	ld.shared.f32 	%f8071, [_ZZ14FlashAttentionE7v_block+4100];
	fma.rn.f32 	%f9640, %f8069, %f8071, %f9640;
	ld.shared.f32 	%f8072, [_ZZ14FlashAttentionE7v_block+4104];
	fma.rn.f32 	%f9639, %f8069, %f8072, %f9639;
	ld.shared.f32 	%f8073, [_ZZ14FlashAttentionE7v_block+4108];
	fma.rn.f32 	%f9638, %f8069, %f8073, %f9638;
	ld.shared.f32 	%f8074, [_ZZ14FlashAttentionE7v_block+4112];
	fma.rn.f32 	%f9637, %f8069, %f8074, %f9637;
	ld.shared.f32 	%f8075, [_ZZ14FlashAttentionE7v_block+4116];
	fma.rn.f32 	%f9636, %f8069, %f8075, %f9636;
	ld.shared.f32 	%f8076, [_ZZ14FlashAttentionE7v_block+4120];
	fma.rn.f32 	%f9635, %f8069, %f8076, %f9635;
	ld.shared.f32 	%f8077, [_ZZ14FlashAttentionE7v_block+4124];
	fma.rn.f32 	%f9634, %f8069, %f8077, %f9634;
	ld.shared.f32 	%f8078, [_ZZ14FlashAttentionE7v_block+4128];
	fma.rn.f32 	%f9633, %f8069, %f8078, %f9633;
	ld.shared.f32 	%f8079, [_ZZ14FlashAttentionE7v_block+4132];
	fma.rn.f32 	%f9632, %f8069, %f8079, %f9632;
	ld.shared.f32 	%f8080, [_ZZ14FlashAttentionE7v_block+4136];
	fma.rn.f32 	%f9631, %f8069, %f8080, %f9631;
	ld.shared.f32 	%f8081, [_ZZ14FlashAttentionE7v_block+4140];
	fma.rn.f32 	%f9630, %f8069, %f8081, %f9630;
	ld.shared.f32 	%f8082, [_ZZ14FlashAttentionE7v_block+4144];
	fma.rn.f32 	%f9629, %f8069, %f8082, %f9629;
	ld.shared.f32 	%f8083, [_ZZ14FlashAttentionE7v_block+4148];
	fma.rn.f32 	%f9628, %f8069, %f8083, %f9628;
	ld.shared.f32 	%f8084, [_ZZ14FlashAttentionE7v_block+4152];
	fma.rn.f32 	%f9627, %f8069, %f8084, %f9627;
	ld.shared.f32 	%f8085, [_ZZ14FlashAttentionE7v_block+4156];
	fma.rn.f32 	%f9626, %f8069, %f8085, %f9626;
	ld.shared.f32 	%f8086, [_ZZ14FlashAttentionE7v_block+4160];
	fma.rn.f32 	%f9625, %f8069, %f8086, %f9625;
	ld.shared.f32 	%f8087, [_ZZ14FlashAttentionE7v_block+4164];
	fma.rn.f32 	%f9624, %f8069, %f8087, %f9624;
	ld.shared.f32 	%f8088, [_ZZ14FlashAttentionE7v_block+4168];
	fma.rn.f32 	%f9623, %f8069, %f8088, %f9623;
	ld.shared.f32 	%f8089, [_ZZ14FlashAttentionE7v_block+4172];
	fma.rn.f32 	%f9622, %f8069, %f8089, %f9622;
	ld.shared.f32 	%f8090, [_ZZ14FlashAttentionE7v_block+4176];
	fma.rn.f32 	%f9621, %f8069, %f8090, %f9621;
	ld.shared.f32 	%f8091, [_ZZ14FlashAttentionE7v_block+4180];
	fma.rn.f32 	%f9620, %f8069, %f8091, %f9620;
	ld.shared.f32 	%f8092, [_ZZ14FlashAttentionE7v_block+4184];
	fma.rn.f32 	%f9619, %f8069, %f8092, %f9619;
	ld.shared.f32 	%f8093, [_ZZ14FlashAttentionE7v_block+4188];
	fma.rn.f32 	%f9618, %f8069, %f8093, %f9618;
	ld.shared.f32 	%f8094, [_ZZ14FlashAttentionE7v_block+4192];
	fma.rn.f32 	%f9617, %f8069, %f8094, %f9617;
	ld.shared.f32 	%f8095, [_ZZ14FlashAttentionE7v_block+4196];
	fma.rn.f32 	%f9616, %f8069, %f8095, %f9616;
	ld.shared.f32 	%f8096, [_ZZ14FlashAttentionE7v_block+4200];
	fma.rn.f32 	%f9615, %f8069, %f8096, %f9615;
	ld.shared.f32 	%f8097, [_ZZ14FlashAttentionE7v_block+4204];
	fma.rn.f32 	%f9614, %f8069, %f8097, %f9614;
	ld.shared.f32 	%f8098, [_ZZ14FlashAttentionE7v_block+4208];
	fma.rn.f32 	%f9613, %f8069, %f8098, %f9613;
	ld.shared.f32 	%f8099, [_ZZ14FlashAttentionE7v_block+4212];
	fma.rn.f32 	%f9612, %f8069, %f8099, %f9612;
	ld.shared.f32 	%f8100, [_ZZ14FlashAttentionE7v_block+4216];
	fma.rn.f32 	%f9611, %f8069, %f8100, %f9611;
	ld.shared.f32 	%f8101, [_ZZ14FlashAttentionE7v_block+4220];
	fma.rn.f32 	%f9610, %f8069, %f8101, %f9610;
	ld.shared.f32 	%f8102, [_ZZ14FlashAttentionE7v_block+4224];
	fma.rn.f32 	%f9609, %f8069, %f8102, %f9609;
	ld.shared.f32 	%f8103, [_ZZ14FlashAttentionE7v_block+4228];
	fma.rn.f32 	%f9608, %f8069, %f8103, %f9608;
	ld.shared.f32 	%f8104, [_ZZ14FlashAttentionE7v_block+4232];
	fma.rn.f32 	%f9607, %f8069, %f8104, %f9607;
	ld.shared.f32 	%f8105, [_ZZ14FlashAttentionE7v_block+4236];
	fma.rn.f32 	%f9606, %f8069, %f8105, %f9606;
	ld.shared.f32 	%f8106, [_ZZ14FlashAttentionE7v_block+4240];
	fma.rn.f32 	%f9605, %f8069, %f8106, %f9605;
	ld.shared.f32 	%f8107, [_ZZ14FlashAttentionE7v_block+4244];
	fma.rn.f32 	%f9604, %f8069, %f8107, %f9604;
	ld.shared.f32 	%f8108, [_ZZ14FlashAttentionE7v_block+4248];
	fma.rn.f32 	%f9603, %f8069, %f8108, %f9603;
	ld.shared.f32 	%f8109, [_ZZ14FlashAttentionE7v_block+4252];
	fma.rn.f32 	%f9602, %f8069, %f8109, %f9602;
	ld.shared.f32 	%f8110, [_ZZ14FlashAttentionE7v_block+4256];
	fma.rn.f32 	%f9601, %f8069, %f8110, %f9601;
	ld.shared.f32 	%f8111, [_ZZ14FlashAttentionE7v_block+4260];
	fma.rn.f32 	%f9600, %f8069, %f8111, %f9600;
	ld.shared.f32 	%f8112, [_ZZ14FlashAttentionE7v_block+4264];
	fma.rn.f32 	%f9599, %f8069, %f8112, %f9599;
	ld.shared.f32 	%f8113, [_ZZ14FlashAttentionE7v_block+4268];
	fma.rn.f32 	%f9598, %f8069, %f8113, %f9598;
	ld.shared.f32 	%f8114, [_ZZ14FlashAttentionE7v_block+4272];
	fma.rn.f32 	%f9597, %f8069, %f8114, %f9597;
	ld.shared.f32 	%f8115, [_ZZ14FlashAttentionE7v_block+4276];
	fma.rn.f32 	%f9596, %f8069, %f8115, %f9596;
	ld.shared.f32 	%f8116, [_ZZ14FlashAttentionE7v_block+4280];
	fma.rn.f32 	%f9595, %f8069, %f8116, %f9595;
	ld.shared.f32 	%f8117, [_ZZ14FlashAttentionE7v_block+4284];
	fma.rn.f32 	%f9594, %f8069, %f8117, %f9594;
	ld.shared.f32 	%f8118, [_ZZ14FlashAttentionE7v_block+4288];
	fma.rn.f32 	%f9593, %f8069, %f8118, %f9593;
	ld.shared.f32 	%f8119, [_ZZ14FlashAttentionE7v_block+4292];
	fma.rn.f32 	%f9592, %f8069, %f8119, %f9592;
	ld.shared.f32 	%f8120, [_ZZ14FlashAttentionE7v_block+4296];
	fma.rn.f32 	%f9591, %f8069, %f8120, %f9591;
	ld.shared.f32 	%f8121, [_ZZ14FlashAttentionE7v_block+4300];
	fma.rn.f32 	%f9590, %f8069, %f8121, %f9590;
	ld.shared.f32 	%f8122, [_ZZ14FlashAttentionE7v_block+4304];
	fma.rn.f32 	%f9589, %f8069, %f8122, %f9589;
	ld.shared.f32 	%f8123, [_ZZ14FlashAttentionE7v_block+4308];
	fma.rn.f32 	%f9588, %f8069, %f8123, %f9588;
	ld.shared.f32 	%f8124, [_ZZ14FlashAttentionE7v_block+4312];
	fma.rn.f32 	%f9587, %f8069, %f8124, %f9587;
	ld.shared.f32 	%f8125, [_ZZ14FlashAttentionE7v_block+4316];
	fma.rn.f32 	%f9586, %f8069, %f8125, %f9586;
	ld.shared.f32 	%f8126, [_ZZ14FlashAttentionE7v_block+4320];
	fma.rn.f32 	%f9585, %f8069, %f8126, %f9585;
	ld.shared.f32 	%f8127, [_ZZ14FlashAttentionE7v_block+4324];
	fma.rn.f32 	%f9584, %f8069, %f8127, %f9584;
	ld.shared.f32 	%f8128, [_ZZ14FlashAttentionE7v_block+4328];
	fma.rn.f32 	%f9583, %f8069, %f8128, %f9583;
	ld.shared.f32 	%f8129, [_ZZ14FlashAttentionE7v_block+4332];
	fma.rn.f32 	%f9582, %f8069, %f8129, %f9582;
	ld.shared.f32 	%f8130, [_ZZ14FlashAttentionE7v_block+4336];
	fma.rn.f32 	%f9581, %f8069, %f8130, %f9581;
	ld.shared.f32 	%f8131, [_ZZ14FlashAttentionE7v_block+4340];
	fma.rn.f32 	%f9580, %f8069, %f8131, %f9580;
	ld.shared.f32 	%f8132, [_ZZ14FlashAttentionE7v_block+4344];
	fma.rn.f32 	%f9579, %f8069, %f8132, %f9579;
	ld.shared.f32 	%f8133, [_ZZ14FlashAttentionE7v_block+4348];
	fma.rn.f32 	%f9578, %f8069, %f8133, %f9578;
	ld.shared.f32 	%f8134, [_ZZ14FlashAttentionE7v_block+4352];
	fma.rn.f32 	%f9577, %f8069, %f8134, %f9577;
	ld.shared.f32 	%f8135, [_ZZ14FlashAttentionE7v_block+4356];
	fma.rn.f32 	%f9576, %f8069, %f8135, %f9576;
	ld.shared.f32 	%f8136, [_ZZ14FlashAttentionE7v_block+4360];
	fma.rn.f32 	%f9575, %f8069, %f8136, %f9575;
	ld.shared.f32 	%f8137, [_ZZ14FlashAttentionE7v_block+4364];
	fma.rn.f32 	%f9574, %f8069, %f8137, %f9574;
	ld.shared.f32 	%f8138, [_ZZ14FlashAttentionE7v_block+4368];
	fma.rn.f32 	%f9573, %f8069, %f8138, %f9573;
	ld.shared.f32 	%f8139, [_ZZ14FlashAttentionE7v_block+4372];
	fma.rn.f32 	%f9572, %f8069, %f8139, %f9572;
	ld.shared.f32 	%f8140, [_ZZ14FlashAttentionE7v_block+4376];
	fma.rn.f32 	%f9571, %f8069, %f8140, %f9571;
	ld.shared.f32 	%f8141, [_ZZ14FlashAttentionE7v_block+4380];
	fma.rn.f32 	%f9570, %f8069, %f8141, %f9570;
	ld.shared.f32 	%f8142, [_ZZ14FlashAttentionE7v_block+4384];
	fma.rn.f32 	%f9569, %f8069, %f8142, %f9569;
	ld.shared.f32 	%f8143, [_ZZ14FlashAttentionE7v_block+4388];
	fma.rn.f32 	%f9568, %f8069, %f8143, %f9568;
	ld.shared.f32 	%f8144, [_ZZ14FlashAttentionE7v_block+4392];
	fma.rn.f32 	%f9567, %f8069, %f8144, %f9567;
	ld.shared.f32 	%f8145, [_ZZ14FlashAttentionE7v_block+4396];
	fma.rn.f32 	%f9566, %f8069, %f8145, %f9566;
	ld.shared.f32 	%f8146, [_ZZ14FlashAttentionE7v_block+4400];
	fma.rn.f32 	%f9565, %f8069, %f8146, %f9565;
	ld.shared.f32 	%f8147, [_ZZ14FlashAttentionE7v_block+4404];
	fma.rn.f32 	%f9564, %f8069, %f8147, %f9564;
	ld.shared.f32 	%f8148, [_ZZ14FlashAttentionE7v_block+4408];
	fma.rn.f32 	%f9563, %f8069, %f8148, %f9563;
	ld.shared.f32 	%f8149, [_ZZ14FlashAttentionE7v_block+4412];
	fma.rn.f32 	%f9562, %f8069, %f8149, %f9562;
	ld.shared.f32 	%f8150, [_ZZ14FlashAttentionE7v_block+4416];
	fma.rn.f32 	%f9561, %f8069, %f8150, %f9561;
	ld.shared.f32 	%f8151, [_ZZ14FlashAttentionE7v_block+4420];
	fma.rn.f32 	%f9560, %f8069, %f8151, %f9560;
	ld.shared.f32 	%f8152, [_ZZ14FlashAttentionE7v_block+4424];
	fma.rn.f32 	%f9559, %f8069, %f8152, %f9559;
	ld.shared.f32 	%f8153, [_ZZ14FlashAttentionE7v_block+4428];
	fma.rn.f32 	%f9558, %f8069, %f8153, %f9558;
	ld.shared.f32 	%f8154, [_ZZ14FlashAttentionE7v_block+4432];
	fma.rn.f32 	%f9557, %f8069, %f8154, %f9557;
	ld.shared.f32 	%f8155, [_ZZ14FlashAttentionE7v_block+4436];
	fma.rn.f32 	%f9556, %f8069, %f8155, %f9556;
	ld.shared.f32 	%f8156, [_ZZ14FlashAttentionE7v_block+4440];
	fma.rn.f32 	%f9555, %f8069, %f8156, %f9555;
	ld.shared.f32 	%f8157, [_ZZ14FlashAttentionE7v_block+4444];
	fma.rn.f32 	%f9554, %f8069, %f8157, %f9554;
	ld.shared.f32 	%f8158, [_ZZ14FlashAttentionE7v_block+4448];
	fma.rn.f32 	%f9553, %f8069, %f8158, %f9553;
	ld.shared.f32 	%f8159, [_ZZ14FlashAttentionE7v_block+4452];
	fma.rn.f32 	%f9552, %f8069, %f8159, %f9552;
	ld.shared.f32 	%f8160, [_ZZ14FlashAttentionE7v_block+4456];
	fma.rn.f32 	%f9551, %f8069, %f8160, %f9551;
	ld.shared.f32 	%f8161, [_ZZ14FlashAttentionE7v_block+4460];
	fma.rn.f32 	%f9550, %f8069, %f8161, %f9550;
	ld.shared.f32 	%f8162, [_ZZ14FlashAttentionE7v_block+4464];
	fma.rn.f32 	%f9549, %f8069, %f8162, %f9549;
	ld.shared.f32 	%f8163, [_ZZ14FlashAttentionE7v_block+4468];
	fma.rn.f32 	%f9548, %f8069, %f8163, %f9548;
	ld.shared.f32 	%f8164, [_ZZ14FlashAttentionE7v_block+4472];
	fma.rn.f32 	%f9547, %f8069, %f8164, %f9547;
	ld.shared.f32 	%f8165, [_ZZ14FlashAttentionE7v_block+4476];
	fma.rn.f32 	%f9546, %f8069, %f8165, %f9546;
	ld.shared.f32 	%f8166, [_ZZ14FlashAttentionE7v_block+4480];
	fma.rn.f32 	%f9545, %f8069, %f8166, %f9545;
	ld.shared.f32 	%f8167, [_ZZ14FlashAttentionE7v_block+4484];
	fma.rn.f32 	%f9544, %f8069, %f8167, %f9544;
	ld.shared.f32 	%f8168, [_ZZ14FlashAttentionE7v_block+4488];
	fma.rn.f32 	%f9543, %f8069, %f8168, %f9543;
	ld.shared.f32 	%f8169, [_ZZ14FlashAttentionE7v_block+4492];
	fma.rn.f32 	%f9542, %f8069, %f8169, %f9542;
	ld.shared.f32 	%f8170, [_ZZ14FlashAttentionE7v_block+4496];
	fma.rn.f32 	%f9541, %f8069, %f8170, %f9541;
	ld.shared.f32 	%f8171, [_ZZ14FlashAttentionE7v_block+4500];
	fma.rn.f32 	%f9540, %f8069, %f8171, %f9540;
	ld.shared.f32 	%f8172, [_ZZ14FlashAttentionE7v_block+4504];
	fma.rn.f32 	%f9539, %f8069, %f8172, %f9539;
	ld.shared.f32 	%f8173, [_ZZ14FlashAttentionE7v_block+4508];
	fma.rn.f32 	%f9538, %f8069, %f8173, %f9538;
	ld.shared.f32 	%f8174, [_ZZ14FlashAttentionE7v_block+4512];
	fma.rn.f32 	%f9537, %f8069, %f8174, %f9537;
	ld.shared.f32 	%f8175, [_ZZ14FlashAttentionE7v_block+4516];
	fma.rn.f32 	%f9536, %f8069, %f8175, %f9536;
	ld.shared.f32 	%f8176, [_ZZ14FlashAttentionE7v_block+4520];
	fma.rn.f32 	%f9535, %f8069, %f8176, %f9535;
	ld.shared.f32 	%f8177, [_ZZ14FlashAttentionE7v_block+4524];
	fma.rn.f32 	%f9534, %f8069, %f8177, %f9534;
	ld.shared.f32 	%f8178, [_ZZ14FlashAttentionE7v_block+4528];
	fma.rn.f32 	%f9533, %f8069, %f8178, %f9533;
	ld.shared.f32 	%f8179, [_ZZ14FlashAttentionE7v_block+4532];
	fma.rn.f32 	%f9532, %f8069, %f8179, %f9532;
	ld.shared.f32 	%f8180, [_ZZ14FlashAttentionE7v_block+4536];
	fma.rn.f32 	%f9531, %f8069, %f8180, %f9531;
	ld.shared.f32 	%f8181, [_ZZ14FlashAttentionE7v_block+4540];
	fma.rn.f32 	%f9530, %f8069, %f8181, %f9530;
	ld.shared.f32 	%f8182, [_ZZ14FlashAttentionE7v_block+4544];
	fma.rn.f32 	%f9529, %f8069, %f8182, %f9529;
	ld.shared.f32 	%f8183, [_ZZ14FlashAttentionE7v_block+4548];
	fma.rn.f32 	%f9528, %f8069, %f8183, %f9528;
	ld.shared.f32 	%f8184, [_ZZ14FlashAttentionE7v_block+4552];
	fma.rn.f32 	%f9527, %f8069, %f8184, %f9527;
	ld.shared.f32 	%f8185, [_ZZ14FlashAttentionE7v_block+4556];
	fma.rn.f32 	%f9526, %f8069, %f8185, %f9526;
	ld.shared.f32 	%f8186, [_ZZ14FlashAttentionE7v_block+4560];
	fma.rn.f32 	%f9525, %f8069, %f8186, %f9525;
	ld.shared.f32 	%f8187, [_ZZ14FlashAttentionE7v_block+4564];
	fma.rn.f32 	%f9524, %f8069, %f8187, %f9524;
	ld.shared.f32 	%f8188, [_ZZ14FlashAttentionE7v_block+4568];
	fma.rn.f32 	%f9523, %f8069, %f8188, %f9523;
	ld.shared.f32 	%f8189, [_ZZ14FlashAttentionE7v_block+4572];
	fma.rn.f32 	%f9522, %f8069, %f8189, %f9522;
	ld.shared.f32 	%f8190, [_ZZ14FlashAttentionE7v_block+4576];
	fma.rn.f32 	%f9521, %f8069, %f8190, %f9521;
	ld.shared.f32 	%f8191, [_ZZ14FlashAttentionE7v_block+4580];
	fma.rn.f32 	%f9520, %f8069, %f8191, %f9520;
	ld.shared.f32 	%f8192, [_ZZ14FlashAttentionE7v_block+4584];
	fma.rn.f32 	%f9519, %f8069, %f8192, %f9519;
	ld.shared.f32 	%f8193, [_ZZ14FlashAttentionE7v_block+4588];
	fma.rn.f32 	%f9518, %f8069, %f8193, %f9518;
	ld.shared.f32 	%f8194, [_ZZ14FlashAttentionE7v_block+4592];
	fma.rn.f32 	%f9517, %f8069, %f8194, %f9517;
	ld.shared.f32 	%f8195, [_ZZ14FlashAttentionE7v_block+4596];
	fma.rn.f32 	%f9516, %f8069, %f8195, %f9516;
	ld.shared.f32 	%f8196, [_ZZ14FlashAttentionE7v_block+4600];
	fma.rn.f32 	%f9515, %f8069, %f8196, %f9515;
	ld.shared.f32 	%f8197, [_ZZ14FlashAttentionE7v_block+4604];
	fma.rn.f32 	%f9514, %f8069, %f8197, %f9514;
	add.s32 	%r203, %r62, 9;
	setp.ge.s32 	%p58, %r203, %r264;
	@%p58 bra 	$L__BB0_79;
	ld.param.u32 	%r265, [FlashAttention_param_7];
	sub.f32 	%f8198, %f9648, %f9659;
	fma.rn.f32 	%f8199, %f8198, 0f3BBB989D, 0f3F000000;
	cvt.sat.f32.f32 	%f8200, %f8199;
	mov.f32 	%f8201, 0f4B400001;
	mov.f32 	%f8202, 0f437C0000;
	fma.rm.f32 	%f8203, %f8200, %f8202, %f8201;
	add.f32 	%f8204, %f8203, 0fCB40007F;
	neg.f32 	%f8205, %f8204;
	fma.rn.f32 	%f8206, %f8198, 0f3FB8AA3B, %f8205;
	fma.rn.f32 	%f8207, %f8198, 0f32A57060, %f8206;
	mov.b32 	%r204, %f8203;
	shl.b32 	%r205, %r204, 23;
	mov.b32 	%f8208, %r205;
	ex2.approx.ftz.f32 	%f8209, %f8207;
	mul.f32 	%f8210, %f8209, %f8208;
	add.f32 	%f9658, %f9658, %f8210;
	ld.shared.f32 	%f8211, [_ZZ14FlashAttentionE7v_block+4608];
	fma.rn.f32 	%f9641, %f8210, %f8211, %f9641;
	ld.shared.f32 	%f8212, [_ZZ14FlashAttentionE7v_block+4612];
	fma.rn.f32 	%f9640, %f8210, %f8212, %f9640;
	ld.shared.f32 	%f8213, [_ZZ14FlashAttentionE7v_block+4616];
	fma.rn.f32 	%f9639, %f8210, %f8213, %f9639;
	ld.shared.f32 	%f8214, [_ZZ14FlashAttentionE7v_block+4620];
	fma.rn.f32 	%f9638, %f8210, %f8214, %f9638;
	ld.shared.f32 	%f8215, [_ZZ14FlashAttentionE7v_block+4624];
	fma.rn.f32 	%f9637, %f8210, %f8215, %f9637;
	ld.shared.f32 	%f8216, [_ZZ14FlashAttentionE7v_block+4628];
	fma.rn.f32 	%f9636, %f8210, %f8216, %f9636;
	ld.shared.f32 	%f8217, [_ZZ14FlashAttentionE7v_block+4632];
	fma.rn.f32 	%f9635, %f8210, %f8217, %f9635;
	ld.shared.f32 	%f8218, [_ZZ14FlashAttentionE7v_block+4636];
	fma.rn.f32 	%f9634, %f8210, %f8218, %f9634;
	ld.shared.f32 	%f8219, [_ZZ14FlashAttentionE7v_block+4640];
	fma.rn.f32 	%f9633, %f8210, %f8219, %f9633;
	ld.shared.f32 	%f8220, [_ZZ14FlashAttentionE7v_block+4644];
	fma.rn.f32 	%f9632, %f8210, %f8220, %f9632;
	ld.shared.f32 	%f8221, [_ZZ14FlashAttentionE7v_block+4648];
	fma.rn.f32 	%f9631, %f8210, %f8221, %f9631;
	ld.shared.f32 	%f8222, [_ZZ14FlashAttentionE7v_block+4652];
	fma.rn.f32 	%f9630, %f8210, %f8222, %f9630;
	ld.shared.f32 	%f8223, [_ZZ14FlashAttentionE7v_block+4656];
	fma.rn.f32 	%f9629, %f8210, %f8223, %f9629;
	ld.shared.f32 	%f8224, [_ZZ14FlashAttentionE7v_block+4660];
	fma.rn.f32 	%f9628, %f8210, %f8224, %f9628;
	ld.shared.f32 	%f8225, [_ZZ14FlashAttentionE7v_block+4664];
	fma.rn.f32 	%f9627, %f8210, %f8225, %f9627;
	ld.shared.f32 	%f8226, [_ZZ14FlashAttentionE7v_block+4668];
	fma.rn.f32 	%f9626, %f8210, %f8226, %f9626;
	ld.shared.f32 	%f8227, [_ZZ14FlashAttentionE7v_block+4672];
	fma.rn.f32 	%f9625, %f8210, %f8227, %f9625;
	ld.shared.f32 	%f8228, [_ZZ14FlashAttentionE7v_block+4676];
	fma.rn.f32 	%f9624, %f8210, %f8228, %f9624;
	ld.shared.f32 	%f8229, [_ZZ14FlashAttentionE7v_block+4680];
	fma.rn.f32 	%f9623, %f8210, %f8229, %f9623;
	ld.shared.f32 	%f8230, [_ZZ14FlashAttentionE7v_block+4684];
	fma.rn.f32 	%f9622, %f8210, %f8230, %f9622;
	ld.shared.f32 	%f8231, [_ZZ14FlashAttentionE7v_block+4688];
	fma.rn.f32 	%f9621, %f8210, %f8231, %f9621;
	ld.shared.f32 	%f8232, [_ZZ14FlashAttentionE7v_block+4692];
	fma.rn.f32 	%f9620, %f8210, %f8232, %f9620;
	ld.shared.f32 	%f8233, [_ZZ14FlashAttentionE7v_block+4696];
	fma.rn.f32 	%f9619, %f8210, %f8233, %f9619;
	ld.shared.f32 	%f8234, [_ZZ14FlashAttentionE7v_block+4700];
	fma.rn.f32 	%f9618, %f8210, %f8234, %f9618;
	ld.shared.f32 	%f8235, [_ZZ14FlashAttentionE7v_block+4704];
	fma.rn.f32 	%f9617, %f8210, %f8235, %f9617;
	ld.shared.f32 	%f8236, [_ZZ14FlashAttentionE7v_block+4708];
	fma.rn.f32 	%f9616, %f8210, %f8236, %f9616;
	ld.shared.f32 	%f8237, [_ZZ14FlashAttentionE7v_block+4712];
	fma.rn.f32 	%f9615, %f8210, %f8237, %f9615;
	ld.shared.f32 	%f8238, [_ZZ14FlashAttentionE7v_block+4716];
	fma.rn.f32 	%f9614, %f8210, %f8238, %f9614;
	ld.shared.f32 	%f8239, [_ZZ14FlashAttentionE7v_block+4720];
	fma.rn.f32 	%f9613, %f8210, %f8239, %f9613;
	ld.shared.f32 	%f8240, [_ZZ14FlashAttentionE7v_block+4724];
	fma.rn.f32 	%f9612, %f8210, %f8240, %f9612;
	ld.shared.f32 	%f8241, [_ZZ14FlashAttentionE7v_block+4728];
	fma.rn.f32 	%f9611, %f8210, %f8241, %f9611;
	ld.shared.f32 	%f8242, [_ZZ14FlashAttentionE7v_block+4732];
	fma.rn.f32 	%f9610, %f8210, %f8242, %f9610;
	ld.shared.f32 	%f8243, [_ZZ14FlashAttentionE7v_block+4736];
	fma.rn.f32 	%f9609, %f8210, %f8243, %f9609;
	ld.shared.f32 	%f8244, [_ZZ14FlashAttentionE7v_block+4740];
	fma.rn.f32 	%f9608, %f8210, %f8244, %f9608;
	ld.shared.f32 	%f8245, [_ZZ14FlashAttentionE7v_block+4744];
	fma.rn.f32 	%f9607, %f8210, %f8245, %f9607;
	ld.shared.f32 	%f8246, [_ZZ14FlashAttentionE7v_block+4748];
	fma.rn.f32 	%f9606, %f8210, %f8246, %f9606;
	ld.shared.f32 	%f8247, [_ZZ14FlashAttentionE7v_block+4752];
	fma.rn.f32 	%f9605, %f8210, %f8247, %f9605;
	ld.shared.f32 	%f8248, [_ZZ14FlashAttentionE7v_block+4756];
	fma.rn.f32 	%f9604, %f8210, %f8248, %f9604;
	ld.shared.f32 	%f8249, [_ZZ14FlashAttentionE7v_block+4760];
	fma.rn.f32 	%f9603, %f8210, %f8249, %f9603;
	ld.shared.f32 	%f8250, [_ZZ14FlashAttentionE7v_block+4764];
	fma.rn.f32 	%f9602, %f8210, %f8250, %f9602;
	ld.shared.f32 	%f8251, [_ZZ14FlashAttentionE7v_block+4768];
	fma.rn.f32 	%f9601, %f8210, %f8251, %f9601;
	ld.shared.f32 	%f8252, [_ZZ14FlashAttentionE7v_block+4772];
	fma.rn.f32 	%f9600, %f8210, %f8252, %f9600;
	ld.shared.f32 	%f8253, [_ZZ14FlashAttentionE7v_block+4776];
	fma.rn.f32 	%f9599, %f8210, %f8253, %f9599;
	ld.shared.f32 	%f8254, [_ZZ14FlashAttentionE7v_block+4780];
	fma.rn.f32 	%f9598, %f8210, %f8254, %f9598;
	ld.shared.f32 	%f8255, [_ZZ14FlashAttentionE7v_block+4784];
	fma.rn.f32 	%f9597, %f8210, %f8255, %f9597;
	ld.shared.f32 	%f8256, [_ZZ14FlashAttentionE7v_block+4788];
	fma.rn.f32 	%f9596, %f8210, %f8256, %f9596;
	ld.shared.f32 	%f8257, [_ZZ14FlashAttentionE7v_block+4792];
	fma.rn.f32 	%f9595, %f8210, %f8257, %f9595;
	ld.shared.f32 	%f8258, [_ZZ14FlashAttentionE7v_block+4796];
	fma.rn.f32 	%f9594, %f8210, %f8258, %f9594;
	ld.shared.f32 	%f8259, [_ZZ14FlashAttentionE7v_block+4800];
	fma.rn.f32 	%f9593, %f8210, %f8259, %f9593;
	ld.shared.f32 	%f8260, [_ZZ14FlashAttentionE7v_block+4804];
	fma.rn.f32 	%f9592, %f8210, %f8260, %f9592;
	ld.shared.f32 	%f8261, [_ZZ14FlashAttentionE7v_block+4808];
	fma.rn.f32 	%f9591, %f8210, %f8261, %f9591;
	ld.shared.f32 	%f8262, [_ZZ14FlashAttentionE7v_block+4812];
	fma.rn.f32 	%f9590, %f8210, %f8262, %f9590;
	ld.shared.f32 	%f8263, [_ZZ14FlashAttentionE7v_block+4816];
	fma.rn.f32 	%f9589, %f8210, %f8263, %f9589;
	ld.shared.f32 	%f8264, [_ZZ14FlashAttentionE7v_block+4820];
	fma.rn.f32 	%f9588, %f8210, %f8264, %f9588;
	ld.shared.f32 	%f8265, [_ZZ14FlashAttentionE7v_block+4824];
	fma.rn.f32 	%f9587, %f8210, %f8265, %f9587;
	ld.shared.f32 	%f8266, [_ZZ14FlashAttentionE7v_block+4828];
	fma.rn.f32 	%f9586, %f8210, %f8266, %f9586;
	ld.shared.f32 	%f8267, [_ZZ14FlashAttentionE7v_block+4832];
	fma.rn.f32 	%f9585, %f8210, %f8267, %f9585;
	ld.shared.f32 	%f8268, [_ZZ14FlashAttentionE7v_block+4836];
	fma.rn.f32 	%f9584, %f8210, %f8268, %f9584;
	ld.shared.f32 	%f8269, [_ZZ14FlashAttentionE7v_block+4840];
	fma.rn.f32 	%f9583, %f8210, %f8269, %f9583;
	ld.shared.f32 	%f8270, [_ZZ14FlashAttentionE7v_block+4844];
	fma.rn.f32 	%f9582, %f8210, %f8270, %f9582;
	ld.shared.f32 	%f8271, [_ZZ14FlashAttentionE7v_block+4848];
	fma.rn.f32 	%f9581, %f8210, %f8271, %f9581;
	ld.shared.f32 	%f8272, [_ZZ14FlashAttentionE7v_block+4852];
	fma.rn.f32 	%f9580, %f8210, %f8272, %f9580;
	ld.shared.f32 	%f8273, [_ZZ14FlashAttentionE7v_block+4856];
	fma.rn.f32 	%f9579, %f8210, %f8273, %f9579;
	ld.shared.f32 	%f8274, [_ZZ14FlashAttentionE7v_block+4860];
	fma.rn.f32 	%f9578, %f8210, %f8274, %f9578;
	ld.shared.f32 	%f8275, [_ZZ14FlashAttentionE7v_block+4864];
	fma.rn.f32 	%f9577, %f8210, %f8275, %f9577;
	ld.shared.f32 	%f8276, [_ZZ14FlashAttentionE7v_block+4868];
	fma.rn.f32 	%f9576, %f8210, %f8276, %f9576;
	ld.shared.f32 	%f8277, [_ZZ14FlashAttentionE7v_block+4872];
	fma.rn.f32 	%f9575, %f8210, %f8277, %f9575;
	ld.shared.f32 	%f8278, [_ZZ14FlashAttentionE7v_block+4876];
	fma.rn.f32 	%f9574, %f8210, %f8278, %f9574;
	ld.shared.f32 	%f8279, [_ZZ14FlashAttentionE7v_block+4880];
	fma.rn.f32 	%f9573, %f8210, %f8279, %f9573;
	ld.shared.f32 	%f8280, [_ZZ14FlashAttentionE7v_block+4884];
	fma.rn.f32 	%f9572, %f8210, %f8280, %f9572;
	ld.shared.f32 	%f8281, [_ZZ14FlashAttentionE7v_block+4888];
	fma.rn.f32 	%f9571, %f8210, %f8281, %f9571;
	ld.shared.f32 	%f8282, [_ZZ14FlashAttentionE7v_block+4892];
	fma.rn.f32 	%f9570, %f8210, %f8282, %f9570;
	ld.shared.f32 	%f8283, [_ZZ14FlashAttentionE7v_block+4896];
	fma.rn.f32 	%f9569, %f8210, %f8283, %f9569;
	ld.shared.f32 	%f8284, [_ZZ14FlashAttentionE7v_block+4900];
	fma.rn.f32 	%f9568, %f8210, %f8284, %f9568;
	ld.shared.f32 	%f8285, [_ZZ14FlashAttentionE7v_block+4904];
	fma.rn.f32 	%f9567, %f8210, %f8285, %f9567;
	ld.shared.f32 	%f8286, [_ZZ14FlashAttentionE7v_block+4908];
	fma.rn.f32 	%f9566, %f8210, %f8286, %f9566;
	ld.shared.f32 	%f8287, [_ZZ14FlashAttentionE7v_block+4912];
	fma.rn.f32 	%f9565, %f8210, %f8287, %f9565;
	ld.shared.f32 	%f8288, [_ZZ14FlashAttentionE7v_block+4916];
	fma.rn.f32 	%f9564, %f8210, %f8288, %f9564;
	ld.shared.f32 	%f8289, [_ZZ14FlashAttentionE7v_block+4920];
	fma.rn.f32 	%f9563, %f8210, %f8289, %f9563;
	ld.shared.f32 	%f8290, [_ZZ14FlashAttentionE7v_block+4924];
	fma.rn.f32 	%f9562, %f8210, %f8290, %f9562;
	ld.shared.f32 	%f8291, [_ZZ14FlashAttentionE7v_block+4928];
	fma.rn.f32 	%f9561, %f8210, %f8291, %f9561;
	ld.shared.f32 	%f8292, [_ZZ14FlashAttentionE7v_block+4932];
	fma.rn.f32 	%f9560, %f8210, %f8292, %f9560;
	ld.shared.f32 	%f8293, [_ZZ14FlashAttentionE7v_block+4936];
	fma.rn.f32 	%f9559, %f8210, %f8293, %f9559;
	ld.shared.f32 	%f8294, [_ZZ14FlashAttentionE7v_block+4940];
	fma.rn.f32 	%f9558, %f8210, %f8294, %f9558;
	ld.shared.f32 	%f8295, [_ZZ14FlashAttentionE7v_block+4944];
	fma.rn.f32 	%f9557, %f8210, %f8295, %f9557;
	ld.shared.f32 	%f8296, [_ZZ14FlashAttentionE7v_block+4948];
	fma.rn.f32 	%f9556, %f8210, %f8296, %f9556;
	ld.shared.f32 	%f8297, [_ZZ14FlashAttentionE7v_block+4952];
	fma.rn.f32 	%f9555, %f8210, %f8297, %f9555;
	ld.shared.f32 	%f8298, [_ZZ14FlashAttentionE7v_block+4956];
	fma.rn.f32 	%f9554, %f8210, %f8298, %f9554;
	ld.shared.f32 	%f8299, [_ZZ14FlashAttentionE7v_block+4960];
	fma.rn.f32 	%f9553, %f8210, %f8299, %f9553;
	ld.shared.f32 	%f8300, [_ZZ14FlashAttentionE7v_block+4964];
	fma.rn.f32 	%f9552, %f8210, %f8300, %f9552;
	ld.shared.f32 	%f8301, [_ZZ14FlashAttentionE7v_block+4968];
	fma.rn.f32 	%f9551, %f8210, %f8301, %f9551;
	ld.shared.f32 	%f8302, [_ZZ14FlashAttentionE7v_block+4972];
	fma.rn.f32 	%f9550, %f8210, %f8302, %f9550;
	ld.shared.f32 	%f8303, [_ZZ14FlashAttentionE7v_block+4976];
	fma.rn.f32 	%f9549, %f8210, %f8303, %f9549;
	ld.shared.f32 	%f8304, [_ZZ14FlashAttentionE7v_block+4980];
	fma.rn.f32 	%f9548, %f8210, %f8304, %f9548;
	ld.shared.f32 	%f8305, [_ZZ14FlashAttentionE7v_block+4984];
	fma.rn.f32 	%f9547, %f8210, %f8305, %f9547;
	ld.shared.f32 	%f8306, [_ZZ14FlashAttentionE7v_block+4988];
	fma.rn.f32 	%f9546, %f8210, %f8306, %f9546;
	ld.shared.f32 	%f8307, [_ZZ14FlashAttentionE7v_block+4992];
	fma.rn.f32 	%f9545, %f8210, %f8307, %f9545;
	ld.shared.f32 	%f8308, [_ZZ14FlashAttentionE7v_block+4996];
	fma.rn.f32 	%f9544, %f8210, %f8308, %f9544;
	ld.shared.f32 	%f8309, [_ZZ14FlashAttentionE7v_block+5000];
	fma.rn.f32 	%f9543, %f8210, %f8309, %f9543;
	ld.shared.f32 	%f8310, [_ZZ14FlashAttentionE7v_block+5004];
	fma.rn.f32 	%f9542, %f8210, %f8310, %f9542;
	ld.shared.f32 	%f8311, [_ZZ14FlashAttentionE7v_block+5008];
	fma.rn.f32 	%f9541, %f8210, %f8311, %f9541;
	ld.shared.f32 	%f8312, [_ZZ14FlashAttentionE7v_block+5012];
	fma.rn.f32 	%f9540, %f8210, %f8312, %f9540;
	ld.shared.f32 	%f8313, [_ZZ14FlashAttentionE7v_block+5016];
	fma.rn.f32 	%f9539, %f8210, %f8313, %f9539;
	ld.shared.f32 	%f8314, [_ZZ14FlashAttentionE7v_block+5020];
	fma.rn.f32 	%f9538, %f8210, %f8314, %f9538;
	ld.shared.f32 	%f8315, [_ZZ14FlashAttentionE7v_block+5024];
	fma.rn.f32 	%f9537, %f8210, %f8315, %f9537;
	ld.shared.f32 	%f8316, [_ZZ14FlashAttentionE7v_block+5028];
	fma.rn.f32 	%f9536, %f8210, %f8316, %f9536;
	ld.shared.f32 	%f8317, [_ZZ14FlashAttentionE7v_block+5032];
	fma.rn.f32 	%f9535, %f8210, %f8317, %f9535;
	ld.shared.f32 	%f8318, [_ZZ14FlashAttentionE7v_block+5036];
	fma.rn.f32 	%f9534, %f8210, %f8318, %f9534;
	ld.shared.f32 	%f8319, [_ZZ14FlashAttentionE7v_block+5040];
	fma.rn.f32 	%f9533, %f8210, %f8319, %f9533;
	ld.shared.f32 	%f8320, [_ZZ14FlashAttentionE7v_block+5044];
	fma.rn.f32 	%f9532, %f8210, %f8320, %f9532;
	ld.shared.f32 	%f8321, [_ZZ14FlashAttentionE7v_block+5048];
	fma.rn.f32 	%f9531, %f8210, %f8321, %f9531;
	ld.shared.f32 	%f8322, [_ZZ14FlashAttentionE7v_block+5052];
	fma.rn.f32 	%f9530, %f8210, %f8322, %f9530;
	ld.shared.f32 	%f8323, [_ZZ14FlashAttentionE7v_block+5056];
	fma.rn.f32 	%f9529, %f8210, %f8323, %f9529;
	ld.shared.f32 	%f8324, [_ZZ14FlashAttentionE7v_block+5060];
	fma.rn.f32 	%f9528, %f8210, %f8324, %f9528;
	ld.shared.f32 	%f8325, [_ZZ14FlashAttentionE7v_block+5064];
	fma.rn.f32 	%f9527, %f8210, %f8325, %f9527;
	ld.shared.f32 	%f8326, [_ZZ14FlashAttentionE7v_block+5068];
	fma.rn.f32 	%f9526, %f8210, %f8326, %f9526;
	ld.shared.f32 	%f8327, [_ZZ14FlashAttentionE7v_block+5072];
	fma.rn.f32 	%f9525, %f8210, %f8327, %f9525;
	ld.shared.f32 	%f8328, [_ZZ14FlashAttentionE7v_block+5076];
	fma.rn.f32 	%f9524, %f8210, %f8328, %f9524;
	ld.shared.f32 	%f8329, [_ZZ14FlashAttentionE7v_block+5080];
	fma.rn.f32 	%f9523, %f8210, %f8329, %f9523;
	ld.shared.f32 	%f8330, [_ZZ14FlashAttentionE7v_block+5084];
	fma.rn.f32 	%f9522, %f8210, %f8330, %f9522;
	ld.shared.f32 	%f8331, [_ZZ14FlashAttentionE7v_block+5088];
	fma.rn.f32 	%f9521, %f8210, %f8331, %f9521;
	ld.shared.f32 	%f8332, [_ZZ14FlashAttentionE7v_block+5092];
	fma.rn.f32 	%f9520, %f8210, %f8332, %f9520;
	ld.shared.f32 	%f8333, [_ZZ14FlashAttentionE7v_block+5096];
	fma.rn.f32 	%f9519, %f8210, %f8333, %f9519;
	ld.shared.f32 	%f8334, [_ZZ14FlashAttentionE7v_block+5100];
	fma.rn.f32 	%f9518, %f8210, %f8334, %f9518;
	ld.shared.f32 	%f8335, [_ZZ14FlashAttentionE7v_block+5104];
	fma.rn.f32 	%f9517, %f8210, %f8335, %f9517;
	ld.shared.f32 	%f8336, [_ZZ14FlashAttentionE7v_block+5108];
	fma.rn.f32 	%f9516, %f8210, %f8336, %f9516;
	ld.shared.f32 	%f8337, [_ZZ14FlashAttentionE7v_block+5112];
	fma.rn.f32 	%f9515, %f8210, %f8337, %f9515;
	ld.shared.f32 	%f8338, [_ZZ14FlashAttentionE7v_block+5116];
	fma.rn.f32 	%f9514, %f8210, %f8338, %f9514;
	add.s32 	%r206, %r62, 10;
	setp.ge.s32 	%p59, %r206, %r265;
	@%p59 bra 	$L__BB0_79;
	ld.param.u32 	%r266, [FlashAttention_param_7];
	sub.f32 	%f8339, %f9647, %f9659;
	fma.rn.f32 	%f8340, %f8339, 0f3BBB989D, 0f3F000000;
	cvt.sat.f32.f32 	%f8341, %f8340;
	mov.f32 	%f8342, 0f4B400001;
	mov.f32 	%f8343, 0f437C0000;
	fma.rm.f32 	%f8344, %f8341, %f8343, %f8342;
	add.f32 	%f8345, %f8344, 0fCB40007F;
	neg.f32 	%f8346, %f8345;
	fma.rn.f32 	%f8347, %f8339, 0f3FB8AA3B, %f8346;
	fma.rn.f32 	%f8348, %f8339, 0f32A57060, %f8347;
	mov.b32 	%r207, %f8344;
	shl.b32 	%r208, %r207, 23;
	mov.b32 	%f8349, %r208;
	ex2.approx.ftz.f32 	%f8350, %f8348;
	mul.f32 	%f8351, %f8350, %f8349;
	add.f32 	%f9658, %f9658, %f8351;
	ld.shared.f32 	%f8352, [_ZZ14FlashAttentionE7v_block+5120];
	fma.rn.f32 	%f9641, %f8351, %f8352, %f9641;
	ld.shared.f32 	%f8353, [_ZZ14FlashAttentionE7v_block+5124];
	fma.rn.f32 	%f9640, %f8351, %f8353, %f9640;
	ld.shared.f32 	%f8354, [_ZZ14FlashAttentionE7v_block+5128];
	fma.rn.f32 	%f9639, %f8351, %f8354, %f9639;
	ld.shared.f32 	%f8355, [_ZZ14FlashAttentionE7v_block+5132];
	fma.rn.f32 	%f9638, %f8351, %f8355, %f9638;
	ld.shared.f32 	%f8356, [_ZZ14FlashAttentionE7v_block+5136];
	fma.rn.f32 	%f9637, %f8351, %f8356, %f9637;
	ld.shared.f32 	%f8357, [_ZZ14FlashAttentionE7v_block+5140];
	fma.rn.f32 	%f9636, %f8351, %f8357, %f9636;
	ld.shared.f32 	%f8358, [_ZZ14FlashAttentionE7v_block+5144];
	fma.rn.f32 	%f9635, %f8351, %f8358, %f9635;
	ld.shared.f32 	%f8359, [_ZZ14FlashAttentionE7v_block+5148];
	fma.rn.f32 	%f9634, %f8351, %f8359, %f9634;
	ld.shared.f32 	%f8360, [_ZZ14FlashAttentionE7v_block+5152];
	fma.rn.f32 	%f9633, %f8351, %f8360, %f9633;
	ld.shared.f32 	%f8361, [_ZZ14FlashAttentionE7v_block+5156];
	fma.rn.f32 	%f9632, %f8351, %f8361, %f9632;
	ld.shared.f32 	%f8362, [_ZZ14FlashAttentionE7v_block+5160];
	fma.rn.f32 	%f9631, %f8351, %f8362, %f9631;
	ld.shared.f32 	%f8363, [_ZZ14FlashAttentionE7v_block+5164];
	fma.rn.f32 	%f9630, %f8351, %f8363, %f9630;
	ld.shared.f32 	%f8364, [_ZZ14FlashAttentionE7v_block+5168];
	fma.rn.f32 	%f9629, %f8351, %f8364, %f9629;
	ld.shared.f32 	%f8365, [_ZZ14FlashAttentionE7v_block+5172];
	fma.rn.f32 	%f9628, %f8351, %f8365, %f9628;
	ld.shared.f32 	%f8366, [_ZZ14FlashAttentionE7v_block+5176];
	fma.rn.f32 	%f9627, %f8351, %f8366, %f9627;
	ld.shared.f32 	%f8367, [_ZZ14FlashAttentionE7v_block+5180];
	fma.rn.f32 	%f9626, %f8351, %f8367, %f9626;
	ld.shared.f32 	%f8368, [_ZZ14FlashAttentionE7v_block+5184];
	fma.rn.f32 	%f9625, %f8351, %f8368, %f9625;
	ld.shared.f32 	%f8369, [_ZZ14FlashAttentionE7v_block+5188];
	fma.rn.f32 	%f9624, %f8351, %f8369, %f9624;
	ld.shared.f32 	%f8370, [_ZZ14FlashAttentionE7v_block+5192];
	fma.rn.f32 	%f9623, %f8351, %f8370, %f9623;
	ld.shared.f32 	%f8371, [_ZZ14FlashAttentionE7v_block+5196];
	fma.rn.f32 	%f9622, %f8351, %f8371, %f9622;
	ld.shared.f32 	%f8372, [_ZZ14FlashAttentionE7v_block+5200];
	fma.rn.f32 	%f9621, %f8351, %f8372, %f9621;
	ld.shared.f32 	%f8373, [_ZZ14FlashAttentionE7v_block+5204];
	fma.rn.f32 	%f9620, %f8351, %f8373, %f9620;
	ld.shared.f32 	%f8374, [_ZZ14FlashAttentionE7v_block+5208];
	fma.rn.f32 	%f9619, %f8351, %f8374, %f9619;
	ld.shared.f32 	%f8375, [_ZZ14FlashAttentionE7v_block+5212];
	fma.rn.f32 	%f9618, %f8351, %f8375, %f9618;
	ld.shared.f32 	%f8376, [_ZZ14FlashAttentionE7v_block+5216];
	fma.rn.f32 	%f9617, %f8351, %f8376, %f9617;
	ld.shared.f32 	%f8377, [_ZZ14FlashAttentionE7v_block+5220];
	fma.rn.f32 	%f9616, %f8351, %f8377, %f9616;
	ld.shared.f32 	%f8378, [_ZZ14FlashAttentionE7v_block+5224];
	fma.rn.f32 	%f9615, %f8351, %f8378, %f9615;
	ld.shared.f32 	%f8379, [_ZZ14FlashAttentionE7v_block+5228];
	fma.rn.f32 	%f9614, %f8351, %f8379, %f9614;
	ld.shared.f32 	%f8380, [_ZZ14FlashAttentionE7v_block+5232];
	fma.rn.f32 	%f9613, %f8351, %f8380, %f9613;
	ld.shared.f32 	%f8381, [_ZZ14FlashAttentionE7v_block+5236];
	fma.rn.f32 	%f9612, %f8351, %f8381, %f9612;
	ld.shared.f32 	%f8382, [_ZZ14FlashAttentionE7v_block+5240];
	fma.rn.f32 	%f9611, %f8351, %f8382, %f9611;
	ld.shared.f32 	%f8383, [_ZZ14FlashAttentionE7v_block+5244];
	fma.rn.f32 	%f9610, %f8351, %f8383, %f9610;
	ld.shared.f32 	%f8384, [_ZZ14FlashAttentionE7v_block+5248];
	fma.rn.f32 	%f9609, %f8351, %f8384, %f9609;
	ld.shared.f32 	%f8385, [_ZZ14FlashAttentionE7v_block+5252];
	fma.rn.f32 	%f9608, %f8351, %f8385, %f9608;
	ld.shared.f32 	%f8386, [_ZZ14FlashAttentionE7v_block+5256];
	fma.rn.f32 	%f9607, %f8351, %f8386, %f9607;
	ld.shared.f32 	%f8387, [_ZZ14FlashAttentionE7v_block+5260];
	fma.rn.f32 	%f9606, %f8351, %f8387, %f9606;
	ld.shared.f32 	%f8388, [_ZZ14FlashAttentionE7v_block+5264];
	fma.rn.f32 	%f9605, %f8351, %f8388, %f9605;
	ld.shared.f32 	%f8389, [_ZZ14FlashAttentionE7v_block+5268];
	fma.rn.f32 	%f9604, %f8351, %f8389, %f9604;
	ld.shared.f32 	%f8390, [_ZZ14FlashAttentionE7v_block+5272];
	fma.rn.f32 	%f9603, %f8351, %f8390, %f9603;
	ld.shared.f32 	%f8391, [_ZZ14FlashAttentionE7v_block+5276];
	fma.rn.f32 	%f9602, %f8351, %f8391, %f9602;
	ld.shared.f32 	%f8392, [_ZZ14FlashAttentionE7v_block+5280];
	fma.rn.f32 	%f9601, %f8351, %f8392, %f9601;
	ld.shared.f32 	%f8393, [_ZZ14FlashAttentionE7v_block+5284];
	fma.rn.f32 	%f9600, %f8351, %f8393, %f9600;
	ld.shared.f32 	%f8394, [_ZZ14FlashAttentionE7v_block+5288];
	fma.rn.f32 	%f9599, %f8351, %f8394, %f9599;
	ld.shared.f32 	%f8395, [_ZZ14FlashAttentionE7v_block+5292];
	fma.rn.f32 	%f9598, %f8351, %f8395, %f9598;
	ld.shared.f32 	%f8396, [_ZZ14FlashAttentionE7v_block+5296];
	fma.rn.f32 	%f9597, %f8351, %f8396, %f9597;
	ld.shared.f32 	%f8397, [_ZZ14FlashAttentionE7v_block+5300];
	fma.rn.f32 	%f9596, %f8351, %f8397, %f9596;
	ld.shared.f32 	%f8398, [_ZZ14FlashAttentionE7v_block+5304];
	fma.rn.f32 	%f9595, %f8351, %f8398, %f9595;
	ld.shared.f32 	%f8399, [_ZZ14FlashAttentionE7v_block+5308];
	fma.rn.f32 	%f9594, %f8351, %f8399, %f9594;
	ld.shared.f32 	%f8400, [_ZZ14FlashAttentionE7v_block+5312];
	fma.rn.f32 	%f9593, %f8351, %f8400, %f9593;
	ld.shared.f32 	%f8401, [_ZZ14FlashAttentionE7v_block+5316];
	fma.rn.f32 	%f9592, %f8351, %f8401, %f9592;
	ld.shared.f32 	%f8402, [_ZZ14FlashAttentionE7v_block+5320];
	fma.rn.f32 	%f9591, %f8351, %f8402, %f9591;
	ld.shared.f32 	%f8403, [_ZZ14FlashAttentionE7v_block+5324];
	fma.rn.f32 	%f9590, %f8351, %f8403, %f9590;
	ld.shared.f32 	%f8404, [_ZZ14FlashAttentionE7v_block+5328];
	fma.rn.f32 	%f9589, %f8351, %f8404, %f9589;
	ld.shared.f32 	%f8405, [_ZZ14FlashAttentionE7v_block+5332];
	fma.rn.f32 	%f9588, %f8351, %f8405, %f9588;
	ld.shared.f32 	%f8406, [_ZZ14FlashAttentionE7v_block+5336];
	fma.rn.f32 	%f9587, %f8351, %f8406, %f9587;
	ld.shared.f32 	%f8407, [_ZZ14FlashAttentionE7v_block+5340];
	fma.rn.f32 	%f9586, %f8351, %f8407, %f9586;
	ld.shared.f32 	%f8408, [_ZZ14FlashAttentionE7v_block+5344];
	fma.rn.f32 	%f9585, %f8351, %f8408, %f9585;
	ld.shared.f32 	%f8409, [_ZZ14FlashAttentionE7v_block+5348];
	fma.rn.f32 	%f9584, %f8351, %f8409, %f9584;
	ld.shared.f32 	%f8410, [_ZZ14FlashAttentionE7v_block+5352];
	fma.rn.f32 	%f9583, %f8351, %f8410, %f9583;
	ld.shared.f32 	%f8411, [_ZZ14FlashAttentionE7v_block+5356];
	fma.rn.f32 	%f9582, %f8351, %f8411, %f9582;
	ld.shared.f32 	%f8412, [_ZZ14FlashAttentionE7v_block+5360];
	fma.rn.f32 	%f9581, %f8351, %f8412, %f9581;
	ld.shared.f32 	%f8413, [_ZZ14FlashAttentionE7v_block+5364];
	fma.rn.f32 	%f9580, %f8351, %f8413, %f9580;
	ld.shared.f32 	%f8414, [_ZZ14FlashAttentionE7v_block+5368];
	fma.rn.f32 	%f9579, %f8351, %f8414, %f9579;
	ld.shared.f32 	%f8415, [_ZZ14FlashAttentionE7v_block+5372];
	fma.rn.f32 	%f9578, %f8351, %f8415, %f9578;
	ld.shared.f32 	%f8416, [_ZZ14FlashAttentionE7v_block+5376];
	fma.rn.f32 	%f9577, %f8351, %f8416, %f9577;
	ld.shared.f32 	%f8417, [_ZZ14FlashAttentionE7v_block+5380];
	fma.rn.f32 	%f9576, %f8351, %f8417, %f9576;
	ld.shared.f32 	%f8418, [_ZZ14FlashAttentionE7v_block+5384];
	fma.rn.f32 	%f9575, %f8351, %f8418, %f9575;
	ld.shared.f32 	%f8419, [_ZZ14FlashAttentionE7v_block+5388];
	fma.rn.f32 	%f9574, %f8351, %f8419, %f9574;
	ld.shared.f32 	%f8420, [_ZZ14FlashAttentionE7v_block+5392];
	fma.rn.f32 	%f9573, %f8351, %f8420, %f9573;
	ld.shared.f32 	%f8421, [_ZZ14FlashAttentionE7v_block+5396];
	fma.rn.f32 	%f9572, %f8351, %f8421, %f9572;
	ld.shared.f32 	%f8422, [_ZZ14FlashAttentionE7v_block+5400];
	fma.rn.f32 	%f9571, %f8351, %f8422, %f9571;
	ld.shared.f32 	%f8423, [_ZZ14FlashAttentionE7v_block+5404];
	fma.rn.f32 	%f9570, %f8351, %f8423, %f9570;
	ld.shared.f32 	%f8424, [_ZZ14FlashAttentionE7v_block+5408];
	fma.rn.f32 	%f9569, %f8351, %f8424, %f9569;
	ld.shared.f32 	%f8425, [_ZZ14FlashAttentionE7v_block+5412];
	fma.rn.f32 	%f9568, %f8351, %f8425, %f9568;
	ld.shared.f32 	%f8426, [_ZZ14FlashAttentionE7v_block+5416];
	fma.rn.f32 	%f9567, %f8351, %f8426, %f9567;
	ld.shared.f32 	%f8427, [_ZZ14FlashAttentionE7v_block+5420];
	fma.rn.f32 	%f9566, %f8351, %f8427, %f9566;
	ld.shared.f32 	%f8428, [_ZZ14FlashAttentionE7v_block+5424];
	fma.rn.f32 	%f9565, %f8351, %f8428, %f9565;
	ld.shared.f32 	%f8429, [_ZZ14FlashAttentionE7v_block+5428];
	fma.rn.f32 	%f9564, %f8351, %f8429, %f9564;
	ld.shared.f32 	%f8430, [_ZZ14FlashAttentionE7v_block+5432];
	fma.rn.f32 	%f9563, %f8351, %f8430, %f9563;
	ld.shared.f32 	%f8431, [_ZZ14FlashAttentionE7v_block+5436];
	fma.rn.f32 	%f9562, %f8351, %f8431, %f9562;
	ld.shared.f32 	%f8432, [_ZZ14FlashAttentionE7v_block+5440];
	fma.rn.f32 	%f9561, %f8351, %f8432, %f9561;
	ld.shared.f32 	%f8433, [_ZZ14FlashAttentionE7v_block+5444];
	fma.rn.f32 	%f9560, %f8351, %f8433, %f9560;
	ld.shared.f32 	%f8434, [_ZZ14FlashAttentionE7v_block+5448];
	fma.rn.f32 	%f9559, %f8351, %f8434, %f9559;
	ld.shared.f32 	%f8435, [_ZZ14FlashAttentionE7v_block+5452];
	fma.rn.f32 	%f9558, %f8351, %f8435, %f9558;
	ld.shared.f32 	%f8436, [_ZZ14FlashAttentionE7v_block+5456];
	fma.rn.f32 	%f9557, %f8351, %f8436, %f9557;
	ld.shared.f32 	%f8437, [_ZZ14FlashAttentionE7v_block+5460];
	fma.rn.f32 	%f9556, %f8351, %f8437, %f9556;
	ld.shared.f32 	%f8438, [_ZZ14FlashAttentionE7v_block+5464];
	fma.rn.f32 	%f9555, %f8351, %f8438, %f9555;
	ld.shared.f32 	%f8439, [_ZZ14FlashAttentionE7v_block+5468];
	fma.rn.f32 	%f9554, %f8351, %f8439, %f9554;
	ld.shared.f32 	%f8440, [_ZZ14FlashAttentionE7v_block+5472];
	fma.rn.f32 	%f9553, %f8351, %f8440, %f9553;
	ld.shared.f32 	%f8441, [_ZZ14FlashAttentionE7v_block+5476];
	fma.rn.f32 	%f9552, %f8351, %f8441, %f9552;
	ld.shared.f32 	%f8442, [_ZZ14FlashAttentionE7v_block+5480];
	fma.rn.f32 	%f9551, %f8351, %f8442, %f9551;
	ld.shared.f32 	%f8443, [_ZZ14FlashAttentionE7v_block+5484];
	fma.rn.f32 	%f9550, %f8351, %f8443, %f9550;
	ld.shared.f32 	%f8444, [_ZZ14FlashAttentionE7v_block+5488];
	fma.rn.f32 	%f9549, %f8351, %f8444, %f9549;
	ld.shared.f32 	%f8445, [_ZZ14FlashAttentionE7v_block+5492];
	fma.rn.f32 	%f9548, %f8351, %f8445, %f9548;
	ld.shared.f32 	%f8446, [_ZZ14FlashAttentionE7v_block+5496];
	fma.rn.f32 	%f9547, %f8351, %f8446, %f9547;
	ld.shared.f32 	%f8447, [_ZZ14FlashAttentionE7v_block+5500];
	fma.rn.f32 	%f9546, %f8351, %f8447, %f9546;
	ld.shared.f32 	%f8448, [_ZZ14FlashAttentionE7v_block+5504];
	fma.rn.f32 	%f9545, %f8351, %f8448, %f9545;
	ld.shared.f32 	%f8449, [_ZZ14FlashAttentionE7v_block+5508];
	fma.rn.f32 	%f9544, %f8351, %f8449, %f9544;
	ld.shared.f32 	%f8450, [_ZZ14FlashAttentionE7v_block+5512];
	fma.rn.f32 	%f9543, %f8351, %f8450, %f9543;
	ld.shared.f32 	%f8451, [_ZZ14FlashAttentionE7v_block+5516];
	fma.rn.f32 	%f9542, %f8351, %f8451, %f9542;
	ld.shared.f32 	%f8452, [_ZZ14FlashAttentionE7v_block+5520];
	fma.rn.f32 	%f9541, %f8351, %f8452, %f9541;
	ld.shared.f32 	%f8453, [_ZZ14FlashAttentionE7v_block+5524];
	fma.rn.f32 	%f9540, %f8351, %f8453, %f9540;
	ld.shared.f32 	%f8454, [_ZZ14FlashAttentionE7v_block+5528];
	fma.rn.f32 	%f9539, %f8351, %f8454, %f9539;
	ld.shared.f32 	%f8455, [_ZZ14FlashAttentionE7v_block+5532];
	fma.rn.f32 	%f9538, %f8351, %f8455, %f9538;
	ld.shared.f32 	%f8456, [_ZZ14FlashAttentionE7v_block+5536];
	fma.rn.f32 	%f9537, %f8351, %f8456, %f9537;
	ld.shared.f32 	%f8457, [_ZZ14FlashAttentionE7v_block+5540];
	fma.rn.f32 	%f9536, %f8351, %f8457, %f9536;
	ld.shared.f32 	%f8458, [_ZZ14FlashAttentionE7v_block+5544];
	fma.rn.f32 	%f9535, %f8351, %f8458, %f9535;
	ld.shared.f32 	%f8459, [_ZZ14FlashAttentionE7v_block+5548];
	fma.rn.f32 	%f9534, %f8351, %f8459, %f9534;
	ld.shared.f32 	%f8460, [_ZZ14FlashAttentionE7v_block+5552];
	fma.rn.f32 	%f9533, %f8351, %f8460, %f9533;
	ld.shared.f32 	%f8461, [_ZZ14FlashAttentionE7v_block+5556];
	fma.rn.f32 	%f9532, %f8351, %f8461, %f9532;
	ld.shared.f32 	%f8462, [_ZZ14FlashAttentionE7v_block+5560];
	fma.rn.f32 	%f9531, %f8351, %f8462, %f9531;
	ld.shared.f32 	%f8463, [_ZZ14FlashAttentionE7v_block+5564];
	fma.rn.f32 	%f9530, %f8351, %f8463, %f9530;
	ld.shared.f32 	%f8464, [_ZZ14FlashAttentionE7v_block+5568];
	fma.rn.f32 	%f9529, %f8351, %f8464, %f9529;
	ld.shared.f32 	%f8465, [_ZZ14FlashAttentionE7v_block+5572];
	fma.rn.f32 	%f9528, %f8351, %f8465, %f9528;
	ld.shared.f32 	%f8466, [_ZZ14FlashAttentionE7v_block+5576];
	fma.rn.f32 	%f9527, %f8351, %f8466, %f9527;
	ld.shared.f32 	%f8467, [_ZZ14FlashAttentionE7v_block+5580];
	fma.rn.f32 	%f9526, %f8351, %f8467, %f9526;
	ld.shared.f32 	%f8468, [_ZZ14FlashAttentionE7v_block+5584];
	fma.rn.f32 	%f9525, %f8351, %f8468, %f9525;
	ld.shared.f32 	%f8469, [_ZZ14FlashAttentionE7v_block+5588];
	fma.rn.f32 	%f9524, %f8351, %f8469, %f9524;
	ld.shared.f32 	%f8470, [_ZZ14FlashAttentionE7v_block+5592];
	fma.rn.f32 	%f9523, %f8351, %f8470, %f9523;
	ld.shared.f32 	%f8471, [_ZZ14FlashAttentionE7v_block+5596];
	fma.rn.f32 	%f9522, %f8351, %f8471, %f9522;
	ld.shared.f32 	%f8472, [_ZZ14FlashAttentionE7v_block+5600];
	fma.rn.f32 	%f9521, %f8351, %f8472, %f9521;
	ld.shared.f32 	%f8473, [_ZZ14FlashAttentionE7v_block+5604];
	fma.rn.f32 	%f9520, %f8351, %f8473, %f9520;
	ld.shared.f32 	%f8474, [_ZZ14FlashAttentionE7v_block+5608];
	fma.rn.f32 	%f9519, %f8351, %f8474, %f9519;
	ld.shared.f32 	%f8475, [_ZZ14FlashAttentionE7v_block+5612];
	fma.rn.f32 	%f9518, %f8351, %f8475, %f9518;
	ld.shared.f32 	%f8476, [_ZZ14FlashAttentionE7v_block+5616];
	fma.rn.f32 	%f9517, %f8351, %f8476, %f9517;
	ld.shared.f32 	%f8477, [_ZZ14FlashAttentionE7v_block+5620];
	fma.rn.f32 	%f9516, %f8351, %f8477, %f9516;
	ld.shared.f32 	%f8478, [_ZZ14FlashAttentionE7v_block+5624];
	fma.rn.f32 	%f9515, %f8351, %f8478, %f9515;
	ld.shared.f32 	%f8479, [_ZZ14FlashAttentionE7v_block+5628];
	fma.rn.f32 	%f9514, %f8351, %f8479, %f9514;
	add.s32 	%r209, %r62, 11;
	setp.ge.s32 	%p60, %r209, %r266;
	@%p60 bra 	$L__BB0_79;
	ld.param.u32 	%r267, [FlashAttention_param_7];
	sub.f32 	%f8480, %f9646, %f9659;
	fma.rn.f32 	%f8481, %f8480, 0f3BBB989D, 0f3F000000;
	cvt.sat.f32.f32 	%f8482, %f8481;
	mov.f32 	%f8483, 0f4B400001;
	mov.f32 	%f8484, 0f437C0000;
	fma.rm.f32 	%f8485, %f8482, %f8484, %f8483;
	add.f32 	%f8486, %f8485, 0fCB40007F;
	neg.f32 	%f8487, %f8486;
	fma.rn.f32 	%f8488, %f8480, 0f3FB8AA3B, %f8487;
	fma.rn.f32 	%f8489, %f8480, 0f32A57060, %f8488;
	mov.b32 	%r210, %f8485;
	shl.b32 	%r211, %r210, 23;
	mov.b32 	%f8490, %r211;
	ex2.approx.ftz.f32 	%f8491, %f8489;
	mul.f32 	%f8492, %f8491, %f8490;
	add.f32 	%f9658, %f9658, %f8492;
	ld.shared.f32 	%f8493, [_ZZ14FlashAttentionE7v_block+5632];
	fma.rn.f32 	%f9641, %f8492, %f8493, %f9641;
	ld.shared.f32 	%f8494, [_ZZ14FlashAttentionE7v_block+5636];
	fma.rn.f32 	%f9640, %f8492, %f8494, %f9640;
	ld.shared.f32 	%f8495, [_ZZ14FlashAttentionE7v_block+5640];
	fma.rn.f32 	%f9639, %f8492, %f8495, %f9639;
	ld.shared.f32 	%f8496, [_ZZ14FlashAttentionE7v_block+5644];
	fma.rn.f32 	%f9638, %f8492, %f8496, %f9638;
	ld.shared.f32 	%f8497, [_ZZ14FlashAttentionE7v_block+5648];
	fma.rn.f32 	%f9637, %f8492, %f8497, %f9637;
	ld.shared.f32 	%f8498, [_ZZ14FlashAttentionE7v_block+5652];
	fma.rn.f32 	%f9636, %f8492, %f8498, %f9636;
	ld.shared.f32 	%f8499, [_ZZ14FlashAttentionE7v_block+5656];
	fma.rn.f32 	%f9635, %f8492, %f8499, %f9635;
	ld.shared.f32 	%f8500, [_ZZ14FlashAttentionE7v_block+5660];
	fma.rn.f32 	%f9634, %f8492, %f8500, %f9634;
	ld.shared.f32 	%f8501, [_ZZ14FlashAttentionE7v_block+5664];
	fma.rn.f32 	%f9633, %f8492, %f8501, %f9633;
	ld.shared.f32 	%f8502, [_ZZ14FlashAttentionE7v_block+5668];
	fma.rn.f32 	%f9632, %f8492, %f8502, %f9632;
	ld.shared.f32 	%f8503, [_ZZ14FlashAttentionE7v_block+5672];
	fma.rn.f32 	%f9631, %f8492, %f8503, %f9631;
	ld.shared.f32 	%f8504, [_ZZ14FlashAttentionE7v_block+5676];
	fma.rn.f32 	%f9630, %f8492, %f8504, %f9630;
	ld.shared.f32 	%f8505, [_ZZ14FlashAttentionE7v_block+5680];
	fma.rn.f32 	%f9629, %f8492, %f8505, %f9629;
	ld.shared.f32 	%f8506, [_ZZ14FlashAttentionE7v_block+5684];
	fma.rn.f32 	%f9628, %f8492, %f8506, %f9628;
	ld.shared.f32 	%f8507, [_ZZ14FlashAttentionE7v_block+5688];
	fma.rn.f32 	%f9627, %f8492, %f8507, %f9627;
	ld.shared.f32 	%f8508, [_ZZ14FlashAttentionE7v_block+5692];
	fma.rn.f32 	%f9626, %f8492, %f8508, %f9626;
	ld.shared.f32 	%f8509, [_ZZ14FlashAttentionE7v_block+5696];
	fma.rn.f32 	%f9625, %f8492, %f8509, %f9625;
	ld.shared.f32 	%f8510, [_ZZ14FlashAttentionE7v_block+5700];
	fma.rn.f32 	%f9624, %f8492, %f8510, %f9624;
	ld.shared.f32 	%f8511, [_ZZ14FlashAttentionE7v_block+5704];
	fma.rn.f32 	%f9623, %f8492, %f8511, %f9623;
	ld.shared.f32 	%f8512, [_ZZ14FlashAttentionE7v_block+5708];
	fma.rn.f32 	%f9622, %f8492, %f8512, %f9622;
	ld.shared.f32 	%f8513, [_ZZ14FlashAttentionE7v_block+5712];
	fma.rn.f32 	%f9621, %f8492, %f8513, %f9621;
	ld.shared.f32 	%f8514, [_ZZ14FlashAttentionE7v_block+5716];
	fma.rn.f32 	%f9620, %f8492, %f8514, %f9620;
	ld.shared.f32 	%f8515, [_ZZ14FlashAttentionE7v_block+5720];
	fma.rn.f32 	%f9619, %f8492, %f8515, %f9619;
	ld.shared.f32 	%f8516, [_ZZ14FlashAttentionE7v_block+5724];
	fma.rn.f32 	%f9618, %f8492, %f8516, %f9618;
	ld.shared.f32 	%f8517, [_ZZ14FlashAttentionE7v_block+5728];
	fma.rn.f32 	%f9617, %f8492, %f8517, %f9617;
	ld.shared.f32 	%f8518, [_ZZ14FlashAttentionE7v_block+5732];
	fma.rn.f32 	%f9616, %f8492, %f8518, %f9616;
	ld.shared.f32 	%f8519, [_ZZ14FlashAttentionE7v_block+5736];
	fma.rn.f32 	%f9615, %f8492, %f8519, %f9615;
	ld.shared.f32 	%f8520, [_ZZ14FlashAttentionE7v_block+5740];
	fma.rn.f32 	%f9614, %f8492, %f8520, %f9614;
	ld.shared.f32 	%f8521, [_ZZ14FlashAttentionE7v_block+5744];
	fma.rn.f32 	%f9613, %f8492, %f8521, %f9613;
	ld.shared.f32 	%f8522, [_ZZ14FlashAttentionE7v_block+5748];
	fma.rn.f32 	%f9612, %f8492, %f8522, %f9612;
	ld.shared.f32 	%f8523, [_ZZ14FlashAttentionE7v_block+5752];
	fma.rn.f32 	%f9611, %f8492, %f8523, %f9611;
	ld.shared.f32 	%f8524, [_ZZ14FlashAttentionE7v_block+5756];
	fma.rn.f32 	%f9610, %f8492, %f8524, %f9610;
	ld.shared.f32 	%f8525, [_ZZ14FlashAttentionE7v_block+5760];
	fma.rn.f32 	%f9609, %f8492, %f8525, %f9609;
	ld.shared.f32 	%f8526, [_ZZ14FlashAttentionE7v_block+5764];
	fma.rn.f32 	%f9608, %f8492, %f8526, %f9608;
	ld.shared.f32 	%f8527, [_ZZ14FlashAttentionE7v_block+5768];
	fma.rn.f32 	%f9607, %f8492, %f8527, %f9607;
	ld.shared.f32 	%f8528, [_ZZ14FlashAttentionE7v_block+5772];
	fma.rn.f32 	%f9606, %f8492, %f8528, %f9606;
	ld.shared.f32 	%f8529, [_ZZ14FlashAttentionE7v_block+5776];
	fma.rn.f32 	%f9605, %f8492, %f8529, %f9605;
	ld.shared.f32 	%f8530, [_ZZ14FlashAttentionE7v_block+5780];
	fma.rn.f32 	%f9604, %f8492, %f8530, %f9604;
	ld.shared.f32 	%f8531, [_ZZ14FlashAttentionE7v_block+5784];
	fma.rn.f32 	%f9603, %f8492, %f8531, %f9603;
	ld.shared.f32 	%f8532, [_ZZ14FlashAttentionE7v_block+5788];
	fma.rn.f32 	%f9602, %f8492, %f8532, %f9602;
	ld.shared.f32 	%f8533, [_ZZ14FlashAttentionE7v_block+5792];
	fma.rn.f32 	%f9601, %f8492, %f8533, %f9601;
	ld.shared.f32 	%f8534, [_ZZ14FlashAttentionE7v_block+5796];
	fma.rn.f32 	%f9600, %f8492, %f8534, %f9600;
	ld.shared.f32 	%f8535, [_ZZ14FlashAttentionE7v_block+5800];
	fma.rn.f32 	%f9599, %f8492, %f8535, %f9599;
	ld.shared.f32 	%f8536, [_ZZ14FlashAttentionE7v_block+5804];
	fma.rn.f32 	%f9598, %f8492, %f8536, %f9598;
	ld.shared.f32 	%f8537, [_ZZ14FlashAttentionE7v_block+5808];
	fma.rn.f32 	%f9597, %f8492, %f8537, %f9597;
	ld.shared.f32 	%f8538, [_ZZ14FlashAttentionE7v_block+5812];
	fma.rn.f32 	%f9596, %f8492, %f8538, %f9596;
	ld.shared.f32 	%f8539, [_ZZ14FlashAttentionE7v_block+5816];
	fma.rn.f32 	%f9595, %f8492, %f8539, %f9595;
	ld.shared.f32 	%f8540, [_ZZ14FlashAttentionE7v_block+5820];
	fma.rn.f32 	%f9594, %f8492, %f8540, %f9594;
	ld.shared.f32 	%f8541, [_ZZ14FlashAttentionE7v_block+5824];
	fma.rn.f32 	%f9593, %f8492, %f8541, %f9593;
	ld.shared.f32 	%f8542, [_ZZ14FlashAttentionE7v_block+5828];
	fma.rn.f32 	%f9592, %f8492, %f8542, %f9592;
	ld.shared.f32 	%f8543, [_ZZ14FlashAttentionE7v_block+5832];
	fma.rn.f32 	%f9591, %f8492, %f8543, %f9591;
	ld.shared.f32 	%f8544, [_ZZ14FlashAttentionE7v_block+5836];
	fma.rn.f32 	%f9590, %f8492, %f8544, %f9590;
	ld.shared.f32 	%f8545, [_ZZ14FlashAttentionE7v_block+5840];
	fma.rn.f32 	%f9589, %f8492, %f8545, %f9589;
	ld.shared.f32 	%f8546, [_ZZ14FlashAttentionE7v_block+5844];
	fma.rn.f32 	%f9588, %f8492, %f8546, %f9588;
	ld.shared.f32 	%f8547, [_ZZ14FlashAttentionE7v_block+5848];
	fma.rn.f32 	%f9587, %f8492, %f8547, %f9587;
	ld.shared.f32 	%f8548, [_ZZ14FlashAttentionE7v_block+5852];
	fma.rn.f32 	%f9586, %f8492, %f8548, %f9586;
	ld.shared.f32 	%f8549, [_ZZ14FlashAttentionE7v_block+5856];
	fma.rn.f32 	%f9585, %f8492, %f8549, %f9585;
	ld.shared.f32 	%f8550, [_ZZ14FlashAttentionE7v_block+5860];
	fma.rn.f32 	%f9584, %f8492, %f8550, %f9584;
	ld.shared.f32 	%f8551, [_ZZ14FlashAttentionE7v_block+5864];
	fma.rn.f32 	%f9583, %f8492, %f8551, %f9583;
	ld.shared.f32 	%f8552, [_ZZ14FlashAttentionE7v_block+5868];
	fma.rn.f32 	%f9582, %f8492, %f8552, %f9582;
	ld.shared.f32 	%f8553, [_ZZ14FlashAttentionE7v_block+5872];
	fma.rn.f32 	%f9581, %f8492, %f8553, %f9581;
	ld.shared.f32 	%f8554, [_ZZ14FlashAttentionE7v_block+5876];
	fma.rn.f32 	%f9580, %f8492, %f8554, %f9580;
	ld.shared.f32 	%f8555, [_ZZ14FlashAttentionE7v_block+5880];
	fma.rn.f32 	%f9579, %f8492, %f8555, %f9579;
	ld.shared.f32 	%f8556, [_ZZ14FlashAttentionE7v_block+5884];
	fma.rn.f32 	%f9578, %f8492, %f8556, %f9578;
	ld.shared.f32 	%f8557, [_ZZ14FlashAttentionE7v_block+5888];
	fma.rn.f32 	%f9577, %f8492, %f8557, %f9577;
	ld.shared.f32 	%f8558, [_ZZ14FlashAttentionE7v_block+5892];
	fma.rn.f32 	%f9576, %f8492, %f8558, %f9576;
	ld.shared.f32 	%f8559, [_ZZ14FlashAttentionE7v_block+5896];
	fma.rn.f32 	%f9575, %f8492, %f8559, %f9575;
	ld.shared.f32 	%f8560, [_ZZ14FlashAttentionE7v_block+5900];
	fma.rn.f32 	%f9574, %f8492, %f8560, %f9574;
	ld.shared.f32 	%f8561, [_ZZ14FlashAttentionE7v_block+5904];
	fma.rn.f32 	%f9573, %f8492, %f8561, %f9573;
	ld.shared.f32 	%f8562, [_ZZ14FlashAttentionE7v_block+5908];
	fma.rn.f32 	%f9572, %f8492, %f8562, %f9572;
	ld.shared.f32 	%f8563, [_ZZ14FlashAttentionE7v_block+5912];
	fma.rn.f32 	%f9571, %f8492, %f8563, %f9571;
	ld.shared.f32 	%f8564, [_ZZ14FlashAttentionE7v_block+5916];
	fma.rn.f32 	%f9570, %f8492, %f8564, %f9570;
	ld.shared.f32 	%f8565, [_ZZ14FlashAttentionE7v_block+5920];
	fma.rn.f32 	%f9569, %f8492, %f8565, %f9569;
	ld.shared.f32 	%f8566, [_ZZ14FlashAttentionE7v_block+5924];
	fma.rn.f32 	%f9568, %f8492, %f8566, %f9568;
	ld.shared.f32 	%f8567, [_ZZ14FlashAttentionE7v_block+5928];
	fma.rn.f32 	%f9567, %f8492, %f8567, %f9567;
	ld.shared.f32 	%f8568, [_ZZ14FlashAttentionE7v_block+5932];
	fma.rn.f32 	%f9566, %f8492, %f8568, %f9566;
	ld.shared.f32 	%f8569, [_ZZ14FlashAttentionE7v_block+5936];
	fma.rn.f32 	%f9565, %f8492, %f8569, %f9565;
	ld.shared.f32 	%f8570, [_ZZ14FlashAttentionE7v_block+5940];
	fma.rn.f32 	%f9564, %f8492, %f8570, %f9564;
	ld.shared.f32 	%f8571, [_ZZ14FlashAttentionE7v_block+5944];
	fma.rn.f32 	%f9563, %f8492, %f8571, %f9563;
	ld.shared.f32 	%f8572, [_ZZ14FlashAttentionE7v_block+5948];
	fma.rn.f32 	%f9562, %f8492, %f8572, %f9562;
	ld.shared.f32 	%f8573, [_ZZ14FlashAttentionE7v_block+5952];
	fma.rn.f32 	%f9561, %f8492, %f8573, %f9561;
	ld.shared.f32 	%f8574, [_ZZ14FlashAttentionE7v_block+5956];
	fma.rn.f32 	%f9560, %f8492, %f8574, %f9560;
	ld.shared.f32 	%f8575, [_ZZ14FlashAttentionE7v_block+5960];
	fma.rn.f32 	%f9559, %f8492, %f8575, %f9559;
	ld.shared.f32 	%f8576, [_ZZ14FlashAttentionE7v_block+5964];
	fma.rn.f32 	%f9558, %f8492, %f8576, %f9558;
	ld.shared.f32 	%f8577, [_ZZ14FlashAttentionE7v_block+5968];
	fma.rn.f32 	%f9557, %f8492, %f8577, %f9557;
	ld.shared.f32 	%f8578, [_ZZ14FlashAttentionE7v_block+5972];
	fma.rn.f32 	%f9556, %f8492, %f8578, %f9556;
	ld.shared.f32 	%f8579, [_ZZ14FlashAttentionE7v_block+5976];
	fma.rn.f32 	%f9555, %f8492, %f8579, %f9555;
	ld.shared.f32 	%f8580, [_ZZ14FlashAttentionE7v_block+5980];
	fma.rn.f32 	%f9554, %f8492, %f8580, %f9554;
	ld.shared.f32 	%f8581, [_ZZ14FlashAttentionE7v_block+5984];
	fma.rn.f32 	%f9553, %f8492, %f8581, %f9553;
	ld.shared.f32 	%f8582, [_ZZ14FlashAttentionE7v_block+5988];
	fma.rn.f32 	%f9552, %f8492, %f8582, %f9552;
	ld.shared.f32 	%f8583, [_ZZ14FlashAttentionE7v_block+5992];
	fma.rn.f32 	%f9551, %f8492, %f8583, %f9551;
	ld.shared.f32 	%f8584, [_ZZ14FlashAttentionE7v_block+5996];
	fma.rn.f32 	%f9550, %f8492, %f8584, %f9550;
	ld.shared.f32 	%f8585, [_ZZ14FlashAttentionE7v_block+6000];
	fma.rn.f32 	%f9549, %f8492, %f8585, %f9549;
	ld.shared.f32 	%f8586, [_ZZ14FlashAttentionE7v_block+6004];
	fma.rn.f32 	%f9548, %f8492, %f8586, %f9548;
	ld.shared.f32 	%f8587, [_ZZ14FlashAttentionE7v_block+6008];
	fma.rn.f32 	%f9547, %f8492, %f8587, %f9547;
	ld.shared.f32 	%f8588, [_ZZ14FlashAttentionE7v_block+6012];
	fma.rn.f32 	%f9546, %f8492, %f8588, %f9546;
	ld.shared.f32 	%f8589, [_ZZ14FlashAttentionE7v_block+6016];
	fma.rn.f32 	%f9545, %f8492, %f8589, %f9545;
	ld.shared.f32 	%f8590, [_ZZ14FlashAttentionE7v_block+6020];
	fma.rn.f32 	%f9544, %f8492, %f8590, %f9544;
	ld.shared.f32 	%f8591, [_ZZ14FlashAttentionE7v_block+6024];
	fma.rn.f32 	%f9543, %f8492, %f8591, %f9543;
	ld.shared.f32 	%f8592, [_ZZ14FlashAttentionE7v_block+6028];
	fma.rn.f32 	%f9542, %f8492, %f8592, %f9542;
	ld.shared.f32 	%f8593, [_ZZ14FlashAttentionE7v_block+6032];
	fma.rn.f32 	%f9541, %f8492, %f8593, %f9541;
	ld.shared.f32 	%f8594, [_ZZ14FlashAttentionE7v_block+6036];
	fma.rn.f32 	%f9540, %f8492, %f8594, %f9540;
	ld.shared.f32 	%f8595, [_ZZ14FlashAttentionE7v_block+6040];
	fma.rn.f32 	%f9539, %f8492, %f8595, %f9539;
	ld.shared.f32 	%f8596, [_ZZ14FlashAttentionE7v_block+6044];
	fma.rn.f32 	%f9538, %f8492, %f8596, %f9538;
	ld.shared.f32 	%f8597, [_ZZ14FlashAttentionE7v_block+6048];
	fma.rn.f32 	%f9537, %f8492, %f8597, %f9537;
	ld.shared.f32 	%f8598, [_ZZ14FlashAttentionE7v_block+6052];
	fma.rn.f32 	%f9536, %f8492, %f8598, %f9536;
	ld.shared.f32 	%f8599, [_ZZ14FlashAttentionE7v_block+6056];
	fma.rn.f32 	%f9535, %f8492, %f8599, %f9535;
	ld.shared.f32 	%f8600, [_ZZ14FlashAttentionE7v_block+6060];
	fma.rn.f32 	%f9534, %f8492, %f8600, %f9534;
	ld.shared.f32 	%f8601, [_ZZ14FlashAttentionE7v_block+6064];
	fma.rn.f32 	%f9533, %f8492, %f8601, %f9533;
	ld.shared.f32 	%f8602, [_ZZ14FlashAttentionE7v_block+6068];
	fma.rn.f32 	%f9532, %f8492, %f8602, %f9532;
	ld.shared.f32 	%f8603, [_ZZ14FlashAttentionE7v_block+6072];
	fma.rn.f32 	%f9531, %f8492, %f8603, %f9531;
	ld.shared.f32 	%f8604, [_ZZ14FlashAttentionE7v_block+6076];
	fma.rn.f32 	%f9530, %f8492, %f8604, %f9530;
	ld.shared.f32 	%f8605, [_ZZ14FlashAttentionE7v_block+6080];
	fma.rn.f32 	%f9529, %f8492, %f8605, %f9529;
	ld.shared.f32 	%f8606, [_ZZ14FlashAttentionE7v_block+6084];
	fma.rn.f32 	%f9528, %f8492, %f8606, %f9528;
	ld.shared.f32 	%f8607, [_ZZ14FlashAttentionE7v_block+6088];
	fma.rn.f32 	%f9527, %f8492, %f8607, %f9527;
	ld.shared.f32 	%f8608, [_ZZ14FlashAttentionE7v_block+6092];
	fma.rn.f32 	%f9526, %f8492, %f8608, %f9526;
	ld.shared.f32 	%f8609, [_ZZ14FlashAttentionE7v_block+6096];
	fma.rn.f32 	%f9525, %f8492, %f8609, %f9525;
	ld.shared.f32 	%f8610, [_ZZ14FlashAttentionE7v_block+6100];
	fma.rn.f32 	%f9524, %f8492, %f8610, %f9524;
	ld.shared.f32 	%f8611, [_ZZ14FlashAttentionE7v_block+6104];
	fma.rn.f32 	%f9523, %f8492, %f8611, %f9523;
	ld.shared.f32 	%f8612, [_ZZ14FlashAttentionE7v_block+6108];
	fma.rn.f32 	%f9522, %f8492, %f8612, %f9522;
	ld.shared.f32 	%f8613, [_ZZ14FlashAttentionE7v_block+6112];
	fma.rn.f32 	%f9521, %f8492, %f8613, %f9521;
	ld.shared.f32 	%f8614, [_ZZ14FlashAttentionE7v_block+6116];
	fma.rn.f32 	%f9520, %f8492, %f8614, %f9520;
	ld.shared.f32 	%f8615, [_ZZ14FlashAttentionE7v_block+6120];
	fma.rn.f32 	%f9519, %f8492, %f8615, %f9519;
	ld.shared.f32 	%f8616, [_ZZ14FlashAttentionE7v_block+6124];
	fma.rn.f32 	%f9518, %f8492, %f8616, %f9518;
	ld.shared.f32 	%f8617, [_ZZ14FlashAttentionE7v_block+6128];
	fma.rn.f32 	%f9517, %f8492, %f8617, %f9517;
	ld.shared.f32 	%f8618, [_ZZ14FlashAttentionE7v_block+6132];
	fma.rn.f32 	%f9516, %f8492, %f8618, %f9516;
	ld.shared.f32 	%f8619, [_ZZ14FlashAttentionE7v_block+6136];
	fma.rn.f32 	%f9515, %f8492, %f8619, %f9515;
	ld.shared.f32 	%f8620, [_ZZ14FlashAttentionE7v_block+6140];
	fma.rn.f32 	%f9514, %f8492, %f8620, %f9514;
	add.s32 	%r212, %r62, 12;
	setp.ge.s32 	%p61, %r212, %r267;
	@%p61 bra 	$L__BB0_79;
	ld.param.u32 	%r268, [FlashAttention_param_7];
	sub.f32 	%f8621, %f9645, %f9659;
	fma.rn.f32 	%f8622, %f8621, 0f3BBB989D, 0f3F000000;
	cvt.sat.f32.f32 	%f8623, %f8622;
	mov.f32 	%f8624, 0f4B400001;
	mov.f32 	%f8625, 0f437C0000;
	fma.rm.f32 	%f8626, %f8623, %f8625, %f8624;
	add.f32 	%f8627, %f8626, 0fCB40007F;
	neg.f32 	%f8628, %f8627;
	fma.rn.f32 	%f8629, %f8621, 0f3FB8AA3B, %f8628;
	fma.rn.f32 	%f8630, %f8621, 0f32A57060, %f8629;
	mov.b32 	%r213, %f8626;
	shl.b32 	%r214, %r213, 23;
	mov.b32 	%f8631, %r214;
	ex2.approx.ftz.f32 	%f8632, %f8630;
	mul.f32 	%f8633, %f8632, %f8631;
	add.f32 	%f9658, %f9658, %f8633;
	ld.shared.f32 	%f8634, [_ZZ14FlashAttentionE7v_block+6144];
	fma.rn.f32 	%f9641, %f8633, %f8634, %f9641;
	ld.shared.f32 	%f8635, [_ZZ14FlashAttentionE7v_block+6148];
	fma.rn.f32 	%f9640, %f8633, %f8635, %f9640;
	ld.shared.f32 	%f8636, [_ZZ14FlashAttentionE7v_block+6152];
	fma.rn.f32 	%f9639, %f8633, %f8636, %f9639;
	ld.shared.f32 	%f8637, [_ZZ14FlashAttentionE7v_block+6156];
	fma.rn.f32 	%f9638, %f8633, %f8637, %f9638;
	ld.shared.f32 	%f8638, [_ZZ14FlashAttentionE7v_block+6160];
	fma.rn.f32 	%f9637, %f8633, %f8638, %f9637;
	ld.shared.f32 	%f8639, [_ZZ14FlashAttentionE7v_block+6164];
	fma.rn.f32 	%f9636, %f8633, %f8639, %f9636;
	ld.shared.f32 	%f8640, [_ZZ14FlashAttentionE7v_block+6168];
	fma.rn.f32 	%f9635, %f8633, %f8640, %f9635;
	ld.shared.f32 	%f8641, [_ZZ14FlashAttentionE7v_block+6172];
	fma.rn.f32 	%f9634, %f8633, %f8641, %f9634;
	ld.shared.f32 	%f8642, [_ZZ14FlashAttentionE7v_block+6176];
	fma.rn.f32 	%f9633, %f8633, %f8642, %f9633;
	ld.shared.f32 	%f8643, [_ZZ14FlashAttentionE7v_block+6180];
	fma.rn.f32 	%f9632, %f8633, %f8643, %f9632;
	ld.shared.f32 	%f8644, [_ZZ14FlashAttentionE7v_block+6184];
	fma.rn.f32 	%f9631, %f8633, %f8644, %f9631;
	ld.shared.f32 	%f8645, [_ZZ14FlashAttentionE7v_block+6188];
	fma.rn.f32 	%f9630, %f8633, %f8645, %f9630;
	ld.shared.f32 	%f8646, [_ZZ14FlashAttentionE7v_block+6192];
	fma.rn.f32 	%f9629, %f8633, %f8646, %f9629;
	ld.shared.f32 	%f8647, [_ZZ14FlashAttentionE7v_block+6196];
	fma.rn.f32 	%f9628, %f8633, %f8647, %f9628;
	ld.shared.f32 	%f8648, [_ZZ14FlashAttentionE7v_block+6200];
	fma.rn.f32 	%f9627, %f8633, %f8648, %f9627;
	ld.shared.f32 	%f8649, [_ZZ14FlashAttentionE7v_block+6204];
	fma.rn.f32 	%f9626, %f8633, %f8649, %f9626;
	ld.shared.f32 	%f8650, [_ZZ14FlashAttentionE7v_block+6208];
	fma.rn.f32 	%f9625, %f8633, %f8650, %f9625;
	ld.shared.f32 	%f8651, [_ZZ14FlashAttentionE7v_block+6212];
	fma.rn.f32 	%f9624, %f8633, %f8651, %f9624;
	ld.shared.f32 	%f8652, [_ZZ14FlashAttentionE7v_block+6216];
	fma.rn.f32 	%f9623, %f8633, %f8652, %f9623;
	ld.shared.f32 	%f8653, [_ZZ14FlashAttentionE7v_block+6220];
	fma.rn.f32 	%f9622, %f8633, %f8653, %f9622;
	ld.shared.f32 	%f8654, [_ZZ14FlashAttentionE7v_block+6224];
	fma.rn.f32 	%f9621, %f8633, %f8654, %f9621;
	ld.shared.f32 	%f8655, [_ZZ14FlashAttentionE7v_block+6228];
	fma.rn.f32 	%f9620, %f8633, %f8655, %f9620;
	ld.shared.f32 	%f8656, [_ZZ14FlashAttentionE7v_block+6232];
	fma.rn.f32 	%f9619, %f8633, %f8656, %f9619;
	ld.shared.f32 	%f8657, [_ZZ14FlashAttentionE7v_block+6236];
	fma.rn.f32 	%f9618, %f8633, %f8657, %f9618;
	ld.shared.f32 	%f8658, [_ZZ14FlashAttentionE7v_block+6240];
	fma.rn.f32 	%f9617, %f8633, %f8658, %f9617;
	ld.shared.f32 	%f8659, [_ZZ14FlashAttentionE7v_block+6244];
	fma.rn.f32 	%f9616, %f8633, %f8659, %f9616;
	ld.shared.f32 	%f8660, [_ZZ14FlashAttentionE7v_block+6248];
	fma.rn.f32 	%f9615, %f8633, %f8660, %f9615;
	ld.shared.f32 	%f8661, [_ZZ14FlashAttentionE7v_block+6252];
	fma.rn.f32 	%f9614, %f8633, %f8661, %f9614;
	ld.shared.f32 	%f8662, [_ZZ14FlashAttentionE7v_block+6256];
	fma.rn.f32 	%f9613, %f8633, %f8662, %f9613;
	ld.shared.f32 	%f8663, [_ZZ14FlashAttentionE7v_block+6260];
	fma.rn.f32 	%f9612, %f8633, %f8663, %f9612;
	ld.shared.f32 	%f8664, [_ZZ14FlashAttentionE7v_block+6264];
	fma.rn.f32 	%f9611, %f8633, %f8664, %f9611;
	ld.shared.f32 	%f8665, [_ZZ14FlashAttentionE7v_block+6268];
	fma.rn.f32 	%f9610, %f8633, %f8665, %f9610;
	ld.shared.f32 	%f8666, [_ZZ14FlashAttentionE7v_block+6272];
	fma.rn.f32 	%f9609, %f8633, %f8666, %f9609;
	ld.shared.f32 	%f8667, [_ZZ14FlashAttentionE7v_block+6276];
	fma.rn.f32 	%f9608, %f8633, %f8667, %f9608;
	ld.shared.f32 	%f8668, [_ZZ14FlashAttentionE7v_block+6280];
	fma.rn.f32 	%f9607, %f8633, %f8668, %f9607;
	ld.shared.f32 	%f8669, [_ZZ14FlashAttentionE7v_block+6284];
	fma.rn.f32 	%f9606, %f8633, %f8669, %f9606;
	ld.shared.f32 	%f8670, [_ZZ14FlashAttentionE7v_block+6288];
	fma.rn.f32 	%f9605, %f8633, %f8670, %f9605;
	ld.shared.f32 	%f8671, [_ZZ14FlashAttentionE7v_block+6292];
	fma.rn.f32 	%f9604, %f8633, %f8671, %f9604;
	ld.shared.f32 	%f8672, [_ZZ14FlashAttentionE7v_block+6296];
	fma.rn.f32 	%f9603, %f8633, %f8672, %f9603;
	ld.shared.f32 	%f8673, [_ZZ14FlashAttentionE7v_block+6300];
	fma.rn.f32 	%f9602, %f8633, %f8673, %f9602;
	ld.shared.f32 	%f8674, [_ZZ14FlashAttentionE7v_block+6304];
	fma.rn.f32 	%f9601, %f8633, %f8674, %f9601;
	ld.shared.f32 	%f8675, [_ZZ14FlashAttentionE7v_block+6308];
	fma.rn.f32 	%f9600, %f8633, %f8675, %f9600;
	ld.shared.f32 	%f8676, [_ZZ14FlashAttentionE7v_block+6312];
	fma.rn.f32 	%f9599, %f8633, %f8676, %f9599;
	ld.shared.f32 	%f8677, [_ZZ14FlashAttentionE7v_block+6316];
	fma.rn.f32 	%f9598, %f8633, %f8677, %f9598;
	ld.shared.f32 	%f8678, [_ZZ14FlashAttentionE7v_block+6320];
	fma.rn.f32 	%f9597, %f8633, %f8678, %f9597;
	ld.shared.f32 	%f8679, [_ZZ14FlashAttentionE7v_block+6324];
	fma.rn.f32 	%f9596, %f8633, %f8679, %f9596;
	ld.shared.f32 	%f8680, [_ZZ14FlashAttentionE7v_block+6328];
	fma.rn.f32 	%f9595, %f8633, %f8680, %f9595;
	ld.shared.f32 	%f8681, [_ZZ14FlashAttentionE7v_block+6332];
	fma.rn.f32 	%f9594, %f8633, %f8681, %f9594;
	ld.shared.f32 	%f8682, [_ZZ14FlashAttentionE7v_block+6336];
	fma.rn.f32 	%f9593, %f8633, %f8682, %f9593;
	ld.shared.f32 	%f8683, [_ZZ14FlashAttentionE7v_block+6340];
	fma.rn.f32 	%f9592, %f8633, %f8683, %f9592;
	ld.shared.f32 	%f8684, [_ZZ14FlashAttentionE7v_block+6344];
	fma.rn.f32 	%f9591, %f8633, %f8684, %f9591;
	ld.shared.f32 	%f8685, [_ZZ14FlashAttentionE7v_block+6348];
	fma.rn.f32 	%f9590, %f8633, %f8685, %f9590;
	ld.shared.f32 	%f8686, [_ZZ14FlashAttentionE7v_block+6352];
	fma.rn.f32 	%f9589, %f8633, %f8686, %f9589;
	ld.shared.f32 	%f8687, [_ZZ14FlashAttentionE7v_block+6356];
	fma.rn.f32 	%f9588, %f8633, %f8687, %f9588;
	ld.shared.f32 	%f8688, [_ZZ14FlashAttentionE7v_block+6360];
	fma.rn.f32 	%f9587, %f8633, %f8688, %f9587;
	ld.shared.f32 	%f8689, [_ZZ14FlashAttentionE7v_block+6364];
	fma.rn.f32 	%f9586, %f8633, %f8689, %f9586;
	ld.shared.f32 	%f8690, [_ZZ14FlashAttentionE7v_block+6368];
	fma.rn.f32 	%f9585, %f8633, %f8690, %f9585;
	ld.shared.f32 	%f8691, [_ZZ14FlashAttentionE7v_block+6372];
	fma.rn.f32 	%f9584, %f8633, %f8691, %f9584;
	ld.shared.f32 	%f8692, [_ZZ14FlashAttentionE7v_block+6376];
	fma.rn.f32 	%f9583, %f8633, %f8692, %f9583;
	ld.shared.f32 	%f8693, [_ZZ14FlashAttentionE7v_block+6380];
	fma.rn.f32 	%f9582, %f8633, %f8693, %f9582;
	ld.shared.f32 	%f8694, [_ZZ14FlashAttentionE7v_block+6384];
	fma.rn.f32 	%f9581, %f8633, %f8694, %f9581;
	ld.shared.f32 	%f8695, [_ZZ14FlashAttentionE7v_block+6388];
	fma.rn.f32 	%f9580, %f8633, %f8695, %f9580;
	ld.shared.f32 	%f8696, [_ZZ14FlashAttentionE7v_block+6392];
	fma.rn.f32 	%f9579, %f8633, %f8696, %f9579;
	ld.shared.f32 	%f8697, [_ZZ14FlashAttentionE7v_block+6396];
	fma.rn.f32 	%f9578, %f8633, %f8697, %f9578;
	ld.shared.f32 	%f8698, [_ZZ14FlashAttentionE7v_block+6400];
	fma.rn.f32 	%f9577, %f8633, %f8698, %f9577;
	ld.shared.f32 	%f8699, [_ZZ14FlashAttentionE7v_block+6404];
	fma.rn.f32 	%f9576, %f8633, %f8699, %f9576;
	ld.shared.f32 	%f8700, [_ZZ14FlashAttentionE7v_block+6408];
	fma.rn.f32 	%f9575, %f8633, %f8700, %f9575;
	ld.shared.f32 	%f8701, [_ZZ14FlashAttentionE7v_block+6412];
	fma.rn.f32 	%f9574, %f8633, %f8701, %f9574;
	ld.shared.f32 	%f8702, [_ZZ14FlashAttentionE7v_block+6416];
	fma.rn.f32 	%f9573, %f8633, %f8702, %f9573;
	ld.shared.f32 	%f8703, [_ZZ14FlashAttentionE7v_block+6420];
	fma.rn.f32 	%f9572, %f8633, %f8703, %f9572;
	ld.shared.f32 	%f8704, [_ZZ14FlashAttentionE7v_block+6424];
	fma.rn.f32 	%f9571, %f8633, %f8704, %f9571;
	ld.shared.f32 	%f8705, [_ZZ14FlashAttentionE7v_block+6428];
	fma.rn.f32 	%f9570, %f8633, %f8705, %f9570;
	ld.shared.f32 	%f8706, [_ZZ14FlashAttentionE7v_block+6432];
	fma.rn.f32 	%f9569, %f8633, %f8706, %f9569;
	ld.shared.f32 	%f8707, [_ZZ14FlashAttentionE7v_block+6436];
	fma.rn.f32 	%f9568, %f8633, %f8707, %f9568;
	ld.shared.f32 	%f8708, [_ZZ14FlashAttentionE7v_block+6440];
	fma.rn.f32 	%f9567, %f8633, %f8708, %f9567;
	ld.shared.f32 	%f8709, [_ZZ14FlashAttentionE7v_block+6444];
	fma.rn.f32 	%f9566, %f8633, %f8709, %f9566;
	ld.shared.f32 	%f8710, [_ZZ14FlashAttentionE7v_block+6448];
	fma.rn.f32 	%f9565, %f8633, %f8710, %f9565;
	ld.shared.f32 	%f8711, [_ZZ14FlashAttentionE7v_block+6452];
	fma.rn.f32 	%f9564, %f8633, %f8711, %f9564;
	ld.shared.f32 	%f8712, [_ZZ14FlashAttentionE7v_block+6456];
	fma.rn.f32 	%f9563, %f8633, %f8712, %f9563;
	ld.shared.f32 	%f8713, [_ZZ14FlashAttentionE7v_block+6460];
	fma.rn.f32 	%f9562, %f8633, %f8713, %f9562;
	ld.shared.f32 	%f8714, [_ZZ14FlashAttentionE7v_block+6464];
	fma.rn.f32 	%f9561, %f8633, %f8714, %f9561;
	ld.shared.f32 	%f8715, [_ZZ14FlashAttentionE7v_block+6468];
	fma.rn.f32 	%f9560, %f8633, %f8715, %f9560;
	ld.shared.f32 	%f8716, [_ZZ14FlashAttentionE7v_block+6472];
	fma.rn.f32 	%f9559, %f8633, %f8716, %f9559;
	ld.shared.f32 	%f8717, [_ZZ14FlashAttentionE7v_block+6476];
	fma.rn.f32 	%f9558, %f8633, %f8717, %f9558;
	ld.shared.f32 	%f8718, [_ZZ14FlashAttentionE7v_block+6480];
	fma.rn.f32 	%f9557, %f8633, %f8718, %f9557;
	ld.shared.f32 	%f8719, [_ZZ14FlashAttentionE7v_block+6484];
	fma.rn.f32 	%f9556, %f8633, %f8719, %f9556;
	ld.shared.f32 	%f8720, [_ZZ14FlashAttentionE7v_block+6488];
	fma.rn.f32 	%f9555, %f8633, %f8720, %f9555;
	ld.shared.f32 	%f8721, [_ZZ14FlashAttentionE7v_block+6492];
	fma.rn.f32 	%f9554, %f8633, %f8721, %f9554;
	ld.shared.f32 	%f8722, [_ZZ14FlashAttentionE7v_block+6496];
	fma.rn.f32 	%f9553, %f8633, %f8722, %f9553;
	ld.shared.f32 	%f8723, [_ZZ14FlashAttentionE7v_block+6500];
	fma.rn.f32 	%f9552, %f8633, %f8723, %f9552;
	ld.shared.f32 	%f8724, [_ZZ14FlashAttentionE7v_block+6504];
	fma.rn.f32 	%f9551, %f8633, %f8724, %f9551;
	ld.shared.f32 	%f8725, [_ZZ14FlashAttentionE7v_block+6508];
	fma.rn.f32 	%f9550, %f8633, %f8725, %f9550;
	ld.shared.f32 	%f8726, [_ZZ14FlashAttentionE7v_block+6512];
	fma.rn.f32 	%f9549, %f8633, %f8726, %f9549;
	ld.shared.f32 	%f8727, [_ZZ14FlashAttentionE7v_block+6516];
	fma.rn.f32 	%f9548, %f8633, %f8727, %f9548;
	ld.shared.f32 	%f8728, [_ZZ14FlashAttentionE7v_block+6520];
	fma.rn.f32 	%f9547, %f8633, %f8728, %f9547;
	ld.shared.f32 	%f8729, [_ZZ14FlashAttentionE7v_block+6524];
	fma.rn.f32 	%f9546, %f8633, %f8729, %f9546;
	ld.shared.f32 	%f8730, [_ZZ14FlashAttentionE7v_block+6528];
	fma.rn.f32 	%f9545, %f8633, %f8730, %f9545;
	ld.shared.f32 	%f8731, [_ZZ14FlashAttentionE7v_block+6532];
	fma.rn.f32 	%f9544, %f8633, %f8731, %f9544;
	ld.shared.f32 	%f8732, [_ZZ14FlashAttentionE7v_block+6536];
	fma.rn.f32 	%f9543, %f8633, %f8732, %f9543;
	ld.shared.f32 	%f8733, [_ZZ14FlashAttentionE7v_block+6540];
	fma.rn.f32 	%f9542, %f8633, %f8733, %f9542;
	ld.shared.f32 	%f8734, [_ZZ14FlashAttentionE7v_block+6544];
	fma.rn.f32 	%f9541, %f8633, %f8734, %f9541;
	ld.shared.f32 	%f8735, [_ZZ14FlashAttentionE7v_block+6548];
	fma.rn.f32 	%f9540, %f8633, %f8735, %f9540;
	ld.shared.f32 	%f8736, [_ZZ14FlashAttentionE7v_block+6552];
	fma.rn.f32 	%f9539, %f8633, %f8736, %f9539;
	ld.shared.f32 	%f8737, [_ZZ14FlashAttentionE7v_block+6556];
	fma.rn.f32 	%f9538, %f8633, %f8737, %f9538;
	ld.shared.f32 	%f8738, [_ZZ14FlashAttentionE7v_block+6560];
	fma.rn.f32 	%f9537, %f8633, %f8738, %f9537;
	ld.shared.f32 	%f8739, [_ZZ14FlashAttentionE7v_block+6564];
	fma.rn.f32 	%f9536, %f8633, %f8739, %f9536;
	ld.shared.f32 	%f8740, [_ZZ14FlashAttentionE7v_block+6568];
	fma.rn.f32 	%f9535, %f8633, %f8740, %f9535;
	ld.shared.f32 	%f8741, [_ZZ14FlashAttentionE7v_block+6572];
	fma.rn.f32 	%f9534, %f8633, %f8741, %f9534;
	ld.shared.f32 	%f8742, [_ZZ14FlashAttentionE7v_block+6576];
	fma.rn.f32 	%f9533, %f8633, %f8742, %f9533;
	ld.shared.f32 	%f8743, [_ZZ14FlashAttentionE7v_block+6580];
	fma.rn.f32 	%f9532, %f8633, %f8743, %f9532;
	ld.shared.f32 	%f8744, [_ZZ14FlashAttentionE7v_block+6584];
	fma.rn.f32 	%f9531, %f8633, %f8744, %f9531;
	ld.shared.f32 	%f8745, [_ZZ14FlashAttentionE7v_block+6588];
	fma.rn.f32 	%f9530, %f8633, %f8745, %f9530;
	ld.shared.f32 	%f8746, [_ZZ14FlashAttentionE7v_block+6592];
	fma.rn.f32 	%f9529, %f8633, %f8746, %f9529;
	ld.shared.f32 	%f8747, [_ZZ14FlashAttentionE7v_block+6596];
	fma.rn.f32 	%f9528, %f8633, %f8747, %f9528;
	ld.shared.f32 	%f8748, [_ZZ14FlashAttentionE7v_block+6600];
	fma.rn.f32 	%f9527, %f8633, %f8748, %f9527;
	ld.shared.f32 	%f8749, [_ZZ14FlashAttentionE7v_block+6604];
	fma.rn.f32 	%f9526, %f8633, %f8749, %f9526;
	ld.shared.f32 	%f8750, [_ZZ14FlashAttentionE7v_block+6608];
	fma.rn.f32 	%f9525, %f8633, %f8750, %f9525;
	ld.shared.f32 	%f8751, [_ZZ14FlashAttentionE7v_block+6612];
	fma.rn.f32 	%f9524, %f8633, %f8751, %f9524;
	ld.shared.f32 	%f8752, [_ZZ14FlashAttentionE7v_block+6616];
	fma.rn.f32 	%f9523, %f8633, %f8752, %f9523;
	ld.shared.f32 	%f8753, [_ZZ14FlashAttentionE7v_block+6620];
	fma.rn.f32 	%f9522, %f8633, %f8753, %f9522;
	ld.shared.f32 	%f8754, [_ZZ14FlashAttentionE7v_block+6624];
	fma.rn.f32 	%f9521, %f8633, %f8754, %f9521;
	ld.shared.f32 	%f8755, [_ZZ14FlashAttentionE7v_block+6628];
	fma.rn.f32 	%f9520, %f8633, %f8755, %f9520;
	ld.shared.f32 	%f8756, [_ZZ14FlashAttentionE7v_block+6632];
	fma.rn.f32 	%f9519, %f8633, %f8756, %f9519;
	ld.shared.f32 	%f8757, [_ZZ14FlashAttentionE7v_block+6636];
	fma.rn.f32 	%f9518, %f8633, %f8757, %f9518;
	ld.shared.f32 	%f8758, [_ZZ14FlashAttentionE7v_block+6640];
	fma.rn.f32 	%f9517, %f8633, %f8758, %f9517;
	ld.shared.f32 	%f8759, [_ZZ14FlashAttentionE7v_block+6644];
	fma.rn.f32 	%f9516, %f8633, %f8759, %f9516;
	ld.shared.f32 	%f8760, [_ZZ14FlashAttentionE7v_block+6648];
	fma.rn.f32 	%f9515, %f8633, %f8760, %f9515;
	ld.shared.f32 	%f8761, [_ZZ14FlashAttentionE7v_block+6652];
	fma.rn.f32 	%f9514, %f8633, %f8761, %f9514;
	add.s32 	%r215, %r62, 13;
	setp.ge.s32 	%p62, %r215, %r268;
	@%p62 bra 	$L__BB0_79;
	ld.param.u32 	%r269, [FlashAttention_param_7];
	sub.f32 	%f8762, %f9644, %f9659;
	fma.rn.f32 	%f8763, %f8762, 0f3BBB989D, 0f3F000000;
	cvt.sat.f32.f32 	%f8764, %f8763;
	mov.f32 	%f8765, 0f4B400001;
	mov.f32 	%f8766, 0f437C0000;
	fma.rm.f32 	%f8767, %f8764, %f8766, %f8765;
	add.f32 	%f8768, %f8767, 0fCB40007F;
	neg.f32 	%f8769, %f8768;
	fma.rn.f32 	%f8770, %f8762, 0f3FB8AA3B, %f8769;
	fma.rn.f32 	%f8771, %f8762, 0f32A57060, %f8770;
	mov.b32 	%r216, %f8767;
	shl.b32 	%r217, %r216, 23;
	mov.b32 	%f8772, %r217;
	ex2.approx.ftz.f32 	%f8773, %f8771;
	mul.f32 	%f8774, %f8773, %f8772;
	add.f32 	%f9658, %f9658, %f8774;
	ld.shared.f32 	%f8775, [_ZZ14FlashAttentionE7v_block+6656];
	fma.rn.f32 	%f9641, %f8774, %f8775, %f9641;
	ld.shared.f32 	%f8776, [_ZZ14FlashAttentionE7v_block+6660];
	fma.rn.f32 	%f9640, %f8774, %f8776, %f9640;
	ld.shared.f32 	%f8777, [_ZZ14FlashAttentionE7v_block+6664];
	fma.rn.f32 	%f9639, %f8774, %f8777, %f9639;
	ld.shared.f32 	%f8778, [_ZZ14FlashAttentionE7v_block+6668];
	fma.rn.f32 	%f9638, %f8774, %f8778, %f9638;
	ld.shared.f32 	%f8779, [_ZZ14FlashAttentionE7v_block+6672];
	fma.rn.f32 	%f9637, %f8774, %f8779, %f9637;
	ld.shared.f32 	%f8780, [_ZZ14FlashAttentionE7v_block+6676];
	fma.rn.f32 	%f9636, %f8774, %f8780, %f9636;
	ld.shared.f32 	%f8781, [_ZZ14FlashAttentionE7v_block+6680];
	fma.rn.f32 	%f9635, %f8774, %f8781, %f9635;
	ld.shared.f32 	%f8782, [_ZZ14FlashAttentionE7v_block+6684];
	fma.rn.f32 	%f9634, %f8774, %f8782, %f9634;
	ld.shared.f32 	%f8783, [_ZZ14FlashAttentionE7v_block+6688];
	fma.rn.f32 	%f9633, %f8774, %f8783, %f9633;
	ld.shared.f32 	%f8784, [_ZZ14FlashAttentionE7v_block+6692];
	fma.rn.f32 	%f9632, %f8774, %f8784, %f9632;
	ld.shared.f32 	%f8785, [_ZZ14FlashAttentionE7v_block+6696];
	fma.rn.f32 	%f9631, %f8774, %f8785, %f9631;
	ld.shared.f32 	%f8786, [_ZZ14FlashAttentionE7v_block+6700];
	fma.rn.f32 	%f9630, %f8774, %f8786, %f9630;
	ld.shared.f32 	%f8787, [_ZZ14FlashAttentionE7v_block+6704];
	fma.rn.f32 	%f9629, %f8774, %f8787, %f9629;
	ld.shared.f32 	%f8788, [_ZZ14FlashAttentionE7v_block+6708];
	fma.rn.f32 	%f9628, %f8774, %f8788, %f9628;
	ld.shared.f32 	%f8789, [_ZZ14FlashAttentionE7v_block+6712];
	fma.rn.f32 	%f9627, %f8774, %f8789, %f9627;
	ld.shared.f32 	%f8790, [_ZZ14FlashAttentionE7v_block+6716];
	fma.rn.f32 	%f9626, %f8774, %f8790, %f9626;
	ld.shared.f32 	%f8791, [_ZZ14FlashAttentionE7v_block+6720];
	fma.rn.f32 	%f9625, %f8774, %f8791, %f9625;
	ld.shared.f32 	%f8792, [_ZZ14FlashAttentionE7v_block+6724];
	fma.rn.f32 	%f9624, %f8774, %f8792, %f9624;
	ld.shared.f32 	%f8793, [_ZZ14FlashAttentionE7v_block+6728];
	fma.rn.f32 	%f9623, %f8774, %f8793, %f9623;
	ld.shared.f32 	%f8794, [_ZZ14FlashAttentionE7v_block+6732];
	fma.rn.f32 	%f9622, %f8774, %f8794, %f9622;
	ld.shared.f32 	%f8795, [_ZZ14FlashAttentionE7v_block+6736];
	fma.rn.f32 	%f9621, %f8774, %f8795, %f9621;
	ld.shared.f32 	%f8796, [_ZZ14FlashAttentionE7v_block+6740];
	fma.rn.f32 	%f9620, %f8774, %f8796, %f9620;
	ld.shared.f32 	%f8797, [_ZZ14FlashAttentionE7v_block+6744];
	fma.rn.f32 	%f9619, %f8774, %f8797, %f9619;
	ld.shared.f32 	%f8798, [_ZZ14FlashAttentionE7v_block+6748];
	fma.rn.f32 	%f9618, %f8774, %f8798, %f9618;
	ld.shared.f32 	%f8799, [_ZZ14FlashAttentionE7v_block+6752];
	fma.rn.f32 	%f9617, %f8774, %f8799, %f9617;
	ld.shared.f32 	%f8800, [_ZZ14FlashAttentionE7v_block+6756];
	fma.rn.f32 	%f9616, %f8774, %f8800, %f9616;
	ld.shared.f32 	%f8801, [_ZZ14FlashAttentionE7v_block+6760];
	fma.rn.f32 	%f9615, %f8774, %f8801, %f9615;
	ld.shared.f32 	%f8802, [_ZZ14FlashAttentionE7v_block+6764];
	fma.rn.f32 	%f9614, %f8774, %f8802, %f9614;
	ld.shared.f32 	%f8803, [_ZZ14FlashAttentionE7v_block+6768];
	fma.rn.f32 	%f9613, %f8774, %f8803, %f9613;
	ld.shared.f32 	%f8804, [_ZZ14FlashAttentionE7v_block+6772];
	fma.rn.f32 	%f9612, %f8774, %f8804, %f9612;
	ld.shared.f32 	%f8805, [_ZZ14FlashAttentionE7v_block+6776];
	fma.rn.f32 	%f9611, %f8774, %f8805, %f9611;
	ld.shared.f32 	%f8806, [_ZZ14FlashAttentionE7v_block+6780];
	fma.rn.f32 	%f9610, %f8774, %f8806, %f9610;
	ld.shared.f32 	%f8807, [_ZZ14FlashAttentionE7v_block+6784];
	fma.rn.f32 	%f9609, %f8774, %f8807, %f9609;
	ld.shared.f32 	%f8808, [_ZZ14FlashAttentionE7v_block+6788];
	fma.rn.f32 	%f9608, %f8774, %f8808, %f9608;
	ld.shared.f32 	%f8809, [_ZZ14FlashAttentionE7v_block+6792];
	fma.rn.f32 	%f9607, %f8774, %f8809, %f9607;
	ld.shared.f32 	%f8810, [_ZZ14FlashAttentionE7v_block+6796];
	fma.rn.f32 	%f9606, %f8774, %f8810, %f9606;
	ld.shared.f32 	%f8811, [_ZZ14FlashAttentionE7v_block+6800];
	fma.rn.f32 	%f9605, %f8774, %f8811, %f9605;
	ld.shared.f32 	%f8812, [_ZZ14FlashAttentionE7v_block+6804];
	fma.rn.f32 	%f9604, %f8774, %f8812, %f9604;
	ld.shared.f32 	%f8813, [_ZZ14FlashAttentionE7v_block+6808];
	fma.rn.f32 	%f9603, %f8774, %f8813, %f9603;
	ld.shared.f32 	%f8814, [_ZZ14FlashAttentionE7v_block+6812];
	fma.rn.f32 	%f9602, %f8774, %f8814, %f9602;
	ld.shared.f32 	%f8815, [_ZZ14FlashAttentionE7v_block+6816];
	fma.rn.f32 	%f9601, %f8774, %f8815, %f9601;
	ld.shared.f32 	%f8816, [_ZZ14FlashAttentionE7v_block+6820];
	fma.rn.f32 	%f9600, %f8774, %f8816, %f9600;
	ld.shared.f32 	%f8817, [_ZZ14FlashAttentionE7v_block+6824];
	fma.rn.f32 	%f9599, %f8774, %f8817, %f9599;
	ld.shared.f32 	%f8818, [_ZZ14FlashAttentionE7v_block+6828];
	fma.rn.f32 	%f9598, %f8774, %f8818, %f9598;
	ld.shared.f32 	%f8819, [_ZZ14FlashAttentionE7v_block+6832];
	fma.rn.f32 	%f9597, %f8774, %f8819, %f9597;
	ld.shared.f32 	%f8820, [_ZZ14FlashAttentionE7v_block+6836];
	fma.rn.f32 	%f9596, %f8774, %f8820, %f9596;
	ld.shared.f32 	%f8821, [_ZZ14FlashAttentionE7v_block+6840];
	fma.rn.f32 	%f9595, %f8774, %f8821, %f9595;
	ld.shared.f32 	%f8822, [_ZZ14FlashAttentionE7v_block+6844];
	fma.rn.f32 	%f9594, %f8774, %f8822, %f9594;
	ld.shared.f32 	%f8823, [_ZZ14FlashAttentionE7v_block+6848];
	fma.rn.f32 	%f9593, %f8774, %f8823, %f9593;
	ld.shared.f32 	%f8824, [_ZZ14FlashAttentionE7v_block+6852];
	fma.rn.f32 	%f9592, %f8774, %f8824, %f9592;
	ld.shared.f32 	%f8825, [_ZZ14FlashAttentionE7v_block+6856];
	fma.rn.f32 	%f9591, %f8774, %f8825, %f9591;
	ld.shared.f32 	%f8826, [_ZZ14FlashAttentionE7v_block+6860];
	fma.rn.f32 	%f9590, %f8774, %f8826, %f9590;
	ld.shared.f32 	%f8827, [_ZZ14FlashAttentionE7v_block+6864];
	fma.rn.f32 	%f9589, %f8774, %f8827, %f9589;
	ld.shared.f32 	%f8828, [_ZZ14FlashAttentionE7v_block+6868];
	fma.rn.f32 	%f9588, %f8774, %f8828, %f9588;
	ld.shared.f32 	%f8829, [_ZZ14FlashAttentionE7v_block+6872];
	fma.rn.f32 	%f9587, %f8774, %f8829, %f9587;
	ld.shared.f32 	%f8830, [_ZZ14FlashAttentionE7v_block+6876];
	fma.rn.f32 	%f9586, %f8774, %f8830, %f9586;
	ld.shared.f32 	%f8831, [_ZZ14FlashAttentionE7v_block+6880];
	fma.rn.f32 	%f9585, %f8774, %f8831, %f9585;
	ld.shared.f32 	%f8832, [_ZZ14FlashAttentionE7v_block+6884];
	fma.rn.f32 	%f9584, %f8774, %f8832, %f9584;
	ld.shared.f32 	%f8833, [_ZZ14FlashAttentionE7v_block+6888];
	fma.rn.f32 	%f9583, %f8774, %f8833, %f9583;
	ld.shared.f32 	%f8834, [_ZZ14FlashAttentionE7v_block+6892];
	fma.rn.f32 	%f9582, %f8774, %f8834, %f9582;
	ld.shared.f32 	%f8835, [_ZZ14FlashAttentionE7v_block+6896];
	fma.rn.f32 	%f9581, %f8774, %f8835, %f9581;
	ld.shared.f32 	%f8836, [_ZZ14FlashAttentionE7v_block+6900];
	fma.rn.f32 	%f9580, %f8774, %f8836, %f9580;
	ld.shared.f32 	%f8837, [_ZZ14FlashAttentionE7v_block+6904];
	fma.rn.f32 	%f9579, %f8774, %f8837, %f9579;
	ld.shared.f32 	%f8838, [_ZZ14FlashAttentionE7v_block+6908];
	fma.rn.f32 	%f9578, %f8774, %f8838, %f9578;
	ld.shared.f32 	%f8839, [_ZZ14FlashAttentionE7v_block+6912];
	fma.rn.f32 	%f9577, %f8774, %f8839, %f9577;
	ld.shared.f32 	%f8840, [_ZZ14FlashAttentionE7v_block+6916];
	fma.rn.f32 	%f9576, %f8774, %f8840, %f9576;
	ld.shared.f32 	%f8841, [_ZZ14FlashAttentionE7v_block+6920];
	fma.rn.f32 	%f9575, %f8774, %f8841, %f9575;
	ld.shared.f32 	%f8842, [_ZZ14FlashAttentionE7v_block+6924];
	fma.rn.f32 	%f9574, %f8774, %f8842, %f9574;
	ld.shared.f32 	%f8843, [_ZZ14FlashAttentionE7v_block+6928];
	fma.rn.f32 	%f9573, %f8774, %f8843, %f9573;
	ld.shared.f32 	%f8844, [_ZZ14FlashAttentionE7v_block+6932];
	fma.rn.f32 	%f9572, %f8774, %f8844, %f9572;
	ld.shared.f32 	%f8845, [_ZZ14FlashAttentionE7v_block+6936];
	fma.rn.f32 	%f9571, %f8774, %f8845, %f9571;
	ld.shared.f32 	%f8846, [_ZZ14FlashAttentionE7v_block+6940];
	fma.rn.f32 	%f9570, %f8774, %f8846, %f9570;
	ld.shared.f32 	%f8847, [_ZZ14FlashAttentionE7v_block+6944];
	fma.rn.f32 	%f9569, %f8774, %f8847, %f9569;
	ld.shared.f32 	%f8848, [_ZZ14FlashAttentionE7v_block+6948];
	fma.rn.f32 	%f9568, %f8774, %f8848, %f9568;
	ld.shared.f32 	%f8849, [_ZZ14FlashAttentionE7v_block+6952];
	fma.rn.f32 	%f9567, %f8774, %f8849, %f9567;
	ld.shared.f32 	%f8850, [_ZZ14FlashAttentionE7v_block+6956];
	fma.rn.f32 	%f9566, %f8774, %f8850, %f9566;
	ld.shared.f32 	%f8851, [_ZZ14FlashAttentionE7v_block+6960];
	fma.rn.f32 	%f9565, %f8774, %f8851, %f9565;
	ld.shared.f32 	%f8852, [_ZZ14FlashAttentionE7v_block+6964];
	fma.rn.f32 	%f9564, %f8774, %f8852, %f9564;
	ld.shared.f32 	%f8853, [_ZZ14FlashAttentionE7v_block+6968];
	fma.rn.f32 	%f9563, %f8774, %f8853, %f9563;
	ld.shared.f32 	%f8854, [_ZZ14FlashAttentionE7v_block+6972];
	fma.rn.f32 	%f9562, %f8774, %f8854, %f9562;
	ld.shared.f32 	%f8855, [_ZZ14FlashAttentionE7v_block+6976];
	fma.rn.f32 	%f9561, %f8774, %f8855, %f9561;
	ld.shared.f32 	%f8856, [_ZZ14FlashAttentionE7v_block+6980];
	fma.rn.f32 	%f9560, %f8774, %f8856, %f9560;
	ld.shared.f32 	%f8857, [_ZZ14FlashAttentionE7v_block+6984];
	fma.rn.f32 	%f9559, %f8774, %f8857, %f9559;
	ld.shared.f32 	%f8858, [_ZZ14FlashAttentionE7v_block+6988];
	fma.rn.f32 	%f9558, %f8774, %f8858, %f9558;
	ld.shared.f32 	%f8859, [_ZZ14FlashAttentionE7v_block+6992];
	fma.rn.f32 	%f9557, %f8774, %f8859, %f9557;
	ld.shared.f32 	%f8860, [_ZZ14FlashAttentionE7v_block+6996];
	fma.rn.f32 	%f9556, %f8774, %f8860, %f9556;
	ld.shared.f32 	%f8861, [_ZZ14FlashAttentionE7v_block+7000];
	fma.rn.f32 	%f9555, %f8774, %f8861, %f9555;
	ld.shared.f32 	%f8862, [_ZZ14FlashAttentionE7v_block+7004];
	fma.rn.f32 	%f9554, %f8774, %f8862, %f9554;
	ld.shared.f32 	%f8863, [_ZZ14FlashAttentionE7v_block+7008];
	fma.rn.f32 	%f9553, %f8774, %f8863, %f9553;
	ld.shared.f32 	%f8864, [_ZZ14FlashAttentionE7v_block+7012];
	fma.rn.f32 	%f9552, %f8774, %f8864, %f9552;
	ld.shared.f32 	%f8865, [_ZZ14FlashAttentionE7v_block+7016];
	fma.rn.f32 	%f9551, %f8774, %f8865, %f9551;
	ld.shared.f32 	%f8866, [_ZZ14FlashAttentionE7v_block+7020];
	fma.rn.f32 	%f9550, %f8774, %f8866, %f9550;
	ld.shared.f32 	%f8867, [_ZZ14FlashAttentionE7v_block+7024];
	fma.rn.f32 	%f9549, %f8774, %f8867, %f9549;
	ld.shared.f32 	%f8868, [_ZZ14FlashAttentionE7v_block+7028];
	fma.rn.f32 	%f9548, %f8774, %f8868, %f9548;
	ld.shared.f32 	%f8869, [_ZZ14FlashAttentionE7v_block+7032];
	fma.rn.f32 	%f9547, %f8774, %f8869, %f9547;
	ld.shared.f32 	%f8870, [_ZZ14FlashAttentionE7v_block+7036];
	fma.rn.f32 	%f9546, %f8774, %f8870, %f9546;
	ld.shared.f32 	%f8871, [_ZZ14FlashAttentionE7v_block+7040];
	fma.rn.f32 	%f9545, %f8774, %f8871, %f9545;
	ld.shared.f32 	%f8872, [_ZZ14FlashAttentionE7v_block+7044];
	fma.rn.f32 	%f9544, %f8774, %f8872, %f9544;
	ld.shared.f32 	%f8873, [_ZZ14FlashAttentionE7v_block+7048];
	fma.rn.f32 	%f9543, %f8774, %f8873, %f9543;
	ld.shared.f32 	%f8874, [_ZZ14FlashAttentionE7v_block+7052];
	fma.rn.f32 	%f9542, %f8774, %f8874, %f9542;
	ld.shared.f32 	%f8875, [_ZZ14FlashAttentionE7v_block+7056];
	fma.rn.f32 	%f9541, %f8774, %f8875, %f9541;
	ld.shared.f32 	%f8876, [_ZZ14FlashAttentionE7v_block+7060];
	fma.rn.f32 	%f9540, %f8774, %f8876, %f9540;
	ld.shared.f32 	%f8877, [_ZZ14FlashAttentionE7v_block+7064];
	fma.rn.f32 	%f9539, %f8774, %f8877, %f9539;
	ld.shared.f32 	%f8878, [_ZZ14FlashAttentionE7v_block+7068];
	fma.rn.f32 	%f9538, %f8774, %f8878, %f9538;
	ld.shared.f32 	%f8879, [_ZZ14FlashAttentionE7v_block+7072];
	fma.rn.f32 	%f9537, %f8774, %f8879, %f9537;
	ld.shared.f32 	%f8880, [_ZZ14FlashAttentionE7v_block+7076];
	fma.rn.f32 	%f9536, %f8774, %f8880, %f9536;
	ld.shared.f32 	%f8881, [_ZZ14FlashAttentionE7v_block+7080];
	fma.rn.f32 	%f9535, %f8774, %f8881, %f9535;
	ld.shared.f32 	%f8882, [_ZZ14FlashAttentionE7v_block+7084];
	fma.rn.f32 	%f9534, %f8774, %f8882, %f9534;
	ld.shared.f32 	%f8883, [_ZZ14FlashAttentionE7v_block+7088];
	fma.rn.f32 	%f9533, %f8774, %f8883, %f9533;
	ld.shared.f32 	%f8884, [_ZZ14FlashAttentionE7v_block+7092];
	fma.rn.f32 	%f9532, %f8774, %f8884, %f9532;
	ld.shared.f32 	%f8885, [_ZZ14FlashAttentionE7v_block+7096];
	fma.rn.f32 	%f9531, %f8774, %f8885, %f9531;
	ld.shared.f32 	%f8886, [_ZZ14FlashAttentionE7v_block+7100];
	fma.rn.f32 	%f9530, %f8774, %f8886, %f9530;
	ld.shared.f32 	%f8887, [_ZZ14FlashAttentionE7v_block+7104];
	fma.rn.f32 	%f9529, %f8774, %f8887, %f9529;
	ld.shared.f32 	%f8888, [_ZZ14FlashAttentionE7v_block+7108];
	fma.rn.f32 	%f9528, %f8774, %f8888, %f9528;
	ld.shared.f32 	%f8889, [_ZZ14FlashAttentionE7v_block+7112];
	fma.rn.f32 	%f9527, %f8774, %f8889, %f9527;
	ld.shared.f32 	%f8890, [_ZZ14FlashAttentionE7v_block+7116];
	fma.rn.f32 	%f9526, %f8774, %f8890, %f9526;
	ld.shared.f32 	%f8891, [_ZZ14FlashAttentionE7v_block+7120];
	fma.rn.f32 	%f9525, %f8774, %f8891, %f9525;
	ld.shared.f32 	%f8892, [_ZZ14FlashAttentionE7v_block+7124];
	fma.rn.f32 	%f9524, %f8774, %f8892, %f9524;
	ld.shared.f32 	%f8893, [_ZZ14FlashAttentionE7v_block+7128];
	fma.rn.f32 	%f9523, %f8774, %f8893, %f9523;
	ld.shared.f32 	%f8894, [_ZZ14FlashAttentionE7v_block+7132];
	fma.rn.f32 	%f9522, %f8774, %f8894, %f9522;
	ld.shared.f32 	%f8895, [_ZZ14FlashAttentionE7v_block+7136];
	fma.rn.f32 	%f9521, %f8774, %f8895, %f9521;
	ld.shared.f32 	%f8896, [_ZZ14FlashAttentionE7v_block+7140];
	fma.rn.f32 	%f9520, %f8774, %f8896, %f9520;
	ld.shared.f32 	%f8897, [_ZZ14FlashAttentionE7v_block+7144];
	fma.rn.f32 	%f9519, %f8774, %f8897, %f9519;
	ld.shared.f32 	%f8898, [_ZZ14FlashAttentionE7v_block+7148];
	fma.rn.f32 	%f9518, %f8774, %f8898, %f9518;
	ld.shared.f32 	%f8899, [_ZZ14FlashAttentionE7v_block+7152];
	fma.rn.f32 	%f9517, %f8774, %f8899, %f9517;
	ld.shared.f32 	%f8900, [_ZZ14FlashAttentionE7v_block+7156];
	fma.rn.f32 	%f9516, %f8774, %f8900, %f9516;
	ld.shared.f32 	%f8901, [_ZZ14FlashAttentionE7v_block+7160];
	fma.rn.f32 	%f9515, %f8774, %f8901, %f9515;
	ld.shared.f32 	%f8902, [_ZZ14FlashAttentionE7v_block+7164];
	fma.rn.f32 	%f9514, %f8774, %f8902, %f9514;
	add.s32 	%r218, %r62, 14;
	setp.ge.s32 	%p63, %r218, %r269;
	@%p63 bra 	$L__BB0_79;
	ld.param.u32 	%r270, [FlashAttention_param_7];
	sub.f32 	%f8903, %f9643, %f9659;
	fma.rn.f32 	%f8904, %f8903, 0f3BBB989D, 0f3F000000;
	cvt.sat.f32.f32 	%f8905, %f8904;
	mov.f32 	%f8906, 0f4B400001;
	mov.f32 	%f8907, 0f437C0000;
	fma.rm.f32 	%f8908, %f8905, %f8907, %f8906;
	add.f32 	%f8909, %f8908, 0fCB40007F;
	neg.f32 	%f8910, %f8909;
	fma.rn.f32 	%f8911, %f8903, 0f3FB8AA3B, %f8910;
	fma.rn.f32 	%f8912, %f8903, 0f32A57060, %f8911;
	mov.b32 	%r219, %f8908;
	shl.b32 	%r220, %r219, 23;
	mov.b32 	%f8913, %r220;
	ex2.approx.ftz.f32 	%f8914, %f8912;
	mul.f32 	%f8915, %f8914, %f8913;
	add.f32 	%f9658, %f9658, %f8915;
	ld.shared.f32 	%f8916, [_ZZ14FlashAttentionE7v_block+7168];
	fma.rn.f32 	%f9641, %f8915, %f8916, %f9641;
	ld.shared.f32 	%f8917, [_ZZ14FlashAttentionE7v_block+7172];
	fma.rn.f32 	%f9640, %f8915, %f8917, %f9640;
	ld.shared.f32 	%f8918, [_ZZ14FlashAttentionE7v_block+7176];
	fma.rn.f32 	%f9639, %f8915, %f8918, %f9639;
	ld.shared.f32 	%f8919, [_ZZ14FlashAttentionE7v_block+7180];
	fma.rn.f32 	%f9638, %f8915, %f8919, %f9638;
	ld.shared.f32 	%f8920, [_ZZ14FlashAttentionE7v_block+7184];
	fma.rn.f32 	%f9637, %f8915, %f8920, %f9637;
	ld.shared.f32 	%f8921, [_ZZ14FlashAttentionE7v_block+7188];
	fma.rn.f32 	%f9636, %f8915, %f8921, %f9636;
	ld.shared.f32 	%f8922, [_ZZ14FlashAttentionE7v_block+7192];
	fma.rn.f32 	%f9635, %f8915, %f8922, %f9635;
	ld.shared.f32 	%f8923, [_ZZ14FlashAttentionE7v_block+7196];
	fma.rn.f32 	%f9634, %f8915, %f8923, %f9634;
	ld.shared.f32 	%f8924, [_ZZ14FlashAttentionE7v_block+7200];
	fma.rn.f32 	%f9633, %f8915, %f8924, %f9633;
	ld.shared.f32 	%f8925, [_ZZ14FlashAttentionE7v_block+7204];
	fma.rn.f32 	%f9632, %f8915, %f8925, %f9632;
	ld.shared.f32 	%f8926, [_ZZ14FlashAttentionE7v_block+7208];
	fma.rn.f32 	%f9631, %f8915, %f8926, %f9631;
	ld.shared.f32 	%f8927, [_ZZ14FlashAttentionE7v_block+7212];
	fma.rn.f32 	%f9630, %f8915, %f8927, %f9630;
	ld.shared.f32 	%f8928, [_ZZ14FlashAttentionE7v_block+7216];
	fma.rn.f32 	%f9629, %f8915, %f8928, %f9629;
	ld.shared.f32 	%f8929, [_ZZ14FlashAttentionE7v_block+7220];
	fma.rn.f32 	%f9628, %f8915, %f8929, %f9628;
	ld.shared.f32 	%f8930, [_ZZ14FlashAttentionE7v_block+7224];
	fma.rn.f32 	%f9627, %f8915, %f8930, %f9627;
	ld.shared.f32 	%f8931, [_ZZ14FlashAttentionE7v_block+7228];
	fma.rn.f32 	%f9626, %f8915, %f8931, %f9626;
	ld.shared.f32 	%f8932, [_ZZ14FlashAttentionE7v_block+7232];
	fma.rn.f32 	%f9625, %f8915, %f8932, %f9625;
	ld.shared.f32 	%f8933, [_ZZ14FlashAttentionE7v_block+7236];
	fma.rn.f32 	%f9624, %f8915, %f8933, %f9624;
	ld.shared.f32 	%f8934, [_ZZ14FlashAttentionE7v_block+7240];
	fma.rn.f32 	%f9623, %f8915, %f8934, %f9623;
	ld.shared.f32 	%f8935, [_ZZ14FlashAttentionE7v_block+7244];
	fma.rn.f32 	%f9622, %f8915, %f8935, %f9622;
	ld.shared.f32 	%f8936, [_ZZ14FlashAttentionE7v_block+7248];
	fma.rn.f32 	%f9621, %f8915, %f8936, %f9621;
	ld.shared.f32 	%f8937, [_ZZ14FlashAttentionE7v_block+7252];
	fma.rn.f32 	%f9620, %f8915, %f8937, %f9620;
	ld.shared.f32 	%f8938, [_ZZ14FlashAttentionE7v_block+7256];
	fma.rn.f32 	%f9619, %f8915, %f8938, %f9619;
	ld.shared.f32 	%f8939, [_ZZ14FlashAttentionE7v_block+7260];
	fma.rn.f32 	%f9618, %f8915, %f8939, %f9618;
	ld.shared.f32 	%f8940, [_ZZ14FlashAttentionE7v_block+7264];
	fma.rn.f32 	%f9617, %f8915, %f8940, %f9617;
	ld.shared.f32 	%f8941, [_ZZ14FlashAttentionE7v_block+7268];
	fma.rn.f32 	%f9616, %f8915, %f8941, %f9616;
	ld.shared.f32 	%f8942, [_ZZ14FlashAttentionE7v_block+7272];
	fma.rn.f32 	%f9615, %f8915, %f8942, %f9615;
	ld.shared.f32 	%f8943, [_ZZ14FlashAttentionE7v_block+7276];
	fma.rn.f32 	%f9614, %f8915, %f8943, %f9614;
	ld.shared.f32 	%f8944, [_ZZ14FlashAttentionE7v_block+7280];
	fma.rn.f32 	%f9613, %f8915, %f8944, %f9613;
	ld.shared.f32 	%f8945, [_ZZ14FlashAttentionE7v_block+7284];
	fma.rn.f32 	%f9612, %f8915, %f8945, %f9612;
	ld.shared.f32 	%f8946, [_ZZ14FlashAttentionE7v_block+7288];
	fma.rn.f32 	%f9611, %f8915, %f8946, %f9611;
	ld.shared.f32 	%f8947, [_ZZ14FlashAttentionE7v_block+7292];
	fma.rn.f32 	%f9610, %f8915, %f8947, %f9610;
	ld.shared.f32 	%f8948, [_ZZ14FlashAttentionE7v_block+7296];
	fma.rn.f32 	%f9609, %f8915, %f8948, %f9609;
	ld.shared.f32 	%f8949, [_ZZ14FlashAttentionE7v_block+7300];
	fma.rn.f32 	%f9608, %f8915, %f8949, %f9608;
	ld.shared.f32 	%f8950, [_ZZ14FlashAttentionE7v_block+7304];
	fma.rn.f32 	%f9607, %f8915, %f8950, %f9607;
	ld.shared.f32 	%f8951, [_ZZ14FlashAttentionE7v_block+7308];
	fma.rn.f32 	%f9606, %f8915, %f8951, %f9606;
	ld.shared.f32 	%f8952, [_ZZ14FlashAttentionE7v_block+7312];
	fma.rn.f32 	%f9605, %f8915, %f8952, %f9605;
	ld.shared.f32 	%f8953, [_ZZ14FlashAttentionE7v_block+7316];
	fma.rn.f32 	%f9604, %f8915, %f8953, %f9604;
	ld.shared.f32 	%f8954, [_ZZ14FlashAttentionE7v_block+7320];
	fma.rn.f32 	%f9603, %f8915, %f8954, %f9603;
	ld.shared.f32 	%f8955, [_ZZ14FlashAttentionE7v_block+7324];
	fma.rn.f32 	%f9602, %f8915, %f8955, %f9602;
	ld.shared.f32 	%f8956, [_ZZ14FlashAttentionE7v_block+7328];
	fma.rn.f32 	%f9601, %f8915, %f8956, %f9601;
	ld.shared.f32 	%f8957, [_ZZ14FlashAttentionE7v_block+7332];
	fma.rn.f32 	%f9600, %f8915, %f8957, %f9600;
	ld.shared.f32 	%f8958, [_ZZ14FlashAttentionE7v_block+7336];
	fma.rn.f32 	%f9599, %f8915, %f8958, %f9599;
	ld.shared.f32 	%f8959, [_ZZ14FlashAttentionE7v_block+7340];
	fma.rn.f32 	%f9598, %f8915, %f8959, %f9598;
	ld.shared.f32 	%f8960, [_ZZ14FlashAttentionE7v_block+7344];
	fma.rn.f32 	%f9597, %f8915, %f8960, %f9597;
	ld.shared.f32 	%f8961, [_ZZ14FlashAttentionE7v_block+7348];
	fma.rn.f32 	%f9596, %f8915, %f8961, %f9596;
	ld.shared.f32 	%f8962, [_ZZ14FlashAttentionE7v_block+7352];
	fma.rn.f32 	%f9595, %f8915, %f8962, %f9595;
	ld.shared.f32 	%f8963, [_ZZ14FlashAttentionE7v_block+7356];
	fma.rn.f32 	%f9594, %f8915, %f8963, %f9594;
	ld.shared.f32 	%f8964, [_ZZ14FlashAttentionE7v_block+7360];
	fma.rn.f32 	%f9593, %f8915, %f8964, %f9593;
	ld.shared.f32 	%f8965, [_ZZ14FlashAttentionE7v_block+7364];
	fma.rn.f32 	%f9592, %f8915, %f8965, %f9592;
	ld.shared.f32 	%f8966, [_ZZ14FlashAttentionE7v_block+7368];
	fma.rn.f32 	%f9591, %f8915, %f8966, %f9591;
	ld.shared.f32 	%f8967, [_ZZ14FlashAttentionE7v_block+7372];
	fma.rn.f32 	%f9590, %f8915, %f8967, %f9590;
	ld.shared.f32 	%f8968, [_ZZ14FlashAttentionE7v_block+7376];
	fma.rn.f32 	%f9589, %f8915, %f8968, %f9589;
	ld.shared.f32 	%f8969, [_ZZ14FlashAttentionE7v_block+7380];
	fma.rn.f32 	%f9588, %f8915, %f8969, %f9588;
	ld.shared.f32 	%f8970, [_ZZ14FlashAttentionE7v_block+7384];
	fma.rn.f32 	%f9587, %f8915, %f8970, %f9587;
	ld.shared.f32 	%f8971, [_ZZ14FlashAttentionE7v_block+7388];
	fma.rn.f32 	%f9586, %f8915, %f8971, %f9586;
	ld.shared.f32 	%f8972, [_ZZ14FlashAttentionE7v_block+7392];
	fma.rn.f32 	%f9585, %f8915, %f8972, %f9585;
	ld.shared.f32 	%f8973, [_ZZ14FlashAttentionE7v_block+7396];
	fma.rn.f32 	%f9584, %f8915, %f8973, %f9584;
	ld.shared.f32 	%f8974, [_ZZ14FlashAttentionE7v_block+7400];
	fma.rn.f32 	%f9583, %f8915, %f8974, %f9583;
	ld.shared.f32 	%f8975, [_ZZ14FlashAttentionE7v_block+7404];
	fma.rn.f32 	%f9582, %f8915, %f8975, %f9582;
	ld.shared.f32 	%f8976, [_ZZ14FlashAttentionE7v_block+7408];
	fma.rn.f32 	%f9581, %f8915, %f8976, %f9581;
	ld.shared.f32 	%f8977, [_ZZ14FlashAttentionE7v_block+7412];
	fma.rn.f32 	%f9580, %f8915, %f8977, %f9580;
	ld.shared.f32 	%f8978, [_ZZ14FlashAttentionE7v_block+7416];
	fma.rn.f32 	%f9579, %f8915, %f8978, %f9579;
	ld.shared.f32 	%f8979, [_ZZ14FlashAttentionE7v_block+7420];
	fma.rn.f32 	%f9578, %f8915, %f8979, %f9578;
	ld.shared.f32 	%f8980, [_ZZ14FlashAttentionE7v_block+7424];
	fma.rn.f32 	%f9577, %f8915, %f8980, %f9577;
	ld.shared.f32 	%f8981, [_ZZ14FlashAttentionE7v_block+7428];
	fma.rn.f32 	%f9576, %f8915, %f8981, %f9576;
	ld.shared.f32 	%f8982, [_ZZ14FlashAttentionE7v_block+7432];
	fma.rn.f32 	%f9575, %f8915, %f8982, %f9575;
	ld.shared.f32 	%f8983, [_ZZ14FlashAttentionE7v_block+7436];
	fma.rn.f32 	%f9574, %f8915, %f8983, %f9574;
	ld.shared.f32 	%f8984, [_ZZ14FlashAttentionE7v_block+7440];
	fma.rn.f32 	%f9573, %f8915, %f8984, %f9573;
	ld.shared.f32 	%f8985, [_ZZ14FlashAttentionE7v_block+7444];
	fma.rn.f32 	%f9572, %f8915, %f8985, %f9572;
	ld.shared.f32 	%f8986, [_ZZ14FlashAttentionE7v_block+7448];
	fma.rn.f32 	%f9571, %f8915, %f8986, %f9571;
	ld.shared.f32 	%f8987, [_ZZ14FlashAttentionE7v_block+7452];
	fma.rn.f32 	%f9570, %f8915, %f8987, %f9570;
	ld.shared.f32 	%f8988, [_ZZ14FlashAttentionE7v_block+7456];
	fma.rn.f32 	%f9569, %f8915, %f8988, %f9569;
	ld.shared.f32 	%f8989, [_ZZ14FlashAttentionE7v_block+7460];
	fma.rn.f32 	%f9568, %f8915, %f8989, %f9568;
	ld.shared.f32 	%f8990, [_ZZ14FlashAttentionE7v_block+7464];
	fma.rn.f32 	%f9567, %f8915, %f8990, %f9567;
	ld.shared.f32 	%f8991, [_ZZ14FlashAttentionE7v_block+7468];
	fma.rn.f32 	%f9566, %f8915, %f8991, %f9566;
	ld.shared.f32 	%f8992, [_ZZ14FlashAttentionE7v_block+7472];
	fma.rn.f32 	%f9565, %f8915, %f8992, %f9565;
	ld.shared.f32 	%f8993, [_ZZ14FlashAttentionE7v_block+7476];
	fma.rn.f32 	%f9564, %f8915, %f8993, %f9564;
	ld.shared.f32 	%f8994, [_ZZ14FlashAttentionE7v_block+7480];
	fma.rn.f32 	%f9563, %f8915, %f8994, %f9563;
	ld.shared.f32 	%f8995, [_ZZ14FlashAttentionE7v_block+7484];
	fma.rn.f32 	%f9562, %f8915, %f8995, %f9562;
	ld.shared.f32 	%f8996, [_ZZ14FlashAttentionE7v_block+7488];
	fma.rn.f32 	%f9561, %f8915, %f8996, %f9561;
	ld.shared.f32 	%f8997, [_ZZ14FlashAttentionE7v_block+7492];
	fma.rn.f32 	%f9560, %f8915, %f8997, %f9560;
	ld.shared.f32 	%f8998, [_ZZ14FlashAttentionE7v_block+7496];
	fma.rn.f32 	%f9559, %f8915, %f8998, %f9559;
	ld.shared.f32 	%f8999, [_ZZ14FlashAttentionE7v_block+7500];
	fma.rn.f32 	%f9558, %f8915, %f8999, %f9558;
	ld.shared.f32 	%f9000, [_ZZ14FlashAttentionE7v_block+7504];
	fma.rn.f32 	%f9557, %f8915, %f9000, %f9557;
	ld.shared.f32 	%f9001, [_ZZ14FlashAttentionE7v_block+7508];
	fma.rn.f32 	%f9556, %f8915, %f9001, %f9556;
	ld.shared.f32 	%f9002, [_ZZ14FlashAttentionE7v_block+7512];
	fma.rn.f32 	%f9555, %f8915, %f9002, %f9555;
	ld.shared.f32 	%f9003, [_ZZ14FlashAttentionE7v_block+7516];
	fma.rn.f32 	%f9554, %f8915, %f9003, %f9554;
	ld.shared.f32 	%f9004, [_ZZ14FlashAttentionE7v_block+7520];
	fma.rn.f32 	%f9553, %f8915, %f9004, %f9553;
	ld.shared.f32 	%f9005, [_ZZ14FlashAttentionE7v_block+7524];
	fma.rn.f32 	%f9552, %f8915, %f9005, %f9552;
	ld.shared.f32 	%f9006, [_ZZ14FlashAttentionE7v_block+7528];
	fma.rn.f32 	%f9551, %f8915, %f9006, %f9551;
	ld.shared.f32 	%f9007, [_ZZ14FlashAttentionE7v_block+7532];
	fma.rn.f32 	%f9550, %f8915, %f9007, %f9550;
	ld.shared.f32 	%f9008, [_ZZ14FlashAttentionE7v_block+7536];
	fma.rn.f32 	%f9549, %f8915, %f9008, %f9549;
	ld.shared.f32 	%f9009, [_ZZ14FlashAttentionE7v_block+7540];
	fma.rn.f32 	%f9548, %f8915, %f9009, %f9548;
	ld.shared.f32 	%f9010, [_ZZ14FlashAttentionE7v_block+7544];
	fma.rn.f32 	%f9547, %f8915, %f9010, %f9547;
	ld.shared.f32 	%f9011, [_ZZ14FlashAttentionE7v_block+7548];
	fma.rn.f32 	%f9546, %f8915, %f9011, %f9546;
	ld.shared.f32 	%f9012, [_ZZ14FlashAttentionE7v_block+7552];
	fma.rn.f32 	%f9545, %f8915, %f9012, %f9545;
	ld.shared.f32 	%f9013, [_ZZ14FlashAttentionE7v_block+7556];
	fma.rn.f32 	%f9544, %f8915, %f9013, %f9544;
	ld.shared.f32 	%f9014, [_ZZ14FlashAttentionE7v_block+7560];
	fma.rn.f32 	%f9543, %f8915, %f9014, %f9543;
	ld.shared.f32 	%f9015, [_ZZ14FlashAttentionE7v_block+7564];
	fma.rn.f32 	%f9542, %f8915, %f9015, %f9542;
	ld.shared.f32 	%f9016, [_ZZ14FlashAttentionE7v_block+7568];
	fma.rn.f32 	%f9541, %f8915, %f9016, %f9541;
	ld.shared.f32 	%f9017, [_ZZ14FlashAttentionE7v_block+7572];
	fma.rn.f32 	%f9540, %f8915, %f9017, %f9540;
	ld.shared.f32 	%f9018, [_ZZ14FlashAttentionE7v_block+7576];
	fma.rn.f32 	%f9539, %f8915, %f9018, %f9539;
	ld.shared.f32 	%f9019, [_ZZ14FlashAttentionE7v_block+7580];
	fma.rn.f32 	%f9538, %f8915, %f9019, %f9538;
	ld.shared.f32 	%f9020, [_ZZ14FlashAttentionE7v_block+7584];
	fma.rn.f32 	%f9537, %f8915, %f9020, %f9537;
	ld.shared.f32 	%f9021, [_ZZ14FlashAttentionE7v_block+7588];
	fma.rn.f32 	%f9536, %f8915, %f9021, %f9536;
	ld.shared.f32 	%f9022, [_ZZ14FlashAttentionE7v_block+7592];
	fma.rn.f32 	%f9535, %f8915, %f9022, %f9535;
	ld.shared.f32 	%f9023, [_ZZ14FlashAttentionE7v_block+7596];
	fma.rn.f32 	%f9534, %f8915, %f9023, %f9534;
	ld.shared.f32 	%f9024, [_ZZ14FlashAttentionE7v_block+7600];
	fma.rn.f32 	%f9533, %f8915, %f9024, %f9533;
	ld.shared.f32 	%f9025, [_ZZ14FlashAttentionE7v_block+7604];
	fma.rn.f32 	%f9532, %f8915, %f9025, %f9532;
	ld.shared.f32 	%f9026, [_ZZ14FlashAttentionE7v_block+7608];
	fma.rn.f32 	%f9531, %f8915, %f9026, %f9531;
	ld.shared.f32 	%f9027, [_ZZ14FlashAttentionE7v_block+7612];
	fma.rn.f32 	%f9530, %f8915, %f9027, %f9530;
	ld.shared.f32 	%f9028, [_ZZ14FlashAttentionE7v_block+7616];
	fma.rn.f32 	%f9529, %f8915, %f9028, %f9529;
	ld.shared.f32 	%f9029, [_ZZ14FlashAttentionE7v_block+7620];
	fma.rn.f32 	%f9528, %f8915, %f9029, %f9528;
	ld.shared.f32 	%f9030, [_ZZ14FlashAttentionE7v_block+7624];
	fma.rn.f32 	%f9527, %f8915, %f9030, %f9527;
	ld.shared.f32 	%f9031, [_ZZ14FlashAttentionE7v_block+7628];
	fma.rn.f32 	%f9526, %f8915, %f9031, %f9526;
	ld.shared.f32 	%f9032, [_ZZ14FlashAttentionE7v_block+7632];
	fma.rn.f32 	%f9525, %f8915, %f9032, %f9525;
	ld.shared.f32 	%f9033, [_ZZ14FlashAttentionE7v_block+7636];
	fma.rn.f32 	%f9524, %f8915, %f9033, %f9524;
	ld.shared.f32 	%f9034, [_ZZ14FlashAttentionE7v_block+7640];
	fma.rn.f32 	%f9523, %f8915, %f9034, %f9523;
	ld.shared.f32 	%f9035, [_ZZ14FlashAttentionE7v_block+7644];
	fma.rn.f32 	%f9522, %f8915, %f9035, %f9522;
	ld.shared.f32 	%f9036, [_ZZ14FlashAttentionE7v_block+7648];
	fma.rn.f32 	%f9521, %f8915, %f9036, %f9521;
	ld.shared.f32 	%f9037, [_ZZ14FlashAttentionE7v_block+7652];
	fma.rn.f32 	%f9520, %f8915, %f9037, %f9520;
	ld.shared.f32 	%f9038, [_ZZ14FlashAttentionE7v_block+7656];
	fma.rn.f32 	%f9519, %f8915, %f9038, %f9519;
	ld.shared.f32 	%f9039, [_ZZ14FlashAttentionE7v_block+7660];
	fma.rn.f32 	%f9518, %f8915, %f9039, %f9518;
	ld.shared.f32 	%f9040, [_ZZ14FlashAttentionE7v_block+7664];
	fma.rn.f32 	%f9517, %f8915, %f9040, %f9517;
	ld.shared.f32 	%f9041, [_ZZ14FlashAttentionE7v_block+7668];
	fma.rn.f32 	%f9516, %f8915, %f9041, %f9516;
	ld.shared.f32 	%f9042, [_ZZ14FlashAttentionE7v_block+7672];
	fma.rn.f32 	%f9515, %f8915, %f9042, %f9515;
	ld.shared.f32 	%f9043, [_ZZ14FlashAttentionE7v_block+7676];
	fma.rn.f32 	%f9514, %f8915, %f9043, %f9514;
	add.s32 	%r221, %r62, 15;
	setp.ge.s32 	%p64, %r221, %r270;
	@%p64 bra 	$L__BB0_79;
	sub.f32 	%f9044, %f9642, %f9659;
	fma.rn.f32 	%f9045, %f9044, 0f3BBB989D, 0f3F000000;
	cvt.sat.f32.f32 	%f9046, %f9045;
	mov.f32 	%f9047, 0f4B400001;
	mov.f32 	%f9048, 0f437C0000;
	fma.rm.f32 	%f9049, %f9046, %f9048, %f9047;
	add.f32 	%f9050, %f9049, 0fCB40007F;
	neg.f32 	%f9051, %f9050;
	fma.rn.f32 	%f9052, %f9044, 0f3FB8AA3B, %f9051;
	fma.rn.f32 	%f9053, %f9044, 0f32A57060, %f9052;
	mov.b32 	%r222, %f9049;
	shl.b32 	%r223, %r222, 23;
	mov.b32 	%f9054, %r223;
	ex2.approx.ftz.f32 	%f9055, %f9053;
	mul.f32 	%f9056, %f9055, %f9054;
	add.f32 	%f9658, %f9658, %f9056;
	ld.shared.f32 	%f9057, [_ZZ14FlashAttentionE7v_block+7680];
	fma.rn.f32 	%f9641, %f9056, %f9057, %f9641;
	ld.shared.f32 	%f9058, [_ZZ14FlashAttentionE7v_block+7684];
	fma.rn.f32 	%f9640, %f9056, %f9058, %f9640;
	ld.shared.f32 	%f9059, [_ZZ14FlashAttentionE7v_block+7688];
	fma.rn.f32 	%f9639, %f9056, %f9059, %f9639;
	ld.shared.f32 	%f9060, [_ZZ14FlashAttentionE7v_block+7692];
	fma.rn.f32 	%f9638, %f9056, %f9060, %f9638;
	ld.shared.f32 	%f9061, [_ZZ14FlashAttentionE7v_block+7696];
	fma.rn.f32 	%f9637, %f9056, %f9061, %f9637;
	ld.shared.f32 	%f9062, [_ZZ14FlashAttentionE7v_block+7700];
	fma.rn.f32 	%f9636, %f9056, %f9062, %f9636;
	ld.shared.f32 	%f9063, [_ZZ14FlashAttentionE7v_block+7704];
	fma.rn.f32 	%f9635, %f9056, %f9063, %f9635;
	ld.shared.f32 	%f9064, [_ZZ14FlashAttentionE7v_block+7708];
	fma.rn.f32 	%f9634, %f9056, %f9064, %f9634;
	ld.shared.f32 	%f9065, [_ZZ14FlashAttentionE7v_block+7712];
	fma.rn.f32 	%f9633, %f9056, %f9065, %f9633;
	ld.shared.f32 	%f9066, [_ZZ14FlashAttentionE7v_block+7716];
	fma.rn.f32 	%f9632, %f9056, %f9066, %f9632;
	ld.shared.f32 	%f9067, [_ZZ14FlashAttentionE7v_block+7720];
	fma.rn.f32 	%f9631, %f9056, %f9067, %f9631;
	ld.shared.f32 	%f9068, [_ZZ14FlashAttentionE7v_block+7724];
	fma.rn.f32 	%f9630, %f9056, %f9068, %f9630;
	ld.shared.f32 	%f9069, [_ZZ14FlashAttentionE7v_block+7728];
	fma.rn.f32 	%f9629, %f9056, %f9069, %f9629;
	ld.shared.f32 	%f9070, [_ZZ14FlashAttentionE7v_block+7732];
	fma.rn.f32 	%f9628, %f9056, %f9070, %f9628;
	ld.shared.f32 	%f9071, [_ZZ14FlashAttentionE7v_block+7736];
	fma.rn.f32 	%f9627, %f9056, %f9071, %f9627;
	ld.shared.f32 	%f9072, [_ZZ14FlashAttentionE7v_block+7740];
	fma.rn.f32 	%f9626, %f9056, %f9072, %f9626;
	ld.shared.f32 	%f9073, [_ZZ14FlashAttentionE7v_block+7744];
	fma.rn.f32 	%f9625, %f9056, %f9073, %f9625;
	ld.shared.f32 	%f9074, [_ZZ14FlashAttentionE7v_block+7748];
	fma.rn.f32 	%f9624, %f9056, %f9074, %f9624;
	ld.shared.f32 	%f9075, [_ZZ14FlashAttentionE7v_block+7752];
	fma.rn.f32 	%f9623, %f9056, %f9075, %f9623;
	ld.shared.f32 	%f9076, [_ZZ14FlashAttentionE7v_block+7756];
	fma.rn.f32 	%f9622, %f9056, %f9076, %f9622;
	ld.shared.f32 	%f9077, [_ZZ14FlashAttentionE7v_block+7760];
	fma.rn.f32 	%f9621, %f9056, %f9077, %f9621;
	ld.shared.f32 	%f9078, [_ZZ14FlashAttentionE7v_block+7764];
	fma.rn.f32 	%f9620, %f9056, %f9078, %f9620;
	ld.shared.f32 	%f9079, [_ZZ14FlashAttentionE7v_block+7768];
	fma.rn.f32 	%f9619, %f9056, %f9079, %f9619;
	ld.shared.f32 	%f9080, [_ZZ14FlashAttentionE7v_block+7772];
	fma.rn.f32 	%f9618, %f9056, %f9080, %f9618;
	ld.shared.f32 	%f9081, [_ZZ14FlashAttentionE7v_block+7776];
	fma.rn.f32 	%f9617, %f9056, %f9081, %f9617;
	ld.shared.f32 	%f9082, [_ZZ14FlashAttentionE7v_block+7780];
	fma.rn.f32 	%f9616, %f9056, %f9082, %f9616;
	ld.shared.f32 	%f9083, [_ZZ14FlashAttentionE7v_block+7784];
	fma.rn.f32 	%f9615, %f9056, %f9083, %f9615;
	ld.shared.f32 	%f9084, [_ZZ14FlashAttentionE7v_block+7788];
	fma.rn.f32 	%f9614, %f9056, %f9084, %f9614;
	ld.shared.f32 	%f9085, [_ZZ14FlashAttentionE7v_block+7792];
	fma.rn.f32 	%f9613, %f9056, %f9085, %f9613;
	ld.shared.f32 	%f9086, [_ZZ14FlashAttentionE7v_block+7796];
	fma.rn.f32 	%f9612, %f9056, %f9086, %f9612;
	ld.shared.f32 	%f9087, [_ZZ14FlashAttentionE7v_block+7800];
	fma.rn.f32 	%f9611, %f9056, %f9087, %f9611;
	ld.shared.f32 	%f9088, [_ZZ14FlashAttentionE7v_block+7804];
	fma.rn.f32 	%f9610, %f9056, %f9088, %f9610;
	ld.shared.f32 	%f9089, [_ZZ14FlashAttentionE7v_block+7808];
	fma.rn.f32 	%f9609, %f9056, %f9089, %f9609;
	ld.shared.f32 	%f9090, [_ZZ14FlashAttentionE7v_block+7812];
	fma.rn.f32 	%f9608, %f9056, %f9090, %f9608;
	ld.shared.f32 	%f9091, [_ZZ14FlashAttentionE7v_block+7816];
	fma.rn.f32 	%f9607, %f9056, %f9091, %f9607;
	ld.shared.f32 	%f9092, [_ZZ14FlashAttentionE7v_block+7820];
	fma.rn.f32 	%f9606, %f9056, %f9092, %f9606;
	ld.shared.f32 	%f9093, [_ZZ14FlashAttentionE7v_block+7824];
	fma.rn.f32 	%f9605, %f9056, %f9093, %f9605;
	ld.shared.f32 	%f9094, [_ZZ14FlashAttentionE7v_block+7828];
	fma.rn.f32 	%f9604, %f9056, %f9094, %f9604;
	ld.shared.f32 	%f9095, [_ZZ14FlashAttentionE7v_block+7832];
	fma.rn.f32 	%f9603, %f9056, %f9095, %f9603;
	ld.shared.f32 	%f9096, [_ZZ14FlashAttentionE7v_block+7836];
	fma.rn.f32 	%f9602, %f9056, %f9096, %f9602;
	ld.shared.f32 	%f9097, [_ZZ14FlashAttentionE7v_block+7840];
	fma.rn.f32 	%f9601, %f9056, %f9097, %f9601;
	ld.shared.f32 	%f9098, [_ZZ14FlashAttentionE7v_block+7844];
	fma.rn.f32 	%f9600, %f9056, %f9098, %f9600;
	ld.shared.f32 	%f9099, [_ZZ14FlashAttentionE7v_block+7848];
	fma.rn.f32 	%f9599, %f9056, %f9099, %f9599;
	ld.shared.f32 	%f9100, [_ZZ14FlashAttentionE7v_block+7852];
	fma.rn.f32 	%f9598, %f9056, %f9100, %f9598;
	ld.shared.f32 	%f9101, [_ZZ14FlashAttentionE7v_block+7856];
	fma.rn.f32 	%f9597, %f9056, %f9101, %f9597;
	ld.shared.f32 	%f9102, [_ZZ14FlashAttentionE7v_block+7860];
	fma.rn.f32 	%f9596, %f9056, %f9102, %f9596;
	ld.shared.f32 	%f9103, [_ZZ14FlashAttentionE7v_block+7864];
	fma.rn.f32 	%f9595, %f9056, %f9103, %f9595;
	ld.shared.f32 	%f9104, [_ZZ14FlashAttentionE7v_block+7868];
	fma.rn.f32 	%f9594, %f9056, %f9104, %f9594;
	ld.shared.f32 	%f9105, [_ZZ14FlashAttentionE7v_block+7872];
	fma.rn.f32 	%f9593, %f9056, %f9105, %f9593;
	ld.shared.f32 	%f9106, [_ZZ14FlashAttentionE7v_block+7876];
	fma.rn.f32 	%f9592, %f9056, %f9106, %f9592;
	ld.shared.f32 	%f9107, [_ZZ14FlashAttentionE7v_block+7880];
	fma.rn.f32 	%f9591, %f9056, %f9107, %f9591;
	ld.shared.f32 	%f9108, [_ZZ14FlashAttentionE7v_block+7884];
	fma.rn.f32 	%f9590, %f9056, %f9108, %f9590;
	ld.shared.f32 	%f9109, [_ZZ14FlashAttentionE7v_block+7888];
	fma.rn.f32 	%f9589, %f9056, %f9109, %f9589;
	ld.shared.f32 	%f9110, [_ZZ14FlashAttentionE7v_block+7892];
	fma.rn.f32 	%f9588, %f9056, %f9110, %f9588;
	ld.shared.f32 	%f9111, [_ZZ14FlashAttentionE7v_block+7896];
	fma.rn.f32 	%f9587, %f9056, %f9111, %f9587;
	ld.shared.f32 	%f9112, [_ZZ14FlashAttentionE7v_block+7900];
	fma.rn.f32 	%f9586, %f9056, %f9112, %f9586;
	ld.shared.f32 	%f9113, [_ZZ14FlashAttentionE7v_block+7904];
	fma.rn.f32 	%f9585, %f9056, %f9113, %f9585;
	ld.shared.f32 	%f9114, [_ZZ14FlashAttentionE7v_block+7908];
	fma.rn.f32 	%f9584, %f9056, %f9114, %f9584;
	ld.shared.f32 	%f9115, [_ZZ14FlashAttentionE7v_block+7912];
	fma.rn.f32 	%f9583, %f9056, %f9115, %f9583;
	ld.shared.f32 	%f9116, [_ZZ14FlashAttentionE7v_block+7916];
	fma.rn.f32 	%f9582, %f9056, %f9116, %f9582;
	ld.shared.f32 	%f9117, [_ZZ14FlashAttentionE7v_block+7920];
	fma.rn.f32 	%f9581, %f9056, %f9117, %f9581;
	ld.shared.f32 	%f9118, [_ZZ14FlashAttentionE7v_block+7924];
	fma.rn.f32 	%f9580, %f9056, %f9118, %f9580;
	ld.shared.f32 	%f9119, [_ZZ14FlashAttentionE7v_block+7928];
	fma.rn.f32 	%f9579, %f9056, %f9119, %f9579;
	ld.shared.f32 	%f9120, [_ZZ14FlashAttentionE7v_block+7932];
	fma.rn.f32 	%f9578, %f9056, %f9120, %f9578;
	ld.shared.f32 	%f9121, [_ZZ14FlashAttentionE7v_block+7936];
	fma.rn.f32 	%f9577, %f9056, %f9121, %f9577;
	ld.shared.f32 	%f9122, [_ZZ14FlashAttentionE7v_block+7940];
	fma.rn.f32 	%f9576, %f9056, %f9122, %f9576;
	ld.shared.f32 	%f9123, [_ZZ14FlashAttentionE7v_block+7944];
	fma.rn.f32 	%f9575, %f9056, %f9123, %f9575;
	ld.shared.f32 	%f9124, [_ZZ14FlashAttentionE7v_block+7948];
	fma.rn.f32 	%f9574, %f9056, %f9124, %f9574;
	ld.shared.f32 	%f9125, [_ZZ14FlashAttentionE7v_block+7952];
	fma.rn.f32 	%f9573, %f9056, %f9125, %f9573;
	ld.shared.f32 	%f9126, [_ZZ14FlashAttentionE7v_block+7956];
	fma.rn.f32 	%f9572, %f9056, %f9126, %f9572;
	ld.shared.f32 	%f9127, [_ZZ14FlashAttentionE7v_block+7960];
	fma.rn.f32 	%f9571, %f9056, %f9127, %f9571;
	ld.shared.f32 	%f9128, [_ZZ14FlashAttentionE7v_block+7964];
	fma.rn.f32 	%f9570, %f9056, %f9128, %f9570;
	ld.shared.f32 	%f9129, [_ZZ14FlashAttentionE7v_block+7968];
	fma.rn.f32 	%f9569, %f9056, %f9129, %f9569;
	ld.shared.f32 	%f9130, [_ZZ14FlashAttentionE7v_block+7972];
	fma.rn.f32 	%f9568, %f9056, %f9130, %f9568;
	ld.shared.f32 	%f9131, [_ZZ14FlashAttentionE7v_block+7976];
	fma.rn.f32 	%f9567, %f9056, %f9131, %f9567;
	ld.shared.f32 	%f9132, [_ZZ14FlashAttentionE7v_block+7980];
	fma.rn.f32 	%f9566, %f9056, %f9132, %f9566;
	ld.shared.f32 	%f9133, [_ZZ14FlashAttentionE7v_block+7984];
	fma.rn.f32 	%f9565, %f9056, %f9133, %f9565;
	ld.shared.f32 	%f9134, [_ZZ14FlashAttentionE7v_block+7988];
	fma.rn.f32 	%f9564, %f9056, %f9134, %f9564;
	ld.shared.f32 	%f9135, [_ZZ14FlashAttentionE7v_block+7992];
	fma.rn.f32 	%f9563, %f9056, %f9135, %f9563;
	ld.shared.f32 	%f9136, [_ZZ14FlashAttentionE7v_block+7996];
	fma.rn.f32 	%f9562, %f9056, %f9136, %f9562;
	ld.shared.f32 	%f9137, [_ZZ14FlashAttentionE7v_block+8000];
	fma.rn.f32 	%f9561, %f9056, %f9137, %f9561;
	ld.shared.f32 	%f9138, [_ZZ14FlashAttentionE7v_block+8004];
	fma.rn.f32 	%f9560, %f9056, %f9138, %f9560;
	ld.shared.f32 	%f9139, [_ZZ14FlashAttentionE7v_block+8008];
	fma.rn.f32 	%f9559, %f9056, %f9139, %f9559;
	ld.shared.f32 	%f9140, [_ZZ14FlashAttentionE7v_block+8012];
	fma.rn.f32 	%f9558, %f9056, %f9140, %f9558;
	ld.shared.f32 	%f9141, [_ZZ14FlashAttentionE7v_block+8016];
	fma.rn.f32 	%f9557, %f9056, %f9141, %f9557;
	ld.shared.f32 	%f9142, [_ZZ14FlashAttentionE7v_block+8020];
	fma.rn.f32 	%f9556, %f9056, %f9142, %f9556;
	ld.shared.f32 	%f9143, [_ZZ14FlashAttentionE7v_block+8024];
	fma.rn.f32 	%f9555, %f9056, %f9143, %f9555;
	ld.shared.f32 	%f9144, [_ZZ14FlashAttentionE7v_block+8028];
	fma.rn.f32 	%f9554, %f9056, %f9144, %f9554;
	ld.shared.f32 	%f9145, [_ZZ14FlashAttentionE7v_block+8032];
	fma.rn.f32 	%f9553, %f9056, %f9145, %f9553;
	ld.shared.f32 	%f9146, [_ZZ14FlashAttentionE7v_block+8036];
	fma.rn.f32 	%f9552, %f9056, %f9146, %f9552;
	ld.shared.f32 	%f9147, [_ZZ14FlashAttentionE7v_block+8040];
	fma.rn.f32 	%f9551, %f9056, %f9147, %f9551;
	ld.shared.f32 	%f9148, [_ZZ14FlashAttentionE7v_block+8044];
	fma.rn.f32 	%f9550, %f9056, %f9148, %f9550;
	ld.shared.f32 	%f9149, [_ZZ14FlashAttentionE7v_block+8048];
	fma.rn.f32 	%f9549, %f9056, %f9149, %f9549;
	ld.shared.f32 	%f9150, [_ZZ14FlashAttentionE7v_block+8052];
	fma.rn.f32 	%f9548, %f9056, %f9150, %f9548;
	ld.shared.f32 	%f9151, [_ZZ14FlashAttentionE7v_block+8056];
	fma.rn.f32 	%f9547, %f9056, %f9151, %f9547;
	ld.shared.f32 	%f9152, [_ZZ14FlashAttentionE7v_block+8060];
	fma.rn.f32 	%f9546, %f9056, %f9152, %f9546;
	ld.shared.f32 	%f9153, [_ZZ14FlashAttentionE7v_block+8064];
	fma.rn.f32 	%f9545, %f9056, %f9153, %f9545;
	ld.shared.f32 	%f9154, [_ZZ14FlashAttentionE7v_block+8068];
	fma.rn.f32 	%f9544, %f9056, %f9154, %f9544;
	ld.shared.f32 	%f9155, [_ZZ14FlashAttentionE7v_block+8072];
	fma.rn.f32 	%f9543, %f9056, %f9155, %f9543;
	ld.shared.f32 	%f9156, [_ZZ14FlashAttentionE7v_block+8076];
	fma.rn.f32 	%f9542, %f9056, %f9156, %f9542;
	ld.shared.f32 	%f9157, [_ZZ14FlashAttentionE7v_block+8080];
	fma.rn.f32 	%f9541, %f9056, %f9157, %f9541;
	ld.shared.f32 	%f9158, [_ZZ14FlashAttentionE7v_block+8084];
	fma.rn.f32 	%f9540, %f9056, %f9158, %f9540;
	ld.shared.f32 	%f9159, [_ZZ14FlashAttentionE7v_block+8088];
	fma.rn.f32 	%f9539, %f9056, %f9159, %f9539;
	ld.shared.f32 	%f9160, [_ZZ14FlashAttentionE7v_block+8092];
	fma.rn.f32 	%f9538, %f9056, %f9160, %f9538;
	ld.shared.f32 	%f9161, [_ZZ14FlashAttentionE7v_block+8096];
	fma.rn.f32 	%f9537, %f9056, %f9161, %f9537;
	ld.shared.f32 	%f9162, [_ZZ14FlashAttentionE7v_block+8100];
	fma.rn.f32 	%f9536, %f9056, %f9162, %f9536;
	ld.shared.f32 	%f9163, [_ZZ14FlashAttentionE7v_block+8104];
	fma.rn.f32 	%f9535, %f9056, %f9163, %f9535;
	ld.shared.f32 	%f9164, [_ZZ14FlashAttentionE7v_block+8108];
	fma.rn.f32 	%f9534, %f9056, %f9164, %f9534;
	ld.shared.f32 	%f9165, [_ZZ14FlashAttentionE7v_block+8112];
	fma.rn.f32 	%f9533, %f9056, %f9165, %f9533;
	ld.shared.f32 	%f9166, [_ZZ14FlashAttentionE7v_block+8116];
	fma.rn.f32 	%f9532, %f9056, %f9166, %f9532;
	ld.shared.f32 	%f9167, [_ZZ14FlashAttentionE7v_block+8120];
	fma.rn.f32 	%f9531, %f9056, %f9167, %f9531;
	ld.shared.f32 	%f9168, [_ZZ14FlashAttentionE7v_block+8124];
	fma.rn.f32 	%f9530, %f9056, %f9168, %f9530;
	ld.shared.f32 	%f9169, [_ZZ14FlashAttentionE7v_block+8128];
	fma.rn.f32 	%f9529, %f9056, %f9169, %f9529;
	ld.shared.f32 	%f9170, [_ZZ14FlashAttentionE7v_block+8132];
	fma.rn.f32 	%f9528, %f9056, %f9170, %f9528;
	ld.shared.f32 	%f9171, [_ZZ14FlashAttentionE7v_block+8136];
	fma.rn.f32 	%f9527, %f9056, %f9171, %f9527;
	ld.shared.f32 	%f9172, [_ZZ14FlashAttentionE7v_block+8140];
	fma.rn.f32 	%f9526, %f9056, %f9172, %f9526;
	ld.shared.f32 	%f9173, [_ZZ14FlashAttentionE7v_block+8144];
	fma.rn.f32 	%f9525, %f9056, %f9173, %f9525;
	ld.shared.f32 	%f9174, [_ZZ14FlashAttentionE7v_block+8148];
	fma.rn.f32 	%f9524, %f9056, %f9174, %f9524;
	ld.shared.f32 	%f9175, [_ZZ14FlashAttentionE7v_block+8152];
	fma.rn.f32 	%f9523, %f9056, %f9175, %f9523;
	ld.shared.f32 	%f9176, [_ZZ14FlashAttentionE7v_block+8156];
	fma.rn.f32 	%f9522, %f9056, %f9176, %f9522;
	ld.shared.f32 	%f9177, [_ZZ14FlashAttentionE7v_block+8160];
	fma.rn.f32 	%f9521, %f9056, %f9177, %f9521;
	ld.shared.f32 	%f9178, [_ZZ14FlashAttentionE7v_block+8164];
	fma.rn.f32 	%f9520, %f9056, %f9178, %f9520;
	ld.shared.f32 	%f9179, [_ZZ14FlashAttentionE7v_block+8168];
	fma.rn.f32 	%f9519, %f9056, %f9179, %f9519;
	ld.shared.f32 	%f9180, [_ZZ14FlashAttentionE7v_block+8172];
	fma.rn.f32 	%f9518, %f9056, %f9180, %f9518;
	ld.shared.f32 	%f9181, [_ZZ14FlashAttentionE7v_block+8176];
	fma.rn.f32 	%f9517, %f9056, %f9181, %f9517;
	ld.shared.f32 	%f9182, [_ZZ14FlashAttentionE7v_block+8180];
	fma.rn.f32 	%f9516, %f9056, %f9182, %f9516;
	ld.shared.f32 	%f9183, [_ZZ14FlashAttentionE7v_block+8184];
	fma.rn.f32 	%f9515, %f9056, %f9183, %f9515;
	ld.shared.f32 	%f9184, [_ZZ14FlashAttentionE7v_block+8188];
	fma.rn.f32 	%f9514, %f9056, %f9184, %f9514;
$L__BB0_79:
	ld.param.u32 	%r271, [FlashAttention_param_7];
	bar.sync 	0;
	add.s32 	%r272, %r272, 1;
	add.s32 	%r224, %r271, 15;
	shr.u32 	%r225, %r224, 4;
	setp.ne.s32 	%p65, %r272, %r225;
	@%p65 bra 	$L__BB0_2;
$L__BB0_80:
	ld.param.u32 	%r237, [FlashAttention_param_6];
	mov.u32 	%r226, %ctaid.x;
	shl.b32 	%r227, %r226, 4;
	mov.u32 	%r228, %tid.x;
	add.s32 	%r64, %r227, %r228;
	setp.ge.s32 	%p66, %r64, %r237;
	@%p66 bra 	$L__BB0_82;
	ld.param.u64 	%rd51, [FlashAttention_param_1];
	ld.param.u64 	%rd50, [FlashAttention_param_0];
	rcp.rn.f32 	%f9185, %f9658;
	shl.b32 	%r229, %r64, 7;
	mul.f32 	%f9186, %f9185, %f9641;
	cvta.to.global.u64 	%rd44, %rd50;
	mul.wide.s32 	%rd45, %r229, 4;
	add.s64 	%rd46, %rd44, %rd45;
	st.global.f32 	[%rd46], %f9186;
	mul.f32 	%f9187, %f9185, %f9640;
	st.global.f32 	[%rd46+4], %f9187;
	mul.f32 	%f9188, %f9185, %f9639;
	st.global.f32 	[%rd46+8], %f9188;
	mul.f32 	%f9189, %f9185, %f9638;
	st.global.f32 	[%rd46+12], %f9189;
	mul.f32 	%f9190, %f9185, %f9637;
	st.global.f32 	[%rd46+16], %f9190;
	mul.f32 	%f9191, %f9185, %f9636;
	st.global.f32 	[%rd46+20], %f9191;
	mul.f32 	%f9192, %f9185, %f9635;
	st.global.f32 	[%rd46+24], %f9192;
	mul.f32 	%f9193, %f9185, %f9634;
	st.global.f32 	[%rd46+28], %f9193;
	mul.f32 	%f9194, %f9185, %f9633;
	st.global.f32 	[%rd46+32], %f9194;
	mul.f32 	%f9195, %f9185, %f9632;
	st.global.f32 	[%rd46+36], %f9195;
	mul.f32 	%f9196, %f9185, %f9631;
	st.global.f32 	[%rd46+40], %f9196;
	mul.f32 	%f9197, %f9185, %f9630;
	st.global.f32 	[%rd46+44], %f9197;
	mul.f32 	%f9198, %f9185, %f9629;
	st.global.f32 	[%rd46+48], %f9198;
	mul.f32 	%f9199, %f9185, %f9628;
	st.global.f32 	[%rd46+52], %f9199;
	mul.f32 	%f9200, %f9185, %f9627;
	st.global.f32 	[%rd46+56], %f9200;
	mul.f32 	%f9201, %f9185, %f9626;
	st.global.f32 	[%rd46+60], %f9201;
	mul.f32 	%f9202, %f9185, %f9625;
	st.global.f32 	[%rd46+64], %f9202;
	mul.f32 	%f9203, %f9185, %f9624;
	st.global.f32 	[%rd46+68], %f9203;
	mul.f32 	%f9204, %f9185, %f9623;
	st.global.f32 	[%rd46+72], %f9204;
	mul.f32 	%f9205, %f9185, %f9622;
	st.global.f32 	[%rd46+76], %f9205;
	mul.f32 	%f9206, %f9185, %f9621;
	st.global.f32 	[%rd46+80], %f9206;
	mul.f32 	%f9207, %f9185, %f9620;
	st.global.f32 	[%rd46+84], %f9207;
	mul.f32 	%f9208, %f9185, %f9619;
	st.global.f32 	[%rd46+88], %f9208;
	mul.f32 	%f9209, %f9185, %f9618;
	st.global.f32 	[%rd46+92], %f9209;
	mul.f32 	%f9210, %f9185, %f9617;
	st.global.f32 	[%rd46+96], %f9210;
	mul.f32 	%f9211, %f9185, %f9616;
	st.global.f32 	[%rd46+100], %f9211;
	mul.f32 	%f9212, %f9185, %f9615;
	st.global.f32 	[%rd46+104], %f9212;
	mul.f32 	%f9213, %f9185, %f9614;
	st.global.f32 	[%rd46+108], %f9213;
	mul.f32 	%f9214, %f9185, %f9613;
	st.global.f32 	[%rd46+112], %f9214;
	mul.f32 	%f9215, %f9185, %f9612;
	st.global.f32 	[%rd46+116], %f9215;
	mul.f32 	%f9216, %f9185, %f9611;
	st.global.f32 	[%rd46+120], %f9216;
	mul.f32 	%f9217, %f9185, %f9610;
	st.global.f32 	[%rd46+124], %f9217;
	mul.f32 	%f9218, %f9185, %f9609;
	st.global.f32 	[%rd46+128], %f9218;
	mul.f32 	%f9219, %f9185, %f9608;
	st.global.f32 	[%rd46+132], %f9219;
	mul.f32 	%f9220, %f9185, %f9607;
	st.global.f32 	[%rd46+136], %f9220;
	mul.f32 	%f9221, %f9185, %f9606;
	st.global.f32 	[%rd46+140], %f9221;
	mul.f32 	%f9222, %f9185, %f9605;
	st.global.f32 	[%rd46+144], %f9222;
	mul.f32 	%f9223, %f9185, %f9604;
	st.global.f32 	[%rd46+148], %f9223;
	mul.f32 	%f9224, %f9185, %f9603;
	st.global.f32 	[%rd46+152], %f9224;
	mul.f32 	%f9225, %f9185, %f9602;
	st.global.f32 	[%rd46+156], %f9225;
	mul.f32 	%f9226, %f9185, %f9601;
	st.global.f32 	[%rd46+160], %f9226;
	mul.f32 	%f9227, %f9185, %f9600;
	st.global.f32 	[%rd46+164], %f9227;
	mul.f32 	%f9228, %f9185, %f9599;
	st.global.f32 	[%rd46+168], %f9228;
	mul.f32 	%f9229, %f9185, %f9598;
	st.global.f32 	[%rd46+172], %f9229;
	mul.f32 	%f9230, %f9185, %f9597;
	st.global.f32 	[%rd46+176], %f9230;
	mul.f32 	%f9231, %f9185, %f9596;
	st.global.f32 	[%rd46+180], %f9231;
	mul.f32 	%f9232, %f9185, %f9595;
	st.global.f32 	[%rd46+184], %f9232;
	mul.f32 	%f9233, %f9185, %f9594;
	st.global.f32 	[%rd46+188], %f9233;
	mul.f32 	%f9234, %f9185, %f9593;
	st.global.f32 	[%rd46+192], %f9234;
	mul.f32 	%f9235, %f9185, %f9592;
	st.global.f32 	[%rd46+196], %f9235;
	mul.f32 	%f9236, %f9185, %f9591;
	st.global.f32 	[%rd46+200], %f9236;
	mul.f32 	%f9237, %f9185, %f9590;
	st.global.f32 	[%rd46+204], %f9237;
	mul.f32 	%f9238, %f9185, %f9589;
	st.global.f32 	[%rd46+208], %f9238;
	mul.f32 	%f9239, %f9185, %f9588;
	st.global.f32 	[%rd46+212], %f9239;
	mul.f32 	%f9240, %f9185, %f9587;
	st.global.f32 	[%rd46+216], %f9240;
	mul.f32 	%f9241, %f9185, %f9586;
	st.global.f32 	[%rd46+220], %f9241;
	mul.f32 	%f9242, %f9185, %f9585;
	st.global.f32 	[%rd46+224], %f9242;
	mul.f32 	%f9243, %f9185, %f9584;
	st.global.f32 	[%rd46+228], %f9243;
	mul.f32 	%f9244, %f9185, %f9583;
	st.global.f32 	[%rd46+232], %f9244;
	mul.f32 	%f9245, %f9185, %f9582;
	st.global.f32 	[%rd46+236], %f9245;
	mul.f32 	%f9246, %f9185, %f9581;
	st.global.f32 	[%rd46+240], %f9246;
	mul.f32 	%f9247, %f9185, %f9580;
	st.global.f32 	[%rd46+244], %f9247;
	mul.f32 	%f9248, %f9185, %f9579;
	st.global.f32 	[%rd46+248], %f9248;
	mul.f32 	%f9249, %f9185, %f9578;
	st.global.f32 	[%rd46+252], %f9249;
	mul.f32 	%f9250, %f9185, %f9577;
	st.global.f32 	[%rd46+256], %f9250;
	mul.f32 	%f9251, %f9185, %f9576;
	st.global.f32 	[%rd46+260], %f9251;
	mul.f32 	%f9252, %f9185, %f9575;
	st.global.f32 	[%rd46+264], %f9252;
	mul.f32 	%f9253, %f9185, %f9574;
	st.global.f32 	[%rd46+268], %f9253;
	mul.f32 	%f9254, %f9185, %f9573;
	st.global.f32 	[%rd46+272], %f9254;
	mul.f32 	%f9255, %f9185, %f9572;
	st.global.f32 	[%rd46+276], %f9255;
	mul.f32 	%f9256, %f9185, %f9571;
	st.global.f32 	[%rd46+280], %f9256;
	mul.f32 	%f9257, %f9185, %f9570;
	st.global.f32 	[%rd46+284], %f9257;
	mul.f32 	%f9258, %f9185, %f9569;
	st.global.f32 	[%rd46+288], %f9258;
	mul.f32 	%f9259, %f9185, %f9568;
	st.global.f32 	[%rd46+292], %f9259;
	mul.f32 	%f9260, %f9185, %f9567;
	st.global.f32 	[%rd46+296], %f9260;
	mul.f32 	%f9261, %f9185, %f9566;
	st.global.f32 	[%rd46+300], %f9261;
	mul.f32 	%f9262, %f9185, %f9565;
	st.global.f32 	[%rd46+304], %f9262;
	mul.f32 	%f9263, %f9185, %f9564;
	st.global.f32 	[%rd46+308], %f9263;
	mul.f32 	%f9264, %f9185, %f9563;
	st.global.f32 	[%rd46+312], %f9264;
	mul.f32 	%f9265, %f9185, %f9562;
	st.global.f32 	[%rd46+316], %f9265;
	mul.f32 	%f9266, %f9185, %f9561;
	st.global.f32 	[%rd46+320], %f9266;
	mul.f32 	%f9267, %f9185, %f9560;
	st.global.f32 	[%rd46+324], %f9267;
	mul.f32 	%f9268, %f9185, %f9559;
	st.global.f32 	[%rd46+328], %f9268;
	mul.f32 	%f9269, %f9185, %f9558;
	st.global.f32 	[%rd46+332], %f9269;
	mul.f32 	%f9270, %f9185, %f9557;
	st.global.f32 	[%rd46+336], %f9270;
	mul.f32 	%f9271, %f9185, %f9556;
	st.global.f32 	[%rd46+340], %f9271;
	mul.f32 	%f9272, %f9185, %f9555;
	st.global.f32 	[%rd46+344], %f9272;
	mul.f32 	%f9273, %f9185, %f9554;
	st.global.f32 	[%rd46+348], %f9273;
	mul.f32 	%f9274, %f9185, %f9553;
	st.global.f32 	[%rd46+352], %f9274;
	mul.f32 	%f9275, %f9185, %f9552;
	st.global.f32 	[%rd46+356], %f9275;
	mul.f32 	%f9276, %f9185, %f9551;
	st.global.f32 	[%rd46+360], %f9276;
	mul.f32 	%f9277, %f9185, %f9550;
	st.global.f32 	[%rd46+364], %f9277;
	mul.f32 	%f9278, %f9185, %f9549;
	st.global.f32 	[%rd46+368], %f9278;
	mul.f32 	%f9279, %f9185, %f9548;
	st.global.f32 	[%rd46+372], %f9279;
	mul.f32 	%f9280, %f9185, %f9547;
	st.global.f32 	[%rd46+376], %f9280;
	mul.f32 	%f9281, %f9185, %f9546;
	st.global.f32 	[%rd46+380], %f9281;
	mul.f32 	%f9282, %f9185, %f9545;
	st.global.f32 	[%rd46+384], %f9282;
	mul.f32 	%f9283, %f9185, %f9544;
	st.global.f32 	[%rd46+388], %f9283;
	mul.f32 	%f9284, %f9185, %f9543;
	st.global.f32 	[%rd46+392], %f9284;
	mul.f32 	%f9285, %f9185, %f9542;
	st.global.f32 	[%rd46+396], %f9285;
	mul.f32 	%f9286, %f9185, %f9541;
	st.global.f32 	[%rd46+400], %f9286;
	mul.f32 	%f9287, %f9185, %f9540;
	st.global.f32 	[%rd46+404], %f9287;
	mul.f32 	%f9288, %f9185, %f9539;
	st.global.f32 	[%rd46+408], %f9288;
	mul.f32 	%f9289, %f9185, %f9538;
	st.global.f32 	[%rd46+412], %f9289;
	mul.f32 	%f9290, %f9185, %f9537;
	st.global.f32 	[%rd46+416], %f9290;
	mul.f32 	%f9291, %f9185, %f9536;
	st.global.f32 	[%rd46+420], %f9291;
	mul.f32 	%f9292, %f9185, %f9535;
	st.global.f32 	[%rd46+424], %f9292;
	mul.f32 	%f9293, %f9185, %f9534;
	st.global.f32 	[%rd46+428], %f9293;
	mul.f32 	%f9294, %f9185, %f9533;
	st.global.f32 	[%rd46+432], %f9294;
	mul.f32 	%f9295, %f9185, %f9532;
	st.global.f32 	[%rd46+436], %f9295;
	mul.f32 	%f9296, %f9185, %f9531;
	st.global.f32 	[%rd46+440], %f9296;
	mul.f32 	%f9297, %f9185, %f9530;
	st.global.f32 	[%rd46+444], %f9297;
	mul.f32 	%f9298, %f9185, %f9529;
	st.global.f32 	[%rd46+448], %f9298;
	mul.f32 	%f9299, %f9185, %f9528;
	st.global.f32 	[%rd46+452], %f9299;
	mul.f32 	%f9300, %f9185, %f9527;
	st.global.f32 	[%rd46+456], %f9300;
	mul.f32 	%f9301, %f9185, %f9526;
	st.global.f32 	[%rd46+460], %f9301;
	mul.f32 	%f9302, %f9185, %f9525;
	st.global.f32 	[%rd46+464], %f9302;
	mul.f32 	%f9303, %f9185, %f9524;
	st.global.f32 	[%rd46+468], %f9303;
	mul.f32 	%f9304, %f9185, %f9523;
	st.global.f32 	[%rd46+472], %f9304;
	mul.f32 	%f9305, %f9185, %f9522;
	st.global.f32 	[%rd46+476], %f9305;
	mul.f32 	%f9306, %f9185, %f9521;
	st.global.f32 	[%rd46+480], %f9306;
	mul.f32 	%f9307, %f9185, %f9520;
	st.global.f32 	[%rd46+484], %f9307;
	mul.f32 	%f9308, %f9185, %f9519;
	st.global.f32 	[%rd46+488], %f9308;
	mul.f32 	%f9309, %f9185, %f9518;
	st.global.f32 	[%rd46+492], %f9309;
	mul.f32 	%f9310, %f9185, %f9517;
	st.global.f32 	[%rd46+496], %f9310;
	mul.f32 	%f9311, %f9185, %f9516;
	st.global.f32 	[%rd46+500], %f9311;
	mul.f32 	%f9312, %f9185, %f9515;
	st.global.f32 	[%rd46+504], %f9312;
	mul.f32 	%f9313, %f9185, %f9514;
	st.global.f32 	[%rd46+508], %f9313;
	setp.lt.f32 	%p67, %f9658, 0f00800000;
	mul.f32 	%f9314, %f9658, 0f4B000000;
	selp.f32 	%f9315, %f9314, %f9658, %p67;
	selp.f32 	%f9316, 0fC1B80000, 0f00000000, %p67;
	mov.b32 	%r230, %f9315;
	add.s32 	%r231, %r230, -1059760811;
	and.b32  	%r232, %r231, -8388608;
	sub.s32 	%r233, %r230, %r232;
	mov.b32 	%f9317, %r233;
	cvt.rn.f32.s32 	%f9318, %r232;
	fma.rn.f32 	%f9319, %f9318, 0f34000000, %f9316;
	add.f32 	%f9320, %f9317, 0fBF800000;
	fma.rn.f32 	%f9321, %f9320, 0fBE055027, 0f3E1039F6;
	fma.rn.f32 	%f9322, %f9321, %f9320, 0fBDF8CDCC;
	fma.rn.f32 	%f9323, %f9322, %f9320, 0f3E0F2955;
	fma.rn.f32 	%f9324, %f9323, %f9320, 0fBE2AD8B9;
	fma.rn.f32 	%f9325, %f9324, %f9320, 0f3E4CED0B;
	fma.rn.f32 	%f9326, %f9325, %f9320, 0fBE7FFF22;
	fma.rn.f32 	%f9327, %f9326, %f9320, 0f3EAAAA78;
	fma.rn.f32 	%f9328, %f9327, %f9320, 0fBF000000;
	mul.f32 	%f9329, %f9320, %f9328;
	fma.rn.f32 	%f9330, %f9329, %f9320, %f9320;
	fma.rn.f32 	%f9331, %f9319, 0f3F317218, %f9330;
	setp.gt.u32 	%p68, %r230, 2139095039;
	fma.rn.f32 	%f9332, %f9315, 0f7F800000, 0f7F800000;
	selp.f32 	%f9333, %f9332, %f9331, %p68;
	setp.eq.f32 	%p69, %f9315, 0f00000000;
	selp.f32 	%f9334, 0fFF800000, %f9333, %p69;
	cvta.to.global.u64 	%rd47, %rd51;
	mul.wide.s32 	%rd48, %r64, 4;
	add.s64 	%rd49, %rd47, %rd48;
	st.global.f32 	[%rd49], %f9334;
$L__BB0_82:
	ret;

}


// ===== COMPILED SASS (sm_100) =====

	.target	sm_100

	.elftype	@"ET_EXEC"


//--------------------- .note.nv.tkinfo           --------------------------
	.section	.note.nv.tkinfo,"",@"SHT_NOTE"
	.sectionflags	@"SHF_NOTE_NV_TKINFO"
	.tkinfo
        /*0018*/ 	.word	0x00000002
        /*0030*/ 	.string	""
        /*0030*/ 	.string	"ptxas"
        /*0030*/ 	.string	"Cuda compilation tools, release 13.0, V13.0.88"
        /*0030*/ 	.string	"Build cuda_13.0.r13.0/compiler.36424714_0"
        /*0030*/ 	.string	"-arch sm_100 -m 64 "



//--------------------- .note.nv.cuinfo           --------------------------
	.section	.note.nv.cuinfo,"",@"SHT_NOTE"
	.sectionflags	@"SHF_NOTE_NV_CUINFO"
        /*0018*/ 	.short	0x0002
        /*001a*/ 	.short	0x0064
        /*001c*/ 	.short	0x0082
	.zero		2


//--------------------- .nv.info                  --------------------------
	.section	.nv.info,"",@"SHT_CUDA_INFO"
	.align	4


	//----- nvinfo : EIATTR_REGCOUNT
	.align		4
        /*0000*/ 	.byte	0x04, 0x2f
        /*0002*/ 	.short	(.L_1 - .L_0)
	.align		4
.L_0:
        /*0004*/ 	.word	index@(FlashAttention)
        /*0008*/ 	.word	0x000000ff


	//----- nvinfo : EIATTR_FRAME_SIZE
	.align		4
.L_1:
        /*000c*/ 	.byte	0x04, 0x11
        /*000e*/ 	.short	(.L_3 - .L_2)
	.align		4
.L_2:
        /*0010*/ 	.word	index@($__internal_1_$__cuda_sm20_rcp_rn_f32_slowpath)
        /*0014*/ 	.word	0x00000080


	//----- nvinfo : EIATTR_FRAME_SIZE
	.align		4
.L_3:
        /*0018*/ 	.byte	0x04, 0x11
        /*001a*/ 	.short	(.L_5 - .L_4)
	.align		4
.L_4:
        /*001c*/ 	.word	index@($__internal_0_$__cuda_sm20_div_u16)
        /*0020*/ 	.word	0x00000080


	//----- nvinfo : EIATTR_FRAME_SIZE
	.align		4
.L_5:
        /*0024*/ 	.byte	0x04, 0x11
        /*0026*/ 	.short	(.L_7 - .L_6)
	.align		4
.L_6:
        /*0028*/ 	.word	index@(FlashAttention)
        /*002c*/ 	.word	0x00000080


	//----- nvinfo : EIATTR_MIN_STACK_SIZE
	.align		4
.L_7:
        /*0030*/ 	.byte	0x04, 0x12
        /*0032*/ 	.short	(.L_9 - .L_8)
	.align		4
.L_8:
        /*0034*/ 	.word	index@(FlashAttention)
        /*0038*/ 	.word	0x00000080
.L_9:


//--------------------- .nv.compat                --------------------------
	.section	.nv.compat,"",@"SHT_CUDA_COMPAT_INFO"
	.align	4
        /*0000*/ 	.byte	0x02, 0x09, 0x00, 0x00, 0x02, 0x02, 0x01, 0x00, 0x02, 0x05, 0x05, 0x00, 0x03, 0x07, 0x01, 0x01
        /*0010*/ 	.byte	0x02, 0x03, 0x00, 0x00, 0x02, 0x06, 0x01, 0x00, 0x04, 0x0b, 0x08, 0x00, 0x01, 0x00, 0x00, 0x00
        /*0020*/ 	.byte	0x00, 0x00, 0x00, 0x00


//--------------------- .nv.info.FlashAttention   --------------------------
	.section	.nv.info.FlashAttention,"",@"SHT_CUDA_INFO"
	.sectionflags	@""
	.align	4


	//----- nvinfo : EIATTR_CUDA_API_VERSION
	.align		4
        /*0000*/ 	.byte	0x04, 0x37
        /*0002*/ 	.short	(.L_11 - .L_10)
.L_10:
        /*0004*/ 	.word	0x00000082


	//----- nvinfo : EIATTR_KPARAM_INFO
	.align		4
.L_11:
        /*0008*/ 	.byte	0x04, 0x17
        /*000a*/ 	.short	(.L_13 - .L_12)
.L_12:
        /*000c*/ 	.word	0x00000000
        /*0010*/ 	.short	0x0007
        /*0012*/ 	.short	0x0030
        /*0014*/ 	.byte	0x00, 0xf0, 0x11, 0x00


	//----- nvinfo : EIATTR_KPARAM_INFO
	.align		4
.L_13:
        /*0018*/ 	.byte	0x04, 0x17
        /*001a*/ 	.short	(.L_15 - .L_14)
.L_14:
        /*001c*/ 	.word	0x00000000
        /*0020*/ 	.short	0x0006
        /*0022*/ 	.short	0x002c
        /*0024*/ 	.byte	0x00, 0xf0, 0x11, 0x00


	//----- nvinfo : EIATTR_KPARAM_INFO
	.align		4
.L_15:
        /*0028*/ 	.byte	0x04, 0x17
        /*002a*/ 	.short	(.L_17 - .L_16)
.L_16:
        /*002c*/ 	.word	0x00000000
        /*0030*/ 	.short	0x0005
        /*0032*/ 	.short	0x0028
        /*0034*/ 	.byte	0x00, 0xf0, 0x11, 0x00


	//----- nvinfo : EIATTR_KPARAM_INFO
	.align		4
.L_17:
        /*0038*/ 	.byte	0x04, 0x17
        /*003a*/ 	.short	(.L_19 - .L_18)
.L_18:
        /*003c*/ 	.word	0x00000000
        /*0040*/ 	.short	0x0004
        /*0042*/ 	.short	0x0020
        /*0044*/ 	.byte	0x00, 0xf5, 0x21, 0x00


	//----- nvinfo : EIATTR_KPARAM_INFO
	.align		4
.L_19:
        /*0048*/ 	.byte	0x04, 0x17
        /*004a*/ 	.short	(.L_21 - .L_20)
.L_20:
        /*004c*/ 	.word	0x00000000
        /*0050*/ 	.short	0x0003
        /*0052*/ 	.short	0x0018
        /*0054*/ 	.byte	0x00, 0xf5, 0x21, 0x00


	//----- nvinfo : EIATTR_KPARAM_INFO
	.align		4
.L_21:
        /*0058*/ 	.byte	0x04, 0x17
        /*005a*/ 	.short	(.L_23 - .L_22)
.L_22:
        /*005c*/ 	.word	0x00000000
        /*0060*/ 	.short	0x0002
        /*0062*/ 	.short	0x0010
        /*0064*/ 	.byte	0x00, 0xf5, 0x21, 0x00


	//----- nvinfo : EIATTR_KPARAM_INFO
	.align		4
.L_23:
        /*0068*/ 	.byte	0x04, 0x17
        /*006a*/ 	.short	(.L_25 - .L_24)
.L_24:
        /*006c*/ 	.word	0x00000000
        /*0070*/ 	.short	0x0001
        /*0072*/ 	.short	0x0008
        /*0074*/ 	.byte	0x00, 0xf5, 0x21, 0x00


	//----- nvinfo : EIATTR_KPARAM_INFO
	.align		4
.L_25:
        /*0078*/ 	.byte	0x04, 0x17
        /*007a*/ 	.short	(.L_27 - .L_26)
.L_26:
        /*007c*/ 	.word	0x00000000
        /*0080*/ 	.short	0x0000
        /*0082*/ 	.short	0x0000
        /*0084*/ 	.byte	0x00, 0xf5, 0x21, 0x00


	//----- nvinfo : EIATTR_SPARSE_MMA_MASK
	.align		4
.L_27:
        /*0088*/ 	.byte	0x03, 0x50
        /*008a*/ 	.short	0x0000


	//----- nvinfo : EIATTR_MAXREG_COUNT
	.align		4
        /*008c*/ 	.byte	0x03, 0x1b
        /*008e*/ 	.short	0x00ff


	//----- nvinfo : EIATTR_NUM_BARRIERS
	.align		4
        /*0090*/ 	.byte	0x02, 0x4c
        /*0092*/ 	.byte	0x01
	.zero		1


	//----- nvinfo : EIATTR_ANNOTATIONS
	.align		4
        /*0094*/ 	.byte	0x04, 0x55
        /*0096*/ 	.short	(.L_29 - .L_28)


	//   ....[0]....
.L_28:
        /*0098*/ 	.word	0x00000001
        /*009c*/ 	.byte	0x60, 0x00, 0x00, 0x00, 0x01, 0x00, 0x00, 0x00, 0xa0, 0x00, 0x00, 0x00, 0x01, 0x00, 0x00, 0x00
        /* <DEDUP_REMOVED lines=142> */
        /*098c*/ 	.byte	0x30, 0x95, 0x01, 0x00, 0x01, 0x00, 0x00, 0x00, 0x40, 0x95, 0x01, 0x00


	//----- nvinfo : EIATTR_MERCURY_ISA_VERSION
	.align		4
.L_29:
        /*0998*/ 	.byte	0x03, 0x5f
        /*099a*/ 	.short	0x0101


	//----- nvinfo : EIATTR_VRC_CTA_INIT_COUNT
	.align		4
        /*099c*/ 	.byte	0x02, 0x4a
	.zero		1
	.zero		1


	//----- nvinfo : EIATTR_EXIT_INSTR_OFFSETS
	.align		4
        /*09a0*/ 	.byte	0x04, 0x1c
        /*09a2*/ 	.short	(.L_31 - .L_30)


	//   ....[0]....
.L_30:
        /*09a4*/ 	.word	0x000193a0


	//   ....[1]....
        /*09a8*/ 	.word	0x0001a750


	//----- nvinfo : EIATTR_CRS_STACK_SIZE
	.align		4
.L_31:
        /*09ac*/ 	.byte	0x04, 0x1e
        /*09ae*/ 	.short	(.L_33 - .L_32)
.L_32:
        /*09b0*/ 	.word	0x00000000


	//----- nvinfo : EIATTR_CBANK_PARAM_SIZE
	.align		4
.L_33:
        /*09b4*/ 	.byte	0x03, 0x19
        /*09b6*/ 	.short	0x0034


	//----- nvinfo : EIATTR_PARAM_CBANK
	.align		4
        /*09b8*/ 	.byte	0x04, 0x0a
        /*09ba*/ 	.short	(.L_35 - .L_34)
	.align		4
.L_34:
        /*09bc*/ 	.word	index@(.nv.constant0.FlashAttention)
        /*09c0*/ 	.short	0x0380
        /*09c2*/ 	.short	0x0034


	//----- nvinfo : EIATTR_SW_WAR
	.align		4
.L_35:
        /*09c4*/ 	.byte	0x04, 0x36
        /*09c6*/ 	.short	(.L_37 - .L_36)
.L_36:
        /*09c8*/ 	.word	0x00000008
.L_37:


//--------------------- .nv.callgraph             --------------------------
	.section	.nv.callgraph,"",@"SHT_CUDA_CALLGRAPH"
	.align	4
	.sectionentsize	8
	.align		4
        /*0000*/ 	.word	0x00000000
	.align		4
        /*0004*/ 	.word	0xffffffff
	.align		4
        /*0008*/ 	.word	0x00000000
	.align		4
        /*000c*/ 	.word	0xfffffffe
	.align		4
        /*0010*/ 	.word	0x00000000
	.align		4
        /*0014*/ 	.word	0xfffffffd
	.align		4
        /*0018*/ 	.word	0x00000000
	.align		4
        /*001c*/ 	.word	0xfffffffc


//--------------------- .text.FlashAttention      --------------------------
	.section	.text.FlashAttention,"ax",@progbits
	.align	128
        .global         FlashAttention
        .type           FlashAttention,@function
        .size           FlashAttention,(.L_x_34 - FlashAttention)
        .other          FlashAttention,@"STO_CUDA_ENTRY STV_DEFAULT"
FlashAttention:
.text.FlashAttention:
[----:B------:R-:W0:Y:S02]  /*0000*/  LDC R1, c[0x0][0x37c] ;  /* 0x0000df00ff017b82 */ /* 0x000e240000000800 */
[----:B0-----:R-:W-:Y:S01]  /*0010*/  IADD3 R1, PT, PT, R1, -0x80, RZ ;  /* 0xffffff8001017810 */ /* 0x001fe20007ffe0ff */
[----:B------:R-:W0:Y:S01]  /*0020*/  LDCU UR4, c[0x0][0x3b0] ;  /* 0x00007600ff0477ac */ /* 0x000e220008000800 */
[----:B------:R-:W-:Y:S01]  /*0030*/  HFMA2 R0, -RZ, RZ, 0, 0 ;  /* 0x00000000ff007431 */ /* 0x000fe200000001ff */
[----:B------:R-:W-:Y:S01]  /*0040*/  CS2R R250, SRZ ;  /* 0x0000000000fa7805 */ /* 0x000fe2000001ff00 */
[----:B------:R-:W-:Y:S01]  /*0050*/  HFMA2 R32, -RZ, RZ, 0, 0 ;  /* 0x00000000ff207431 */ /* 0x000fe200000001ff */
[----:B------:R1:W-:Y:S01]  /*0060*/  STL [R1+0x2c], RZ ;  /* 0x00002cff01007387 */ /* 0x0003e20000100800 */
[----:B------:R-:W-:Y:S02]  /*0070*/  CS2R R248, SRZ ;  /* 0x0000000000f87805 */ /* 0x000fe4000001ff00 */
[----:B------:R-:W-:-:S02]  /*0080*/  CS2R R246, SRZ ;  /* 0x0000000000f67805 */ /* 0x000fc4000001ff00 */
[----:B------:R-:W-:Y:S01]  /*0090*/  CS2R R244, SRZ ;  /* 0x0000000000f47805 */ /* 0x000fe2000001ff00 */
[----:B------:R1:W-:Y:S01]  /*00a0*/  STL [R1+0x28], RZ ;  /* 0x000028ff01007387 */ /* 0x0003e20000100800 */
[----:B------:R-:W-:Y:S02]  /*00b0*/  CS2R R242, SRZ ;  /* 0x0000000000f27805 */ /* 0x000fe4000001ff00 */
[----:B------:R-:W-:Y:S02]  /*00c0*/  CS2R R240, SRZ ;  /* 0x0000000000f07805 */ /* 0x000fe4000001ff00 */
[----:B------:R-:W-:Y:S01]  /*00d0*/  CS2R R238, SRZ ;  /* 0x0000000000ee7805 */ /* 0x000fe2000001ff00 */
[----:B------:R1:W-:Y:S01]  /*00e0*/  STL [R1+0x24], RZ ;  /* 0x000024ff01007387 */ /* 0x0003e20000100800 */
[----:B------:R-:W-:Y:S02]  /*00f0*/  CS2R R236, SRZ ;  /* 0x0000000000ec7805 */ /* 0x000fe4000001ff00 */
[----:B------:R-:W-:-:S02]  /*0100*/  CS2R R234, SRZ ;  /* 0x0000000000ea7805 */ /* 0x000fc4000001ff00 */
[----:B------:R-:W-:Y:S01]  /*0110*/  CS2R R232, SRZ ;  /* 0x0000000000e87805 */ /* 0x000fe2000001ff00 */
[----:B------:R1:W-:Y:S01]  /*0120*/  STL [R1+0x20], RZ ;  /* 0x000020ff01007387 */ /* 0x0003e20000100800 */
[----:B------:R-:W-:Y:S01]  /*0130*/  CS2R R230, SRZ ;  /* 0x0000000000e67805 */ /* 0x000fe2000001ff00 */
[----:B0-----:R-:W-:Y:S01]  /*0140*/  UISETP.GE.AND UP0, UPT, UR4, 0x1, UPT ;  /* 0x000000010400788c */ /* 0x001fe2000bf06270 */
[----:B------:R-:W-:Y:S01]  /*0150*/  CS2R R228, SRZ ;  /* 0x0000000000e47805 */ /* 0x000fe2000001ff00 */
[----:B------:R1:W-:Y:S01]  /*0160*/  STL [R1+0x1c], RZ ;  /* 0x00001cff01007387 */ /* 0x0003e20000100800 */
[----:B------:R-:W-:Y:S02]  /*0170*/  CS2R R226, SRZ ;  /* 0x0000000000e27805 */ /* 0x000fe4000001ff00 */
[----:B------:R-:W-:Y:S02]  /*0180*/  CS2R R224, SRZ ;  /* 0x0000000000e07805 */ /* 0x000fe4000001ff00 */
[----:B------:R-:W-:Y:S01]  /*0190*/  CS2R R222, SRZ ;  /* 0x0000000000de7805 */ /* 0x000fe2000001ff00 */
[----:B------:R1:W-:Y:S01]  /*01a0*/  STL [R1+0x18], RZ ;  /* 0x000018ff01007387 */ /* 0x0003e20000100800 */
[----:B------:R-:W-:-:S02]  /*01b0*/  CS2R R220, SRZ ;  /* 0x0000000000dc7805 */ /* 0x000fc4000001ff00 */
[----:B------:R-:W-:Y:S02]  /*01c0*/  CS2R R218, SRZ ;  /* 0x0000000000da7805 */ /* 0x000fe4000001ff00 */
        /* <DEDUP_REMOVED lines=21> */
[----:B------:R1:W-:Y:S01]  /*0320*/  STL [R1], RZ ;  /* 0x000000ff01007387 */ /* 0x0003e20000100800 */
[----:B------:R-:W-:-:S02]  /*0330*/  CS2R R184, SRZ ;  /* 0x0000000000b87805 */ /* 0x000fc4000001ff00 */
[----:B------:R-:W-:Y:S02]  /*0340*/  CS2R R182, SRZ ;  /* 0x0000000000b67805 */ /* 0x000fe4000001ff00 */
[----:B------:R-:W-:Y:S02]  /*0350*/  CS2R R180, SRZ ;  /* 0x0000000000b47805 */ /* 0x000fe4000001ff00 */
[----:B------:R-:W-:Y:S02]  /*0360*/  CS2R R178, SRZ ;  /* 0x0000000000b27805 */ /* 0x000fe4000001ff00 */
[----:B------:R-:W-:Y:S02]  /*0370*/  CS2R R176, SRZ ;  /* 0x0000000000b07805 */ /* 0x000fe4000001ff00 */
[----:B------:R-:W-:Y:S02]  /*0380*/  CS2R R174, SRZ ;  /* 0x0000000000ae7805 */ /* 0x000fe4000001ff00 */
[----:B------:R-:W-:-:S02]  /*0390*/  MOV R172, RZ ;  /* 0x000000ff00ac7202 */ /* 0x000fc40000000f00 */
[----:B------:R-:W-:Y:S02]  /*03a0*/  CS2R R170, SRZ ;  /* 0x0000000000aa7805 */ /* 0x000fe4000001ff00 */
[----:B------:R-:W-:Y:S02]  /*03b0*/  CS2R R168, SRZ ;  /* 0x0000000000a87805 */ /* 0x000fe4000001ff00 */
[----:B------:R-:W-:Y:S02]  /*03c0*/  CS2R R166, SRZ ;  /* 0x0000000000a67805 */ /* 0x000fe4000001ff00 */
[----:B------:R-:W-:Y:S02]  /*03d0*/  CS2R R164, SRZ ;  /* 0x0000000000a47805 */ /* 0x000fe4000001ff00 */
[----:B------:R-:W-:Y:S02]  /*03e0*/  CS2R R34, SRZ ;  /* 0x0000000000227805 */ /* 0x000fe4000001ff00 */
[----:B------:R-:W-:-:S02]  /*03f0*/  CS2R R2, SRZ ;  /* 0x0000000000027805 */ /* 0x000fc4000001ff00 */
        /* <DEDUP_REMOVED lines=11> */
[----:B------:R-:W-:Y:S01]  /*04b0*/  CS2R R30, SRZ ;  /* 0x00000000001e7805 */ /* 0x000fe2000001ff00 */
[----:B------:R-:W0:Y:S01]  /*04c0*/  LDCU.64 UR8, c[0x0][0x358] ;  /* 0x00006b00ff0877ac */ /* 0x000e220008000a00 */
[----:B-1----:R-:W-:Y:S05]  /*04d0*/  BRA.U !UP0, `(.L_x_0) ;  /* 0x0000018d089c7547 */ /* 0x002fea000b800000 */
[----:B------:R-:W1:Y:S01]  /*04e0*/  LDCU UR4, c[0x0][0x364] ;  /* 0x00006c80ff0477ac */ /* 0x000e620008000800 */
[----:B------:R-:W-:Y:S01]  /*04f0*/  MOV R33, 0x520 ;  /* 0x0000052000217802 */ /* 0x000fe20000000f00 */
[----:B-1----:R-:W-:-:S12]  /*0500*/  ULOP3.LUT UR4, UR4, 0xffff, URZ, 0xc0, !UPT ;  /* 0x0000ffff04047892 */ /* 0x002fd8000f8ec0ff */
[----:B0-----:R-:W-:Y:S05]  /*0510*/  CALL.REL.NOINC `($__internal_0_$__cuda_sm20_div_u16) ;  /* 0x000001a000907944 */ /* 0x001fea0003c00000 */
[----:B------:R-:W-:Y:S01]  /*0520*/  IADD3 R0, PT, PT, R7, 0x1, RZ ;  /* 0x0000000107007810 */ /* 0x000fe20007ffe0ff */
[----:B------:R-:W-:Y:S03]  /*0530*/  STL [R1+0x38], RZ ;  /* 0x000038ff01007387 */ /* 0x000fe60000100800 */
[----:B------:R-:W-:Y:S02]  /*0540*/  LOP3.LUT R4, R0, 0xffff, RZ, 0xc0, !PT ;  /* 0x0000ffff00047812 */ /* 0x000fe400078ec0ff */
[----:B------:R-:W-:Y:S02]  /*0550*/  MOV R0, 0xff800000 ;  /* 0xff80000000007802 */ /* 0x000fe40000000f00 */
[C---:B------:R-:W-:Y:S02]  /*0560*/  LOP3.LUT R5, R4.reuse, 0x3, RZ, 0xc0, !PT ;  /* 0x0000000304057812 */ /* 0x040fe400078ec0ff */
[----:B------:R-:W-:Y:S01]  /*0570*/  LOP3.LUT R4, R4, 0xfc, RZ, 0xc0, !PT ;  /* 0x000000fc04047812 */ /* 0x000fe200078ec0ff */
[----:B------:R0:W-:Y:S04]  /*0580*/  STL [R1+0x30], R0 ;  /* 0x0000300001007387 */ /* 0x0001e80000100800 */
[----:B------:R1:W-:Y:S04]  /*0590*/  STL [R1+0x34], R4 ;  /* 0x0000340401007387 */ /* 0x0003e80000100800 */
[----:B------:R1:W-:Y:S01]  /*05a0*/  STL [R1+0x3c], R5 ;  /* 0x00003c0501007387 */ /* 0x0003e20000100800 */
[----:B0-----:R-:W-:-:S07]  /*05b0*/  HFMA2 R0, -RZ, RZ, 0, 0 ;  /* 0x00000000ff007431 */ /* 0x001fce00000001ff */
.L_x_24:
[----:B-1----:R-:W2:Y:S01]  /*05c0*/  LDL R5, [R1+0x38] ;  /* 0x0000380001057983 */ /* 0x002ea20000100800 */
[----:B------:R-:W0:Y:S01]  /*05d0*/  LDCU UR4, c[0x0][0x3ac] ;  /* 0x00007580ff0477ac */ /* 0x000e220008000800 */
[----:B------:R-:W1:Y:S01]  /*05e0*/  LDC R49, c[0x0][0x364] ;  /* 0x0000d900ff317b82 */ /* 0x000e620000000800 */
[----:B------:R-:W-:Y:S01]  /*05f0*/  BSSY.RECONVERGENT B0, `(.L_x_1) ;  /* 0x000015d000007945 */ /* 0x000fe20003800200 */
[----:B---3--:R-:W3:Y:S01]  /*0600*/  S2R R57, SR_CTAID.X ;  /* 0x0000000000397919 */ /* 0x008ee20000002500 */
[----:B------:R-:W3:Y:S01]  /*0610*/  S2R R4, SR_TID.X ;  /* 0x0000000000047919 */ /* 0x000ee20000002100 */
[----:B------:R-:W4:Y:S01]  /*0620*/  S2R R48, SR_TID.Y ;  /* 0x0000000000307919 */ /* 0x000f220000002200 */
[----:B---3--:R-:W-:Y:S02]  /*0630*/  LEA R50, R57, R4, 0x4 ;  /* 0x0000000439327211 */ /* 0x008fe400078e20ff */
[----:B------:R-:W-:Y:S02]  /*0640*/  SHF.L.U32 R52, R4, 0x7, RZ ;  /* 0x0000000704347819 */ /* 0x000fe400000006ff */
[----:B--2---:R-:W-:-:S04]  /*0650*/  ISETP.NE.AND P0, PT, R5, RZ, PT ;  /* 0x000000ff0500720c */ /* 0x004fc80003f05270 */
[----:B0-----:R-:W-:-:S13]  /*0660*/  ISETP.GE.OR P0, PT, R50, UR4, P0 ;  /* 0x0000000432007c0c */ /* 0x001fda0008706670 */
[----:B-1--4-:R-:W-:Y:S05]  /*0670*/  @P0 BRA `(.L_x_2) ;  /* 0x0000001400500947 */ /* 0x012fea0003800000 */
[----:B------:R-:W0:Y:S01]  /*0680*/  S2R R5, SR_TID.X ;  /* 0x0000000000057919 */ /* 0x000e220000002100 */
[----:B------:R-:W1:Y:S01]  /*0690*/  S2UR UR5, SR_CgaCtaId ;  /* 0x00000000000579c3 */ /* 0x000e620000008800 */
[----:B------:R-:W-:Y:S01]  /*06a0*/  ISETP.GT.U32.AND P0, PT, R49, 0x2a, PT ;  /* 0x0000002a3100780c */ /* 0x000fe20003f04070 */
[----:B------:R-:W-:Y:S01]  /*06b0*/  UMOV UR4, 0x400 ;  /* 0x0000040000047882 */ /* 0x000fe20000000000 */
[----:B------:R-:W-:Y:S01]  /*06c0*/  MOV R51, RZ ;  /* 0x000000ff00337202 */ /* 0x000fe20000000f00 */
[----:B-1----:R-:W-:-:S06]  /*06d0*/  ULEA UR4, UR5, UR4, 0x18 ;  /* 0x0000000405047291 */ /* 0x002fcc000f8ec0ff */
[----:B0-----:R-:W-:-:S04]  /*06e0*/  LEA R33, R5, UR4, 0x9 ;  /* 0x0000000405217c11 */ /* 0x001fc8000f8e48ff */
[----:B------:R-:W-:Y:S05]  /*06f0*/  @P0 BRA `(.L_x_3) ;  /* 0x0000001000980947 */ /* 0x000fea0003800000 */
[----:B------:R-:W2:Y:S01]  /*0700*/  LDL R6, [R1+0x34] ;  /* 0x0000340001067983 */ /* 0x000ea20000100800 */
[----:B------:R-:W-:Y:S01]  /*0710*/  SHF.L.U32 R57, R57, 0xb, RZ ;  /* 0x0000000b39397819 */ /* 0x000fe200000006ff */
[----:B------:R-:W-:Y:S01]  /*0720*/  HFMA2 R51, -RZ, RZ, 0, 0 ;  /* 0x00000000ff337431 */ /* 0x000fe200000001ff */
[C---:B------:R-:W-:Y:S01]  /*0730*/  IADD3 R47, PT, PT, R48.reuse, R49, RZ ;  /* 0x00000031302f7210 */ /* 0x040fe20007ffe0ff */
[C---:B------:R-:W-:Y:S01]  /*0740*/  IMAD R42, R49.reuse, 0x3, R48 ;  /* 0x00000003312a7824 */ /* 0x040fe200078e0230 */
[----:B------:R-:W-:Y:S02]  /*0750*/  LOP3.LUT R56, R48, R57, RZ, 0xfc, !PT ;  /* 0x0000003930387212 */ /* 0x000fe400078efcff */
[----:B------:R-:W-:Y:S02]  /*0760*/  LEA R40, R49, R48, 0x1 ;  /* 0x0000003031287211 */ /* 0x000fe400078e08ff */
[----:B------:R-:W-:Y:S02]  /*0770*/  LEA R56, R5, R56, 0x7 ;  /* 0x0000003805387211 */ /* 0x000fe400078e38ff */
[----:B------:R-:W-:-:S02]  /*0780*/  MOV R60, R48 ;  /* 0x00000030003c7202 */ /* 0x000fc40000000f00 */
[----:B------:R-:W-:Y:S01]  /*0790*/  MOV R54, R33 ;  /* 0x0000002100367202 */ /* 0x000fe20000000f00 */
[C---:B------:R-:W-:Y:S01]  /*07a0*/  IMAD R55, R49.reuse, 0x3, R56 ;  /* 0x0000000331377824 */ /* 0x040fe200078e0238 */
[-C--:B------:R-:W-:Y:S02]  /*07b0*/  IADD3 R57, PT, PT, R52, R47.reuse, R57 ;  /* 0x0000002f34397210 */ /* 0x080fe40007ffe039 */
[----:B------:R-:W-:Y:S02]  /*07c0*/  MOV R62, R47 ;  /* 0x0000002f003e7202 */ /* 0x000fe40000000f00 */
[----:B------:R-:W-:Y:S02]  /*07d0*/  LEA R53, R49, R56, 0x1 ;  /* 0x0000003831357211 */ /* 0x000fe400078e08ff */
[C---:B--2---:R-:W-:Y:S02]  /*07e0*/  IADD3 R4, PT, PT, -R6.reuse, RZ, RZ ;  /* 0x000000ff06047210 */ /* 0x044fe40007ffe1ff */
[----:B------:R-:W-:-:S02]  /*07f0*/  IADD3 R46, PT, PT, -R6, RZ, RZ ;  /* 0x000000ff062e7210 */ /* 0x000fc40007ffe1ff */
[----:B------:R-:W-:-:S13]  /*0800*/  ISETP.GE.AND P0, PT, R4, RZ, PT ;  /* 0x000000ff0400720c */ /* 0x000fda0003f06270 */
[----:B------:R-:W-:Y:S05]  /*0810*/  @P0 BRA `(.L_x_4) ;  /* 0x0000000c00b00947 */ /* 0x000fea0003800000 */
[----:B------:R-:W-:Y:S02]  /*0820*/  IADD3 R4, PT, PT, -R46, RZ, RZ ;  /* 0x000000ff2e047210 */ /* 0x000fe40007ffe1ff */
[----:B------:R-:W-:Y:S02]  /*0830*/  PLOP3.LUT P0, PT, PT, PT, PT, 0x80, 0x8 ;  /* 0x000000000008781c */ /* 0x000fe40003f0f070 */
[----:B------:R-:W-:-:S13]  /*0840*/  ISETP.GT.AND P1, PT, R4, 0xc, PT ;  /* 0x0000000c0400780c */ /* 0x000fda0003f24270 */
[----:B------:R-:W-:Y:S05]  /*0850*/  @!P1 BRA `(.L_x_5) ;  /* 0x00000008005c9947 */ /* 0x000fea0003800000 */
[----:B------:R-:W-:Y:S02]  /*0860*/  PLOP3.LUT P0, PT, PT, PT, PT, 0x8, 0x80 ;  /* 0x000000000080781c */ /* 0x000fe40003f0e170 */
[C---:B------:R-:W-:Y:S02]  /*0870*/  SHF.L.U32 R58, R48.reuse, 0x2, RZ ;  /* 0x00000002303a7819 */ /* 0x040fe400000006ff */
[----:B------:R-:W-:-:S09]  /*0880*/  SHF.L.U32 R44, R48, 0x2, RZ ;  /* 0x00000002302c7819 */ /* 0x000fd200000006ff */
.L_x_6:
[----:B------:R-:W-:Y:S02]  /*0890*/  ISETP.GT.U32.AND P2, PT, R60, 0x7f, PT ;  /* 0x0000007f3c00780c */ /* 0x000fe40003f44070 */
[----:B------:R-:W-:Y:S02]  /*08a0*/  ISETP.GT.U32.AND P3, PT, R62, 0x7f, PT ;  /* 0x0000007f3e00780c */ /* 0x000fe40003f64070 */
[----:B------:R-:W-:Y:S02]  /*08b0*/  ISETP.GT.U32.AND P4, PT, R40, 0x7f, PT ;  /* 0x0000007f2800780c */ /* 0x000fe40003f84070 */
[----:B------:R-:W-:-:S07]  /*08c0*/  ISETP.GT.U32.AND P1, PT, R42, 0x7f, PT ;  /* 0x0000007f2a00780c */ /* 0x000fce0003f24070 */
[----:B------:R-:W0:Y:S08]  /*08d0*/  @!P2 LDC.64 R4, c[0x0][0x390] ;  /* 0x0000e400ff04ab82 */ /* 0x000e300000000a00 */
[----:B------:R-:W1:Y:S08]  /*08e0*/  @!P3 LDC.64 R38, c[0x0][0x390] ;  /* 0x0000e400ff26bb82 */ /* 0x000e700000000a00 */
[----:B------:R-:W2:Y:S08]  /*08f0*/  @!P4 LDC.64 R36, c[0x0][0x390] ;  /* 0x0000e400ff24cb82 */ /* 0x000eb00000000a00 */
[----:B------:R-:W3:Y:S01]  /*0900*/  @!P1 LDC.64 R6, c[0x0][0x390] ;  /* 0x0000e400ff069b82 */ /* 0x000ee20000000a00 */
[----:B0-----:R-:W-:-:S06]  /*0910*/  @!P2 IMAD.WIDE R4, R56, 0x4, R4 ;  /* 0x000000043804a825 */ /* 0x001fcc00078e0204 */
[----:B------:R0:W4:Y:S01]  /*0920*/  @!P2 LDG.E R4, desc[UR8][R4.64] ;  /* 0x000000080404a981 */ /* 0x000122000c1e1900 */
[----:B-1----:R-:W-:-:S06]  /*0930*/  @!P3 IMAD.WIDE R38, R57, 0x4, R38 ;  /* 0x000000043926b825 */ /* 0x002fcc00078e0226 */
[----:B------:R-:W5:Y:S01]  /*0940*/  @!P3 LDG.E R38, desc[UR8][R38.64] ;  /* 0x000000082626b981 */ /* 0x000f62000c1e1900 */
[----:B--2---:R-:W-:-:S06]  /*0950*/  @!P4 IMAD.WIDE R36, R53, 0x4, R36 ;  /* 0x000000043524c825 */ /* 0x004fcc00078e0224 */
[----:B------:R-:W2:Y:S01]  /*0960*/  @!P4 LDG.E R36, desc[UR8][R36.64] ;  /* 0x000000082424c981 */ /* 0x000ea2000c1e1900 */
[----:B---3--:R-:W-:-:S05]  /*0970*/  @!P1 IMAD.WIDE R6, R55, 0x4, R6 ;  /* 0x0000000437069825 */ /* 0x008fca00078e0206 */
[----:B------:R1:W3:Y:S01]  /*0980*/  @!P1 LDG.E R61, desc[UR8][R6.64] ;  /* 0x00000008063d9981 */ /* 0x0002e2000c1e1900 */
[C---:B------:R-:W-:Y:S01]  /*0990*/  @!P4 LEA R41, R49.reuse, R58, 0x3 ;  /* 0x0000003a3129c211 */ /* 0x040fe200078e18ff */
[C---:B0-----:R-:W-:Y:S01]  /*09a0*/  @!P1 IMAD R5, R49.reuse, 0xc, R58 ;  /* 0x0000000c31059824 */ /* 0x041fe200078e023a */
[----:B------:R-:W-:Y:S02]  /*09b0*/  LEA R66, R49, R60, 0x2 ;  /* 0x0000003c31427211 */ /* 0x000fe400078e10ff */
[-C--:B------:R-:W-:Y:S02]  /*09c0*/  @!P2 IADD3 R43, PT, PT, R58, R54.reuse, RZ ;  /* 0x000000363a2ba210 */ /* 0x080fe40007ffe0ff */
[----:B------:R-:W-:Y:S02]  /*09d0*/  @!P3 LEA R45, R47, R54, 0x2 ;  /* 0x000000362f2db211 */ /* 0x000fe400078e10ff */
[----:B------:R-:W-:Y:S02]  /*09e0*/  LEA R60, R49, R62, 0x2 ;  /* 0x0000003e313c7211 */ /* 0x000fe400078e10ff */
[----:B------:R-:W-:-:S02]  /*09f0*/  @!P4 IADD3 R59, PT, PT, R41, R54, RZ ;  /* 0x00000036293bc210 */ /* 0x000fc40007ffe0ff */
[C---:B------:R-:W-:Y:S02]  /*0a00*/  LEA R62, R49.reuse, R40, 0x2 ;  /* 0x00000028313e7211 */ /* 0x040fe400078e10ff */
[----:B------:R-:W-:Y:S02]  /*0a10*/  ISETP.GT.U32.AND P5, PT, R66, 0x7f, PT ;  /* 0x0000007f4200780c */ /* 0x000fe40003fa4070 */
[C---:B------:R-:W-:Y:S02]  /*0a20*/  LEA R64, R49.reuse, R42, 0x2 ;  /* 0x0000002a31407211 */ /* 0x040fe400078e10ff */
[----:B------:R-:W-:Y:S02]  /*0a30*/  ISETP.GT.U32.AND P6, PT, R60, 0x7f, PT ;  /* 0x0000007f3c00780c */ /* 0x000fe40003fc4070 */
[----:B------:R-:W-:Y:S02]  /*0a40*/  LEA R66, R49, R66, 0x2 ;  /* 0x0000004231427211 */ /* 0x000fe400078e10ff */
[----:B------:R-:W-:-:S02]  /*0a50*/  @!P1 IADD3 R58, PT, PT, R5, R54, RZ ;  /* 0x00000036053a9210 */ /* 0x000fc40007ffe0ff */
[----:B------:R-:W-:-:S03]  /*0a60*/  LEA R60, R49, R60, 0x2 ;  /* 0x0000003c313c7211 */ /* 0x000fc600078e10ff */
[----:B------:R-:W0:Y:S01]  /*0a70*/  @!P5 LDC.64 R40, c[0x0][0x390] ;  /* 0x0000e400ff28db82 */ /* 0x000e220000000a00 */
[C---:B------:R-:W-:Y:S02]  /*0a80*/  LEA R56, R49.reuse, R56, 0x2 ;  /* 0x0000003831387211 */ /* 0x040fe400078e10ff */
[C---:B------:R-:W-:Y:S02]  /*0a90*/  LEA R57, R49.reuse, R57, 0x2 ;  /* 0x0000003931397211 */ /* 0x040fe400078e10ff */
[C---:B------:R-:W-:Y:S02]  /*0aa0*/  LEA R53, R49.reuse, R53, 0x2 ;  /* 0x0000003531357211 */ /* 0x040fe400078e10ff */
[----:B------:R-:W-:Y:S01]  /*0ab0*/  LEA R55, R49, R55, 0x2 ;  /* 0x0000003731377211 */ /* 0x000fe200078e10ff */
[----:B0-----:R-:W-:-:S06]  /*0ac0*/  @!P5 IMAD.WIDE R40, R56, 0x4, R40 ;  /* 0x000000043828d825 */ /* 0x001fcc00078e0228 */
[----:B------:R0:W3:Y:S04]  /*0ad0*/  @!P5 LDG.E R40, desc[UR8][R40.64] ;  /* 0x000000082828d981 */ /* 0x0000e8000c1e1900 */
[----:B----4-:R4:W-:Y:S01]  /*0ae0*/  @!P2 STS [R43], R4 ;  /* 0x000000042b00a388 */ /* 0x0109e20000000800 */
[----:B------:R-:W-:-:S03]  /*0af0*/  ISETP.GT.U32.AND P2, PT, R62, 0x7f, PT ;  /* 0x0000007f3e00780c */ /* 0x000fc60003f44070 */
[----:B-----5:R5:W-:Y:S01]  /*0b00*/  @!P3 STS [R45], R38 ;  /* 0x000000262d00b388 */ /* 0x020be20000000800 */
[----:B------:R-:W-:Y:S01]  /*0b10*/  ISETP.GT.U32.AND P3, PT, R66, 0x7f, PT ;  /* 0x0000007f4200780c */ /* 0x000fe20003f64070 */
[----:B----4-:R-:W4:Y:S02]  /*0b20*/  @!P6 LDC.64 R4, c[0x0][0x390] ;  /* 0x0000e400ff04eb82 */ /* 0x010f240000000a00 */
[----:B--2---:R2:W-:Y:S01]  /*0b30*/  @!P4 STS [R59], R36 ;  /* 0x000000243b00c388 */ /* 0x0045e20000000800 */
[----:B------:R-:W-:-:S05]  /*0b40*/  ISETP.GT.U32.AND P4, PT, R64, 0x7f, PT ;  /* 0x0000007f4000780c */ /* 0x000fca0003f84070 */
[----:B-1----:R-:W1:Y:S01]  /*0b50*/  @!P2 LDC.64 R6, c[0x0][0x390] ;  /* 0x0000e400ff06ab82 */ /* 0x002e620000000a00 */
[----:B---3--:R3:W-:Y:S01]  /*0b60*/  @!P1 STS [R58], R61 ;  /* 0x0000003d3a009388 */ /* 0x0087e20000000800 */
[----:B------:R-:W-:-:S06]  /*0b70*/  ISETP.GT.U32.AND P1, PT, R60, 0x7f, PT ;  /* 0x0000007f3c00780c */ /* 0x000fcc0003f24070 */
[----:B-----5:R-:W5:Y:S08]  /*0b80*/  @!P3 LDC.64 R38, c[0x0][0x390] ;  /* 0x0000e400ff26bb82 */ /* 0x020f700000000a00 */
[----:B--2---:R-:W2:Y:S08]  /*0b90*/  @!P4 LDC.64 R36, c[0x0][0x390] ;  /* 0x0000e400ff24cb82 */ /* 0x004eb00000000a00 */
[----:B------:R-:W0:Y:S01]  /*0ba0*/  @!P1 LDC.64 R42, c[0x0][0x390] ;  /* 0x0000e400ff2a9b82 */ /* 0x000e220000000a00 */
[----:B------:R-:W-:Y:S01]  /*0bb0*/  LEA R59, R49, R56, 0x2 ;  /* 0x00000038313b7211 */ /* 0x000fe200078e10ff */
[----:B----4-:R-:W-:Y:S01]  /*0bc0*/  @!P6 IMAD.WIDE R4, R57, 0x4, R4 ;  /* 0x000000043904e825 */ /* 0x010fe200078e0204 */
[----:B------:R-:W-:-:S03]  /*0bd0*/  LEA R57, R49, R57, 0x2 ;  /* 0x0000003931397211 */ /* 0x000fc600078e10ff */
[----:B-1----:R-:W-:Y:S02]  /*0be0*/  @!P2 IMAD.WIDE R6, R53, 0x4, R6 ;  /* 0x000000043506a825 */ /* 0x002fe400078e0206 */
[----:B------:R1:W4:Y:S02]  /*0bf0*/  @!P6 LDG.E R4, desc[UR8][R4.64] ;  /* 0x000000080404e981 */ /* 0x000324000c1e1900 */
[----:B-----5:R-:W-:Y:S02]  /*0c00*/  @!P3 IMAD.WIDE R38, R59, 0x4, R38 ;  /* 0x000000043b26b825 */ /* 0x020fe400078e0226 */
[----:B------:R5:W4:Y:S02]  /*0c10*/  @!P2 LDG.E R6, desc[UR8][R6.64] ;  /* 0x000000080606a981 */ /* 0x000b24000c1e1900 */
[----:B--2---:R-:W-:Y:S02]  /*0c20*/  @!P4 IMAD.WIDE R36, R55, 0x4, R36 ;  /* 0x000000043724c825 */ /* 0x004fe400078e0224 */
[----:B------:R-:W2:Y:S04]  /*0c30*/  @!P3 LDG.E R38, desc[UR8][R38.64] ;  /* 0x000000082626b981 */ /* 0x000ea8000c1e1900 */
[----:B------:R5:W2:Y:S01]  /*0c40*/  @!P4 LDG.E R36, desc[UR8][R36.64] ;  /* 0x000000082424c981 */ /* 0x000aa2000c1e1900 */
[----:B0-----:R-:W-:-:S05]  /*0c50*/  @!P1 IMAD.WIDE R42, R57, 0x4, R42 ;  /* 0x00000004392a9825 */ /* 0x001fca00078e022a */
[----:B------:R0:W2:Y:S01]  /*0c60*/  @!P1 LDG.E R45, desc[UR8][R42.64] ;  /* 0x000000082a2d9981 */ /* 0x0000a2000c1e1900 */
[----:B---3--:R-:W-:Y:S02]  /*0c70*/  MOV R58, R44 ;  /* 0x0000002c003a7202 */ /* 0x008fe40000000f00 */
[C---:B------:R-:W-:Y:S02]  /*0c80*/  LEA R54, R49.reuse, R54, 0x4 ;  /* 0x0000003631367211 */ /* 0x040fe400078e20ff */
[C---:B------:R-:W-:Y:S01]  /*0c90*/  @!P2 LEA R41, R49.reuse, R58, 0x3 ;  /* 0x0000003a3129a211 */ /* 0x040fe200078e18ff */
[----:B------:R-:W-:Y:S01]  /*0ca0*/  @!P4 IMAD R61, R49, 0xc, R58 ;  /* 0x0000000c313dc824 */ /* 0x000fe200078e023a */
[-C--:B-1----:R-:W-:Y:S02]  /*0cb0*/  @!P5 IADD3 R5, PT, PT, R58, R54.reuse, RZ ;  /* 0x000000363a05d210 */ /* 0x082fe40007ffe0ff */
[-C--:B-----5:R-:W-:Y:S02]  /*0cc0*/  @!P6 LEA R7, R47, R54.reuse, 0x2 ;  /* 0x000000362f07e211 */ /* 0x0a0fe400078e10ff */
[----:B------:R-:W-:-:S02]  /*0cd0*/  LEA R56, R49, R54, 0x4 ;  /* 0x0000003631387211 */ /* 0x000fc400078e20ff */
[----:B------:R-:W-:Y:S02]  /*0ce0*/  LEA R62, R49, R62, 0x2 ;  /* 0x0000003e313e7211 */ /* 0x000fe400078e10ff */
[----:B------:R-:W-:Y:S02]  /*0cf0*/  @!P2 IADD3 R37, PT, PT, R41, R54, RZ ;  /* 0x000000362925a210 */ /* 0x000fe40007ffe0ff */
[----:B------:R-:W-:Y:S01]  /*0d00*/  LEA R64, R49, R64, 0x2 ;  /* 0x0000004031407211 */ /* 0x000fe200078e10ff */
[----:B------:R-:W-:Y:S01]  /*0d10*/  @!P5 STS [R5], R40 ;  /* 0x000000280500d388 */ /* 0x000fe20000000800 */
[----:B------:R-:W-:Y:S02]  /*0d20*/  @!P4 IADD3 R39, PT, PT, R61, R54, RZ ;  /* 0x000000363d27c210 */ /* 0x000fe40007ffe0ff */
[----:B------:R-:W-:Y:S02]  /*0d30*/  @!P3 IADD3 R41, PT, PT, R58, R56, RZ ;  /* 0x000000383a29b210 */ /* 0x000fe40007ffe0ff */
[----:B------:R-:W-:-:S02]  /*0d40*/  ISETP.GT.U32.AND P5, PT, R62, 0x7f, PT ;  /* 0x0000007f3e00780c */ /* 0x000fc40003fa4070 */
[C---:B------:R-:W-:Y:S02]  /*0d50*/  LEA R72, R49.reuse, R66, 0x2 ;  /* 0x0000004231487211 */ /* 0x040fe400078e10ff */
[----:B------:R-:W-:Y:S02]  /*0d60*/  LEA R66, R49, R60, 0x2 ;  /* 0x0000003c31427211 */ /* 0x000fe400078e10ff */
[----:B------:R-:W-:Y:S02]  /*0d70*/  @!P1 LEA R54, R47, R56, 0x2 ;  /* 0x000000382f369211 */ /* 0x000fe400078e10ff */
[C---:B------:R-:W-:Y:S02]  /*0d80*/  LEA R68, R49.reuse, R62, 0x2 ;  /* 0x0000003e31447211 */ /* 0x040fe400078e10ff */
[----:B------:R-:W-:-:S03]  /*0d90*/  LEA R70, R49, R64, 0x2 ;  /* 0x0000004031467211 */ /* 0x000fc600078e10ff */
[----:B0-----:R-:W0:Y:S01]  /*0da0*/  @!P5 LDC.64 R42, c[0x0][0x390] ;  /* 0x0000e400ff2adb82 */ /* 0x001e220000000a00 */
[C---:B------:R-:W-:Y:S02]  /*0db0*/  LEA R53, R49.reuse, R53, 0x2 ;  /* 0x0000003531357211 */ /* 0x040fe400078e10ff */
[C---:B------:R-:W-:Y:S02]  /*0dc0*/  LEA R55, R49.reuse, R55, 0x2 ;  /* 0x0000003731377211 */ /* 0x040fe400078e10ff */
[C---:B------:R-:W-:Y:S02]  /*0dd0*/  LEA R59, R49.reuse, R59, 0x2 ;  /* 0x0000003b313b7211 */ /* 0x040fe400078e10ff */
[----:B------:R-:W-:Y:S01]  /*0de0*/  LEA R57, R49, R57, 0x2 ;  /* 0x0000003931397211 */ /* 0x000fe200078e10ff */
[----:B0-----:R-:W-:Y:S01]  /*0df0*/  @!P5 IMAD.WIDE R42, R53, 0x4, R42 ;  /* 0x00000004352ad825 */ /* 0x001fe200078e022a */
[----:B------:R-:W-:-:S05]  /*0e00*/  LEA R53, R49, R53, 0x2 ;  /* 0x0000003531357211 */ /* 0x000fca00078e10ff */
[----:B------:R-:W3:Y:S04]  /*0e10*/  @!P5 LDG.E R42, desc[UR8][R42.64] ;  /* 0x000000082a2ad981 */ /* 0x000ee8000c1e1900 */
[----:B----4-:R0:W-:Y:S01]  /*0e20*/  @!P6 STS [R7], R4 ;  /* 0x000000040700e388 */ /* 0x0101e20000000800 */
[----:B------:R-:W-:-:S03]  /*0e30*/  ISETP.GT.U32.AND P6, PT, R64, 0x7f, PT ;  /* 0x0000007f4000780c */ /* 0x000fc60003fc4070 */
[----:B------:R1:W-:Y:S01]  /*0e40*/  @!P2 STS [R37], R6 ;  /* 0x000000062500a388 */ /* 0x0003e20000000800 */
[----:B------:R-:W-:-:S03]  /*0e50*/  ISETP.GT.U32.AND P2, PT, R68, 0x7f, PT ;  /* 0x0000007f4400780c */ /* 0x000fc60003f44070 */
[----:B--2---:R2:W-:Y:S01]  /*0e60*/  @!P4 STS [R39], R36 ;  /* 0x000000242700c388 */ /* 0x0045e20000000800 */
[----:B------:R-:W-:-:S05]  /*0e70*/  ISETP.GT.U32.AND P4, PT, R72, 0x7f, PT ;  /* 0x0000007f4800780c */ /* 0x000fca0003f84070 */
[----:B0-----:R-:W0:Y:S01]  /*0e80*/  @!P6 LDC.64 R4, c[0x0][0x390] ;  /* 0x0000e400ff04eb82 */ /* 0x001e220000000a00 */
[----:B------:R4:W-:Y:S01]  /*0e90*/  @!P3 STS [R41], R38 ;  /* 0x000000262900b388 */ /* 0x0009e20000000800 */
[----:B------:R-:W-:-:S03]  /*0ea0*/  ISETP.GT.U32.AND P3, PT, R66, 0x7f, PT ;  /* 0x0000007f4200780c */ /* 0x000fc60003f64070 */
[----:B------:R5:W-:Y:S01]  /*0eb0*/  @!P1 STS [R54], R45 ;  /* 0x0000002d36009388 */ /* 0x000be20000000800 */
[----:B------:R-:W-:Y:S02]  /*0ec0*/  ISETP.GT.U32.AND P1, PT, R70, 0x7f, PT ;  /* 0x0000007f4600780c */ /* 0x000fe40003f24070 */
[----:B-1----:R-:W1:Y:S08]  /*0ed0*/  @!P4 LDC.64 R6, c[0x0][0x390] ;  /* 0x0000e400ff06cb82 */ /* 0x002e700000000a00 */
[----:B--2---:R-:W2:Y:S08]  /*0ee0*/  @!P3 LDC.64 R36, c[0x0][0x390] ;  /* 0x0000e400ff24bb82 */ /* 0x004eb00000000a00 */
[----:B----4-:R-:W4:Y:S08]  /*0ef0*/  @!P2 LDC.64 R38, c[0x0][0x390] ;  /* 0x0000e400ff26ab82 */ /* 0x010f300000000a00 */
[----:B------:R-:W5:Y:S01]  /*0f00*/  @!P1 LDC.64 R40, c[0x0][0x390] ;  /* 0x0000e400ff289b82 */ /* 0x000f620000000a00 */
[----:B0-----:R-:W-:Y:S01]  /*0f10*/  @!P6 IMAD.WIDE R4, R55, 0x4, R4 ;  /* 0x000000043704e825 */ /* 0x001fe200078e0204 */
[----:B------:R-:W-:-:S03]  /*0f20*/  LEA R55, R49, R55, 0x2 ;  /* 0x0000003731377211 */ /* 0x000fc600078e10ff */
[----:B-1----:R-:W-:Y:S02]  /*0f30*/  @!P4 IMAD.WIDE R6, R59, 0x4, R6 ;  /* 0x000000043b06c825 */ /* 0x002fe400078e0206 */
[----:B------:R0:W3:Y:S02]  /*0f40*/  @!P6 LDG.E R4, desc[UR8][R4.64] ;  /* 0x000000080404e981 */ /* 0x0000e4000c1e1900 */
[----:B--2---:R-:W-:Y:S02]  /*0f50*/  @!P3 IMAD.WIDE R36, R57, 0x4, R36 ;  /* 0x000000043924b825 */ /* 0x004fe400078e0224 */
[----:B------:R1:W2:Y:S04]  /*0f60*/  @!P4 LDG.E R6, desc[UR8][R6.64] ;  /* 0x000000080606c981 */ /* 0x0002a8000c1e1900 */
[----:B------:R1:W2:Y:S01]  /*0f70*/  @!P3 LDG.E R36, desc[UR8][R36.64] ;  /* 0x000000082424b981 */ /* 0x0002a2000c1e1900 */
[----:B----4-:R-:W-:-:S06]  /*0f80*/  @!P2 IMAD.WIDE R38, R53, 0x4, R38 ;  /* 0x000000043526a825 */ /* 0x010fcc00078e0226 */
[----:B------:R4:W2:Y:S01]  /*0f90*/  @!P2 LDG.E R38, desc[UR8][R38.64] ;  /* 0x000000082626a981 */ /* 0x0008a2000c1e1900 */
[----:B-----5:R-:W-:-:S06]  /*0fa0*/  @!P1 IMAD.WIDE R40, R55, 0x4, R40 ;  /* 0x0000000437289825 */ /* 0x020fcc00078e0228 */
[----:B------:R5:W2:Y:S01]  /*0fb0*/  @!P1 LDG.E R41, desc[UR8][R40.64] ;  /* 0x0000000828299981 */ /* 0x000aa2000c1e1900 */
[C---:B0-----:R-:W-:Y:S01]  /*0fc0*/  @!P5 LEA R5, R49.reuse, R58, 0x3 ;  /* 0x0000003a3105d211 */ /* 0x041fe200078e18ff */
[C-C-:B------:R-:W-:Y:S01]  /*0fd0*/  @!P6 IMAD R43, R49.reuse, 0xc, R58.reuse ;  /* 0x0000000c312be824 */ /* 0x140fe200078e023a */
[CC--:B------:R-:W-:Y:S01]  /*0fe0*/  LEA R54, R49.reuse, R56.reuse, 0x4 ;  /* 0x0000003831367211 */ /* 0x0c0fe200078e20ff */
[----:B------:R-:W-:Y:S01]  /*0ff0*/  @!P1 IMAD R61, R49, 0xc, R58 ;  /* 0x0000000c313d9824 */ /* 0x000fe200078e023a */
[----:B------:R-:W-:Y:S02]  /*1000*/  @!P5 IADD3 R5, PT, PT, R5, R56, RZ ;  /* 0x000000380505d210 */ /* 0x000fe40007ffe0ff */
[----:B------:R-:W-:Y:S02]  /*1010*/  @!P2 LEA R45, R49, R58, 0x3 ;  /* 0x0000003a312da211 */ /* 0x000fe400078e18ff */
[----:B------:R-:W-:Y:S02]  /*1020*/  @!P6 IADD3 R43, PT, PT, R43, R56, RZ ;  /* 0x000000382b2be210 */ /* 0x000fe40007ffe0ff */
[----:B-1----:R-:W-:-:S02]  /*1030*/  @!P4 IADD3 R7, PT, PT, R58, R54, RZ ;  /* 0x000000363a07c210 */ /* 0x002fc40007ffe0ff */
[-C--:B------:R-:W-:Y:S01]  /*1040*/  @!P3 LEA R37, R47, R54.reuse, 0x2 ;  /* 0x000000362f25b211 */ /* 0x080fe200078e10ff */
[----:B---3--:R0:W-:Y:S01]  /*1050*/  @!P5 STS [R5], R42 ;  /* 0x0000002a0500d388 */ /* 0x0081e20000000800 */
[-C--:B----4-:R-:W-:Y:S02]  /*1060*/  @!P2 IADD3 R39, PT, PT, R45, R54.reuse, RZ ;  /* 0x000000362d27a210 */ /* 0x090fe40007ffe0ff */
[----:B------:R-:W-:Y:S02]  /*1070*/  @!P1 IADD3 R64, PT, PT, R61, R54, RZ ;  /* 0x000000363d409210 */ /* 0x000fe40007ffe0ff */
[----:B------:R-:W-:Y:S02]  /*1080*/  IADD3 R46, PT, PT, R46, 0x10, RZ ;  /* 0x000000102e2e7810 */ /* 0x000fe40007ffe0ff */
[----:B-----5:R-:W-:-:S04]  /*1090*/  LEA R40, R49, R51, 0x2 ;  /* 0x0000003331287211 */ /* 0x020fc800078e10ff */
[----:B------:R-:W-:-:S04]  /*10a0*/  LEA R40, R49, R40, 0x2 ;  /* 0x0000002831287211 */ /* 0x000fc800078e10ff */
[C---:B------:R-:W-:Y:S02]  /*10b0*/  LEA R40, R49.reuse, R40, 0x2 ;  /* 0x0000002831287211 */ /* 0x040fe400078e10ff */
[C---:B------:R-:W-:Y:S02]  /*10c0*/  LEA R60, R49.reuse, R72, 0x2 ;  /* 0x00000048313c7211 */ /* 0x040fe400078e10ff */
[C---:B------:R-:W-:Y:S02]  /*10d0*/  LEA R51, R49.reuse, R40, 0x2 ;  /* 0x0000002831337211 */ /* 0x040fe400078e10ff */
[C---:B------:R-:W-:Y:S02]  /*10e0*/  LEA R62, R49.reuse, R66, 0x2 ;  /* 0x00000042313e7211 */ /* 0x040fe400078e10ff */
[C---:B------:R-:W-:Y:S02]  /*10f0*/  LEA R40, R49.reuse, R68, 0x2 ;  /* 0x0000004431287211 */ /* 0x040fe400078e10ff */
[----:B0-----:R-:W-:-:S02]  /*1100*/  LEA R42, R49, R70, 0x2 ;  /* 0x00000046312a7211 */ /* 0x001fc400078e10ff */
[C---:B------:R-:W-:Y:S02]  /*1110*/  LEA R54, R49.reuse, R54, 0x4 ;  /* 0x0000003631367211 */ /* 0x040fe400078e20ff */
[C---:B------:R-:W-:Y:S02]  /*1120*/  LEA R56, R49.reuse, R59, 0x2 ;  /* 0x0000003b31387211 */ /* 0x040fe400078e10ff */
[C---:B------:R-:W-:Y:S02]  /*1130*/  LEA R57, R49.reuse, R57, 0x2 ;  /* 0x0000003931397211 */ /* 0x040fe400078e10ff */
[C---:B------:R-:W-:Y:S02]  /*1140*/  LEA R53, R49.reuse, R53, 0x2 ;  /* 0x0000003531357211 */ /* 0x040fe400078e10ff */
[----:B------:R-:W-:Y:S01]  /*1150*/  LEA R55, R49, R55, 0x2 ;  /* 0x0000003731377211 */ /* 0x000fe200078e10ff */
[----:B------:R0:W-:Y:S04]  /*1160*/  @!P6 STS [R43], R4 ;  /* 0x000000042b00e388 */ /* 0x0001e80000000800 */
[----:B--2---:R0:W-:Y:S04]  /*1170*/  @!P4 STS [R7], R6 ;  /* 0x000000060700c388 */ /* 0x0041e80000000800 */
[----:B------:R0:W-:Y:S04]  /*1180*/  @!P3 STS [R37], R36 ;  /* 0x000000242500b388 */ /* 0x0001e80000000800 */
[----:B------:R0:W-:Y:S04]  /*1190*/  @!P2 STS [R39], R38 ;  /* 0x000000262700a388 */ /* 0x0001e80000000800 */
[----:B------:R0:W-:Y:S01]  /*11a0*/  @!P1 STS [R64], R41 ;  /* 0x0000002940009388 */ /* 0x0001e20000000800 */
[----:B------:R-:W-:-:S13]  /*11b0*/  ISETP.GE.AND P1, PT, R46, -0xc, PT ;  /* 0xfffffff42e00780c */ /* 0x000fda0003f26270 */
[----:B0-----:R-:W-:Y:S05]  /*11c0*/  @!P1 BRA `(.L_x_6) ;  /* 0xfffffff400b09947 */ /* 0x001fea000383ffff */
.L_x_5:
[----:B------:R-:W-:-:S04]  /*11d0*/  IADD3 R4, PT, PT, -R46, RZ, RZ ;  /* 0x000000ff2e047210 */ /* 0x000fc80007ffe1ff */
[----:B------:R-:W-:-:S13]  /*11e0*/  ISETP.GT.AND P1, PT, R4, 0x4, PT ;  /* 0x000000040400780c */ /* 0x000fda0003f24270 */
[----:B------:R-:W-:Y:S05]  /*11f0*/  @!P1 BRA `(.L_x_7) ;  /* 0x0000000400309947 */ /* 0x000fea0003800000 */
[----:B------:R-:W-:-:S13]  /*1200*/  ISETP.GT.U32.AND P2, PT, R60, 0x7f, PT ;  /* 0x0000007f3c00780c */ /* 0x000fda0003f44070 */
[----:B------:R-:W0:Y:S02]  /*1210*/  @!P2 LDC.64 R4, c[0x0][0x390] ;  /* 0x0000e400ff04ab82 */ /* 0x000e240000000a00 */
[----:B0-----:R-:W-:-:S05]  /*1220*/  @!P2 IMAD.WIDE R4, R56, 0x4, R4 ;  /* 0x000000043804a825 */ /* 0x001fca00078e0204 */
[----:B------:R0:W2:Y:S01]  /*1230*/  @!P2 LDG.E R6, desc[UR8][R4.64] ;  /* 0x000000080406a981 */ /* 0x0000a2000c1e1900 */
[----:B------:R-:W-:Y:S02]  /*1240*/  SHF.L.U32 R68, R48, 0x2, RZ ;  /* 0x0000000230447819 */ /* 0x000fe400000006ff */
[----:B------:R-:W-:Y:S02]  /*1250*/  ISETP.GT.U32.AND P1, PT, R62, 0x7f, PT ;  /* 0x0000007f3e00780c */ /* 0x000fe40003f24070 */
[----:B------:R-:W-:Y:S02]  /*1260*/  @!P2 IADD3 R7, PT, PT, R54, R68, RZ ;  /* 0x000000443607a210 */ /* 0x000fe40007ffe0ff */
[C---:B------:R-:W-:Y:S02]  /*1270*/  LEA R66, R49.reuse, R60, 0x2 ;  /* 0x0000003c31427211 */ /* 0x040fe400078e10ff */
[----:B------:R-:W-:Y:S02]  /*1280*/  LEA R62, R49, R62, 0x2 ;  /* 0x0000003e313e7211 */ /* 0x000fe400078e10ff */
[----:B------:R-:W-:-:S02]  /*1290*/  ISETP.GT.U32.AND P0, PT, R40, 0x7f, PT ;  /* 0x0000007f2800780c */ /* 0x000fc40003f04070 */
[C---:B------:R-:W-:Y:S02]  /*12a0*/  LEA R60, R49.reuse, R40, 0x2 ;  /* 0x00000028313c7211 */ /* 0x040fe400078e10ff */
[----:B------:R-:W-:Y:S01]  /*12b0*/  LEA R64, R49, R42, 0x2 ;  /* 0x0000002a31407211 */ /* 0x000fe200078e10ff */
[----:B------:R-:W1:Y:S01]  /*12c0*/  @!P1 LDC.64 R44, c[0x0][0x390] ;  /* 0x0000e400ff2c9b82 */ /* 0x000e620000000a00 */
[----:B------:R-:W-:Y:S02]  /*12d0*/  ISETP.GT.U32.AND P3, PT, R66, 0x7f, PT ;  /* 0x0000007f4200780c */ /* 0x000fe40003f64070 */
[----:B------:R-:W-:Y:S02]  /*12e0*/  ISETP.GT.U32.AND P4, PT, R62, 0x7f, PT ;  /* 0x0000007f3e00780c */ /* 0x000fe40003f84070 */
[----:B------:R-:W-:Y:S02]  /*12f0*/  ISETP.GT.U32.AND P5, PT, R60, 0x7f, PT ;  /* 0x0000007f3c00780c */ /* 0x000fe40003fa4070 */
[----:B------:R-:W-:Y:S01]  /*1300*/  ISETP.GT.U32.AND P6, PT, R64, 0x7f, PT ;  /* 0x0000007f4000780c */ /* 0x000fe20003fc4070 */
[----:B0-----:R-:W0:Y:S08]  /*1310*/  @!P0 LDC.64 R4, c[0x0][0x390] ;  /* 0x0000e400ff048b82 */ /* 0x001e300000000a00 */
[----:B------:R-:W3:Y:S08]  /*1320*/  @!P3 LDC.64 R36, c[0x0][0x390] ;  /* 0x0000e400ff24bb82 */ /* 0x000ef00000000a00 */
[----:B------:R-:W4:Y:S01]  /*1330*/  @!P4 LDC.64 R38, c[0x0][0x390] ;  /* 0x0000e400ff26cb82 */ /* 0x000f220000000a00 */
[----:B-1----:R-:W-:-:S07]  /*1340*/  @!P1 IMAD.WIDE R44, R57, 0x4, R44 ;  /* 0x00000004392c9825 */ /* 0x002fce00078e022c */
[----:B------:R-:W1:Y:S01]  /*1350*/  @!P5 LDC.64 R40, c[0x0][0x390] ;  /* 0x0000e400ff28db82 */ /* 0x000e620000000a00 */
[----:B------:R-:W-:Y:S01]  /*1360*/  LEA R63, R49, R56, 0x2 ;  /* 0x00000038313f7211 */ /* 0x000fe200078e10ff */
[----:B0-----:R-:W-:Y:S01]  /*1370*/  @!P0 IMAD.WIDE R4, R53, 0x4, R4 ;  /* 0x0000000435048825 */ /* 0x001fe200078e0204 */
[C---:B------:R-:W-:Y:S01]  /*1380*/  LEA R57, R49.reuse, R57, 0x2 ;  /* 0x0000003931397211 */ /* 0x040fe200078e10ff */
[----:B------:R0:W5:Y:S01]  /*1390*/  @!P1 LDG.E R44, desc[UR8][R44.64] ;  /* 0x000000082c2c9981 */ /* 0x000162000c1e1900 */
[C---:B------:R-:W-:Y:S02]  /*13a0*/  LEA R59, R49.reuse, R53, 0x2 ;  /* 0x00000035313b7211 */ /* 0x040fe400078e10ff */
[----:B------:R-:W-:Y:S01]  /*13b0*/  LEA R61, R49, R55, 0x2 ;  /* 0x00000037313d7211 */ /* 0x000fe200078e10ff */
[----:B---3--:R-:W-:Y:S01]  /*13c0*/  @!P3 IMAD.WIDE R36, R63, 0x4, R36 ;  /* 0x000000043f24b825 */ /* 0x008fe200078e0224 */
[----:B------:R-:W3:Y:S05]  /*13d0*/  @!P0 LDG.E R4, desc[UR8][R4.64] ;  /* 0x0000000804048981 */ /* 0x000eea000c1e1900 */
[----:B------:R-:W3:Y:S01]  /*13e0*/  @!P3 LDG.E R36, desc[UR8][R36.64] ;  /* 0x000000082424b981 */ /* 0x000ee2000c1e1900 */
[----:B----4-:R-:W-:-:S06]  /*13f0*/  @!P4 IMAD.WIDE R38, R57, 0x4, R38 ;  /* 0x000000043926c825 */ /* 0x010fcc00078e0226 */
[----:B------:R4:W3:Y:S01]  /*1400*/  @!P4 LDG.E R38, desc[UR8][R38.64] ;  /* 0x000000082626c981 */ /* 0x0008e2000c1e1900 */
[----:B-1----:R-:W-:-:S06]  /*1410*/  @!P5 IMAD.WIDE R40, R59, 0x4, R40 ;  /* 0x000000043b28d825 */ /* 0x002fcc00078e0228 */
[----:B------:R-:W3:Y:S04]  /*1420*/  @!P5 LDG.E R41, desc[UR8][R40.64] ;  /* 0x000000082829d981 */ /* 0x000ee8000c1e1900 */
[----:B--2---:R1:W-:Y:S01]  /*1430*/  @!P2 STS [R7], R6 ;  /* 0x000000060700a388 */ /* 0x0043e20000000800 */
[----:B------:R-:W-:Y:S02]  /*1440*/  ISETP.GT.U32.AND P2, PT, R42, 0x7f, PT ;  /* 0x0000007f2a00780c */ /* 0x000fe40003f44070 */
[----:B------:R-:W2:Y:S11]  /*1450*/  @!P6 LDC.64 R42, c[0x0][0x390] ;  /* 0x0000e400ff2aeb82 */ /* 0x000eb60000000a00 */
[----:B-1----:R-:W1:Y:S01]  /*1460*/  @!P2 LDC.64 R6, c[0x0][0x390] ;  /* 0x0000e400ff06ab82 */ /* 0x002e620000000a00 */
[----:B--2---:R-:W-:-:S06]  /*1470*/  @!P6 IMAD.WIDE R42, R61, 0x4, R42 ;  /* 0x000000043d2ae825 */ /* 0x004fcc00078e022a */
[----:B------:R-:W2:Y:S01]  /*1480*/  @!P6 LDG.E R43, desc[UR8][R42.64] ;  /* 0x000000082a2be981 */ /* 0x000ea2000c1e1900 */
[----:B-1----:R-:W-:-:S06]  /*1490*/  @!P2 IMAD.WIDE R6, R55, 0x4, R6 ;  /* 0x000000043706a825 */ /* 0x002fcc00078e0206 */
[----:B------:R1:W2:Y:S01]  /*14a0*/  @!P2 LDG.E R6, desc[UR8][R6.64] ;  /* 0x000000080606a981 */ /* 0x0002a2000c1e1900 */
[C---:B0-----:R-:W-:Y:S01]  /*14b0*/  @!P0 LEA R45, R49.reuse, R68, 0x3 ;  /* 0x00000044312d8211 */ /* 0x041fe200078e18ff */
[C-C-:B------:R-:W-:Y:S01]  /*14c0*/  @!P2 IMAD R53, R49.reuse, 0xc, R68.reuse ;  /* 0x0000000c3135a824 */ /* 0x140fe200078e0244 */
[CC--:B------:R-:W-:Y:S01]  /*14d0*/  LEA R58, R49.reuse, R54.reuse, 0x4 ;  /* 0x00000036313a7211 */ /* 0x0c0fe200078e20ff */
[----:B----4-:R-:W-:Y:S01]  /*14e0*/  @!P6 IMAD R39, R49, 0xc, R68 ;  /* 0x0000000c3127e824 */ /* 0x010fe200078e0244 */
[----:B------:R-:W-:Y:S02]  /*14f0*/  @!P1 LEA R5, R47, R54, 0x2 ;  /* 0x000000362f059211 */ /* 0x000fe400078e10ff */
[C---:B------:R-:W-:Y:S02]  /*1500*/  @!P0 IADD3 R45, PT, PT, R54.reuse, R45, RZ ;  /* 0x0000002d362d8210 */ /* 0x040fe40007ffe0ff */
[----:B------:R-:W-:Y:S02]  /*1510*/  @!P5 LEA R55, R49, R68, 0x3 ;  /* 0x000000443137d211 */ /* 0x000fe400078e18ff */
[----:B------:R-:W-:-:S02]  /*1520*/  @!P2 IADD3 R53, PT, PT, R54, R53, RZ ;  /* 0x000000353635a210 */ /* 0x000fc40007ffe0ff */
[-C--:B-1----:R-:W-:Y:S01]  /*1530*/  @!P3 IADD3 R7, PT, PT, R68, R58.reuse, RZ ;  /* 0x0000003a4407b210 */ /* 0x082fe20007ffe0ff */
[----:B-----5:R-:W-:Y:S01]  /*1540*/  @!P1 STS [R5], R44 ;  /* 0x0000002c05009388 */ /* 0x020fe20000000800 */
[-C--:B------:R-:W-:Y:S02]  /*1550*/  @!P4 LEA R37, R47, R58.reuse, 0x2 ;  /* 0x0000003a2f25c211 */ /* 0x080fe400078e10ff */
[-C--:B------:R-:W-:Y:S01]  /*1560*/  @!P5 IADD3 R54, PT, PT, R55, R58.reuse, RZ ;  /* 0x0000003a3736d210 */ /* 0x080fe20007ffe0ff */
[----:B---3--:R-:W-:Y:S01]  /*1570*/  @!P0 STS [R45], R4 ;  /* 0x000000042d008388 */ /* 0x008fe20000000800 */
[----:B------:R-:W-:Y:S02]  /*1580*/  @!P6 IADD3 R56, PT, PT, R39, R58, RZ ;  /* 0x0000003a2738e210 */ /* 0x000fe40007ffe0ff */
[----:B------:R-:W-:Y:S02]  /*1590*/  LEA R40, R49, R51, 0x2 ;  /* 0x0000003331287211 */ /* 0x000fe400078e10ff */
[----:B------:R-:W-:-:S02]  /*15a0*/  IADD3 R46, PT, PT, R46, 0x4, RZ ;  /* 0x000000042e2e7810 */ /* 0x000fc40007ffe0ff */
[C---:B------:R-:W-:Y:S02]  /*15b0*/  LEA R51, R49.reuse, R40, 0x2 ;  /* 0x0000002831337211 */ /* 0x040fe400078e10ff */
[C---:B------:R-:W-:Y:S02]  /*15c0*/  LEA R40, R49.reuse, R60, 0x2 ;  /* 0x0000003c31287211 */ /* 0x040fe400078e10ff */
[----:B------:R-:W-:Y:S02]  /*15d0*/  PLOP3.LUT P0, PT, PT, PT, PT, 0x8, 0x80 ;  /* 0x000000000080781c */ /* 0x000fe40003f0e170 */
[C---:B------:R-:W-:Y:S02]  /*15e0*/  LEA R62, R49.reuse, R62, 0x2 ;  /* 0x0000003e313e7211 */ /* 0x040fe400078e10ff */
[C---:B------:R-:W-:Y:S02]  /*15f0*/  LEA R42, R49.reuse, R64, 0x2 ;  /* 0x00000040312a7211 */ /* 0x040fe400078e10ff */
[----:B------:R-:W-:-:S02]  /*1600*/  LEA R60, R49, R66, 0x2 ;  /* 0x00000042313c7211 */ /* 0x000fc400078e10ff */
[----:B------:R-:W-:Y:S02]  /*1610*/  IADD3 R46, PT, PT, R46, 0x4, RZ ;  /* 0x000000042e2e7810 */ /* 0x000fe40007ffe0ff */
[C---:B------:R-:W-:Y:S02]  /*1620*/  LEA R57, R49.reuse, R57, 0x2 ;  /* 0x0000003931397211 */ /* 0x040fe400078e10ff */
[C---:B------:R-:W-:Y:S01]  /*1630*/  LEA R55, R49.reuse, R61, 0x2 ;  /* 0x0000003d31377211 */ /* 0x040fe200078e10ff */
[----:B--2---:R0:W-:Y:S04]  /*1640*/  @!P2 STS [R53], R6 ;  /* 0x000000063500a388 */ /* 0x0041e80000000800 */
[----:B------:R-:W-:Y:S04]  /*1650*/  @!P3 STS [R7], R36 ;  /* 0x000000240700b388 */ /* 0x000fe80000000800 */
[----:B------:R-:W-:Y:S01]  /*1660*/  @!P4 STS [R37], R38 ;  /* 0x000000262500c388 */ /* 0x000fe20000000800 */
[----:B0-----:R-:W-:-:S03]  /*1670*/  LEA R53, R49, R59, 0x2 ;  /* 0x0000003b31357211 */ /* 0x001fc600078e10ff */
[----:B------:R0:W-:Y:S04]  /*1680*/  @!P5 STS [R54], R41 ;  /* 0x000000293600d388 */ /* 0x0001e80000000800 */
[----:B------:R1:W-:Y:S01]  /*1690*/  @!P6 STS [R56], R43 ;  /* 0x0000002b3800e388 */ /* 0x0003e20000000800 */
[C---:B0-----:R-:W-:Y:S02]  /*16a0*/  LEA R54, R49.reuse, R58, 0x4 ;  /* 0x0000003a31367211 */ /* 0x041fe400078e20ff */
[----:B-1----:R-:W-:-:S07]  /*16b0*/  LEA R56, R49, R63, 0x2 ;  /* 0x0000003f31387211 */ /* 0x002fce00078e10ff */
.L_x_7:
[----:B------:R-:W-:-:S13]  /*16c0*/  ISETP.NE.OR P0, PT, R46, RZ, P0 ;  /* 0x000000ff2e00720c */ /* 0x000fda0000705670 */
[----:B------:R-:W-:Y:S05]  /*16d0*/  @!P0 BRA `(.L_x_3) ;  /* 0x0000000000a08947 */ /* 0x000fea0003800000 */
.L_x_4:
[----:B------:R-:W-:-:S07]  /*16e0*/  SHF.L.U32 R44, R48, 0x2, RZ ;  /* 0x00000002302c7819 */ /* 0x000fce00000006ff */
.L_x_8:
[----:B------:R-:W-:Y:S02]  /*16f0*/  ISETP.GT.U32.AND P0, PT, R60, 0x7f, PT ;  /* 0x0000007f3c00780c */ /* 0x000fe40003f04070 */
[----:B------:R-:W-:Y:S02]  /*1700*/  ISETP.GT.U32.AND P1, PT, R62, 0x7f, PT ;  /* 0x0000007f3e00780c */ /* 0x000fe40003f24070 */
[----:B------:R-:W-:Y:S02]  /*1710*/  ISETP.GT.U32.AND P2, PT, R40, 0x7f, PT ;  /* 0x0000007f2800780c */ /* 0x000fe40003f44070 */
[----:B------:R-:W-:-:S07]  /*1720*/  ISETP.GT.U32.AND P3, PT, R42, 0x7f, PT ;  /* 0x0000007f2a00780c */ /* 0x000fce0003f64070 */
[----:B0-----:R-:W0:Y:S08]  /*1730*/  @!P0 LDC.64 R36, c[0x0][0x390] ;  /* 0x0000e400ff248b82 */ /* 0x001e300000000a00 */
[----:B------:R-:W1:Y:S08]  /*1740*/  @!P1 LDC.64 R38, c[0x0][0x390] ;  /* 0x0000e400ff269b82 */ /* 0x000e700000000a00 */
[----:B------:R-:W2:Y:S08]  /*1750*/  @!P2 LDC.64 R4, c[0x0][0x390] ;  /* 0x0000e400ff04ab82 */ /* 0x000eb00000000a00 */
[----:B------:R-:W3:Y:S01]  /*1760*/  @!P3 LDC.64 R6, c[0x0][0x390] ;  /* 0x0000e400ff06bb82 */ /* 0x000ee20000000a00 */
[----:B0-----:R-:W-:-:S06]  /*1770*/  @!P0 IMAD.WIDE R36, R56, 0x4, R36 ;  /* 0x0000000438248825 */ /* 0x001fcc00078e0224 */
[----:B------:R-:W4:Y:S01]  /*1780*/  @!P0 LDG.E R36, desc[UR8][R36.64] ;  /* 0x0000000824248981 */ /* 0x000f22000c1e1900 */
[----:B-1----:R-:W-:-:S06]  /*1790*/  @!P1 IMAD.WIDE R38, R57, 0x4, R38 ;  /* 0x0000000439269825 */ /* 0x002fcc00078e0226 */
[----:B------:R-:W5:Y:S01]  /*17a0*/  @!P1 LDG.E R38, desc[UR8][R38.64] ;  /* 0x0000000826269981 */ /* 0x000f62000c1e1900 */
[----:B--2---:R-:W-:-:S06]  /*17b0*/  @!P2 IMAD.WIDE R4, R53, 0x4, R4 ;  /* 0x000000043504a825 */ /* 0x004fcc00078e0204 */
[----:B------:R-:W2:Y:S01]  /*17c0*/  @!P2 LDG.E R4, desc[UR8][R4.64] ;  /* 0x000000080404a981 */ /* 0x000ea2000c1e1900 */
[----:B---3--:R-:W-:-:S06]  /*17d0*/  @!P3 IMAD.WIDE R6, R55, 0x4, R6 ;  /* 0x000000043706b825 */ /* 0x008fcc00078e0206 */
[----:B------:R-:W3:Y:S01]  /*17e0*/  @!P3 LDG.E R6, desc[UR8][R6.64] ;  /* 0x000000080606b981 */ /* 0x000ee2000c1e1900 */
[C---:B------:R-:W-:Y:S01]  /*17f0*/  @!P2 LEA R45, R49.reuse, R44, 0x3 ;  /* 0x0000002c312da211 */ /* 0x040fe200078e18ff */
[----:B------:R-:W-:Y:S01]  /*1800*/  @!P3 IMAD R59, R49, 0xc, R44 ;  /* 0x0000000c313bb824 */ /* 0x000fe200078e022c */
[-C--:B------:R-:W-:Y:S02]  /*1810*/  @!P0 IADD3 R41, PT, PT, R44, R54.reuse, RZ ;  /* 0x000000362c298210 */ /* 0x080fe40007ffe0ff */
[-C--:B------:R-:W-:Y:S02]  /*1820*/  @!P1 LEA R43, R47, R54.reuse, 0x2 ;  /* 0x000000362f2b9211 */ /* 0x080fe400078e10ff */
[-C--:B------:R-:W-:Y:S02]  /*1830*/  @!P2 IADD3 R45, PT, PT, R45, R54.reuse, RZ ;  /* 0x000000362d2da210 */ /* 0x080fe40007ffe0ff */
[----:B------:R-:W-:Y:S02]  /*1840*/  @!P3 IADD3 R59, PT, PT, R59, R54, RZ ;  /* 0x000000363b3bb210 */ /* 0x000fe40007ffe0ff */
[----:B------:R-:W-:-:S02]  /*1850*/  IADD3 R46, PT, PT, R46, 0x4, RZ ;  /* 0x000000042e2e7810 */ /* 0x000fc40007ffe0ff */
[C---:B------:R-:W-:Y:S02]  /*1860*/  LEA R51, R49.reuse, R51, 0x2 ;  /* 0x0000003331337211 */ /* 0x040fe400078e10ff */
[C---:B------:R-:W-:Y:S02]  /*1870*/  LEA R62, R49.reuse, R62, 0x2 ;  /* 0x0000003e313e7211 */ /* 0x040fe400078e10ff */
[C---:B------:R-:W-:Y:S02]  /*1880*/  LEA R40, R49.reuse, R40, 0x2 ;  /* 0x0000002831287211 */ /* 0x040fe400078e10ff */
[C---:B------:R-:W-:Y:S02]  /*1890*/  LEA R42, R49.reuse, R42, 0x2 ;  /* 0x0000002a312a7211 */ /* 0x040fe400078e10ff */
[C---:B------:R-:W-:Y:S02]  /*18a0*/  LEA R60, R49.reuse, R60, 0x2 ;  /* 0x0000003c313c7211 */ /* 0x040fe400078e10ff */
[----:B------:R-:W-:-:S02]  /*18b0*/  LEA R54, R49, R54, 0x4 ;  /* 0x0000003631367211 */ /* 0x000fc400078e20ff */
[C---:B------:R-:W-:Y:S02]  /*18c0*/  LEA R56, R49.reuse, R56, 0x2 ;  /* 0x0000003831387211 */ /* 0x040fe400078e10ff */
[C---:B------:R-:W-:Y:S02]  /*18d0*/  LEA R57, R49.reuse, R57, 0x2 ;  /* 0x0000003931397211 */ /* 0x040fe400078e10ff */
[C---:B------:R-:W-:Y:S02]  /*18e0*/  LEA R53, R49.reuse, R53, 0x2 ;  /* 0x0000003531357211 */ /* 0x040fe400078e10ff */
[----:B------:R-:W-:Y:S01]  /*18f0*/  LEA R55, R49, R55, 0x2 ;  /* 0x0000003731377211 */ /* 0x000fe200078e10ff */
[----:B----4-:R0:W-:Y:S04]  /*1900*/  @!P0 STS [R41], R36 ;  /* 0x0000002429008388 */ /* 0x0101e80000000800 */
[----:B-----5:R0:W-:Y:S01]  /*1910*/  @!P1 STS [R43], R38 ;  /* 0x000000262b009388 */ /* 0x0201e20000000800 */
[----:B------:R-:W-:-:S03]  /*1920*/  ISETP.NE.AND P0, PT, R46, RZ, PT ;  /* 0x000000ff2e00720c */ /* 0x000fc60003f05270 */
[----:B--2---:R0:W-:Y:S04]  /*1930*/  @!P2 STS [R45], R4 ;  /* 0x000000042d00a388 */ /* 0x0041e80000000800 */
[----:B---3--:R0:W-:Y:S06]  /*1940*/  @!P3 STS [R59], R6 ;  /* 0x000000063b00b388 */ /* 0x0081ec0000000800 */
[----:B------:R-:W-:Y:S05]  /*1950*/  @P0 BRA `(.L_x_8) ;  /* 0xfffffffc00640947 */ /* 0x000fea000383ffff */
.L_x_3:
[----:B0-----:R-:W2:Y:S02]  /*1960*/  LDL R36, [R1+0x3c] ;  /* 0x00003c0001247983 */ /* 0x001ea40000100800 */
[----:B--2---:R-:W-:-:S13]  /*1970*/  ISETP.NE.AND P0, PT, R36, RZ, PT ;  /* 0x000000ff2400720c */ /* 0x004fda0003f05270 */
[----:B------:R-:W-:Y:S05]  /*1980*/  @!P0 BRA `(.L_x_2) ;  /* 0x00000000008c8947 */ /* 0x000fea0003800000 */
[----:B------:R-:W-:Y:S01]  /*1990*/  IADD3 R6, PT, PT, R48, R51, RZ ;  /* 0x0000003330067210 */ /* 0x000fe20007ffe0ff */
[----:B------:R-:W-:Y:S01]  /*19a0*/  BSSY.RECONVERGENT B1, `(.L_x_9) ;  /* 0x000000a000017945 */ /* 0x000fe20003800200 */
[----:B------:R-:W-:Y:S02]  /*19b0*/  ISETP.NE.AND P1, PT, R36, 0x1, PT ;  /* 0x000000012400780c */ /* 0x000fe40003f25270 */
[----:B------:R-:W-:-:S13]  /*19c0*/  ISETP.GT.U32.AND P0, PT, R6, 0x7f, PT ;  /* 0x0000007f0600780c */ /* 0x000fda0003f04070 */
[----:B------:R-:W-:Y:S05]  /*19d0*/  @P0 BRA `(.L_x_10) ;  /* 0x0000000000180947 */ /* 0x000fea0003800000 */
[----:B------:R-:W0:Y:S01]  /*19e0*/  LDC.64 R4, c[0x0][0x390] ;  /* 0x0000e400ff047b82 */ /* 0x000e220000000a00 */
[----:B------:R-:W-:-:S05]  /*19f0*/  LEA R7, R50, R6, 0x7 ;  /* 0x0000000632077211 */ /* 0x000fca00078e38ff */
[----:B0-----:R-:W-:-:S06]  /*1a00*/  IMAD.WIDE R4, R7, 0x4, R4 ;  /* 0x0000000407047825 */ /* 0x001fcc00078e0204 */
[----:B------:R-:W2:Y:S01]  /*1a10*/  LDG.E R4, desc[UR8][R4.64] ;  /* 0x0000000804047981 */ /* 0x000ea2000c1e1900 */
[----:B------:R-:W-:-:S05]  /*1a20*/  LEA R7, R6, R33, 0x2 ;  /* 0x0000002106077211 */ /* 0x000fca00078e10ff */
[----:B--2---:R0:W-:Y:S02]  /*1a30*/  STS [R7], R4 ;  /* 0x0000000407007388 */ /* 0x0041e40000000800 */
.L_x_10:
[----:B------:R-:W-:Y:S05]  /*1a40*/  BSYNC.RECONVERGENT B1 ;  /* 0x0000000000017941 */ /* 0x000fea0003800200 */
.L_x_9:
[----:B------:R-:W-:Y:S05]  /*1a50*/  @!P1 BRA `(.L_x_2) ;  /* 0x0000000000589947 */ /* 0x000fea0003800000 */
[----:B------:R-:W-:Y:S01]  /*1a60*/  IADD3 R6, PT, PT, R6, R49, RZ ;  /* 0x0000003106067210 */ /* 0x000fe20007ffe0ff */
[----:B------:R-:W-:Y:S01]  /*1a70*/  BSSY.RECONVERGENT B1, `(.L_x_11) ;  /* 0x000000a000017945 */ /* 0x000fe20003800200 */
[----:B------:R-:W-:Y:S02]  /*1a80*/  ISETP.NE.AND P1, PT, R36, 0x2, PT ;  /* 0x000000022400780c */ /* 0x000fe40003f25270 */
[----:B------:R-:W-:-:S13]  /*1a90*/  ISETP.GT.U32.AND P0, PT, R6, 0x7f, PT ;  /* 0x0000007f0600780c */ /* 0x000fda0003f04070 */
[----:B------:R-:W-:Y:S05]  /*1aa0*/  @P0 BRA `(.L_x_12) ;  /* 0x0000000000180947 */ /* 0x000fea0003800000 */
[----:B0-----:R-:W0:Y:S01]  /*1ab0*/  LDC.64 R4, c[0x0][0x390] ;  /* 0x0000e400ff047b82 */ /* 0x001e220000000a00 */
[----:B------:R-:W-:-:S05]  /*1ac0*/  LEA R7, R50, R6, 0x7 ;  /* 0x0000000632077211 */ /* 0x000fca00078e38ff */
[----:B0-----:R-:W-:-:S06]  /*1ad0*/  IMAD.WIDE R4, R7, 0x4, R4 ;  /* 0x0000000407047825 */ /* 0x001fcc00078e0204 */
[----:B------:R-:W2:Y:S01]  /*1ae0*/  LDG.E R4, desc[UR8][R4.64] ;  /* 0x0000000804047981 */ /* 0x000ea2000c1e1900 */
[----:B------:R-:W-:-:S05]  /*1af0*/  LEA R7, R6, R33, 0x2 ;  /* 0x0000002106077211 */ /* 0x000fca00078e10ff */
[----:B--2---:R1:W-:Y:S02]  /*1b00*/  STS [R7], R4 ;  /* 0x0000000407007388 */ /* 0x0043e40000000800 */
.L_x_12:
[----:B------:R-:W-:Y:S05]  /*1b10*/  BSYNC.RECONVERGENT B1 ;  /* 0x0000000000017941 */ /* 0x000fea0003800200 */
.L_x_11:
[----:B------:R-:W-:Y:S05]  /*1b20*/  @!P1 BRA `(.L_x_2) ;  /* 0x0000000000249947 */ /* 0x000fea0003800000 */
[----:B------:R-:W-:-:S04]  /*1b30*/  IADD3 R6, PT, PT, R6, R49, RZ ;  /* 0x0000003106067210 */ /* 0x000fc80007ffe0ff */
[----:B------:R-:W-:-:S13]  /*1b40*/  ISETP.GT.U32.AND P0, PT, R6, 0x7f, PT ;  /* 0x0000007f0600780c */ /* 0x000fda0003f04070 */
[----:B------:R-:W-:Y:S05]  /*1b50*/  @P0 BRA `(.L_x_2) ;  /* 0x0000000000180947 */ /* 0x000fea0003800000 */
[----:B01----:R-:W0:Y:S01]  /*1b60*/  LDC.64 R4, c[0x0][0x390] ;  /* 0x0000e400ff047b82 */ /* 0x003e220000000a00 */
[----:B------:R-:W-:-:S05]  /*1b70*/  LEA R7, R50, R6, 0x7 ;  /* 0x0000000632077211 */ /* 0x000fca00078e38ff */
[----:B0-----:R-:W-:-:S06]  /*1b80*/  IMAD.WIDE R4, R7, 0x4, R4 ;  /* 0x0000000407047825 */ /* 0x001fcc00078e0204 */
[----:B------:R-:W2:Y:S01]  /*1b90*/  LDG.E R4, desc[UR8][R4.64] ;  /* 0x0000000804047981 */ /* 0x000ea2000c1e1900 */
[----:B------:R-:W-:-:S05]  /*1ba0*/  LEA R33, R6, R33, 0x2 ;  /* 0x0000002106217211 */ /* 0x000fca00078e10ff */
[----:B--2---:R2:W-:Y:S02]  /*1bb0*/  STS [R33], R4 ;  /* 0x0000000421007388 */ /* 0x0045e40000000800 */
.L_x_2:
[----:B------:R-:W-:Y:S05]  /*1bc0*/  BSYNC.RECONVERGENT B0 ;  /* 0x0000000000007941 */ /* 0x000fea0003800200 */
.L_x_1:
[----:B------:R-:W2:Y:S01]  /*1bd0*/  LDL R5, [R1+0x38] ;  /* 0x0000380001057983 */ /* 0x000ea20000100800 */
[----:B------:R-:W3:Y:S01]  /*1be0*/  LDCU UR4, c[0x0][0x3b0] ;  /* 0x00007600ff0477ac */ /* 0x000ee20008000800 */
[----:B------:R-:W-:Y:S01]  /*1bf0*/  BSSY.RECONVERGENT B0, `(.L_x_13) ;  /* 0x0000086000007945 */ /* 0x000fe20003800200 */
[----:B------:R-:W4:Y:S01]  /*1c00*/  LDCU UR5, c[0x0][0x3ac] ;  /* 0x00007580ff0577ac */ /* 0x000f220008000800 */
[----:B------:R-:W-:Y:S01]  /*1c10*/  BAR.SYNC.DEFER_BLOCKING 0x0 ;  /* 0x0000000000007b1d */ /* 0x000fe20000010000 */
[----:B--2---:R-:W-:-:S04]  /*1c20*/  SHF.L.U32 R33, R5, 0x4, RZ ;  /* 0x0000000405217819 */ /* 0x004fc800000006ff */
[----:B01----:R-:W-:-:S04]  /*1c30*/  IADD3 R4, PT, PT, R33, R48, RZ ;  /* 0x0000003021047210 */ /* 0x003fc80007ffe0ff */
[----:B---3--:R-:W-:-:S04]  /*1c40*/  ISETP.GE.AND P0, PT, R4, UR4, PT ;  /* 0x0000000404007c0c */ /* 0x008fc8000bf06270 */
[----:B----4-:R-:W-:-:S13]  /*1c50*/  ISETP.GE.OR P0, PT, R50, UR5, P0 ;  /* 0x0000000532007c0c */ /* 0x010fda0008706670 */
[----:B------:R-:W-:Y:S05]  /*1c60*/  @P0 BRA `(.L_x_14) ;  /* 0x0000000400f80947 */ /* 0x000fea0003800000 */
[----:B------:R-:W2:Y:S01]  /*1c70*/  LDL R6, [R1+0x3c] ;  /* 0x00003c0001067983 */ /* 0x000ea20000100800 */
[----:B------:R-:W0:Y:S01]  /*1c80*/  S2UR UR6, SR_CgaCtaId ;  /* 0x00000000000679c3 */ /* 0x000e220000008800 */
[----:B------:R-:W-:Y:S01]  /*1c90*/  UMOV UR5, 0x400 ;  /* 0x0000040000057882 */ /* 0x000fe20000000000 */
[----:B------:R-:W-:Y:S01]  /*1ca0*/  ISETP.GT.U32.AND P0, PT, R49, 0x2a, PT ;  /* 0x0000002a3100780c */ /* 0x000fe20003f04070 */
[----:B------:R-:W1:Y:S01]  /*1cb0*/  S2R R4, SR_TID.X ;  /* 0x0000000000047919 */ /* 0x000e620000002100 */
[----:B------:R-:W-:Y:S01]  /*1cc0*/  UIADD3 UR4, UPT, UPT, UR5, 0x2000, URZ ;  /* 0x0000200005047890 */ /* 0x000fe2000fffe0ff */
[----:B------:R-:W-:Y:S01]  /*1cd0*/  LEA R54, R5, R52, 0xb ;  /* 0x0000003405367211 */ /* 0x000fe200078e58ff */
[----:B------:R-:W-:Y:S01]  /*1ce0*/  UIADD3 UR5, UPT, UPT, UR5, 0x4000, URZ ;  /* 0x0000400005057890 */ /* 0x000fe2000fffe0ff */
[----:B------:R-:W-:Y:S01]  /*1cf0*/  HFMA2 R53, -RZ, RZ, 0, 0 ;  /* 0x00000000ff357431 */ /* 0x000fe200000001ff */
[----:B0-----:R-:W-:Y:S02]  /*1d00*/  ULEA UR4, UR6, UR4, 0x18 ;  /* 0x0000000406047291 */ /* 0x001fe4000f8ec0ff */
[----:B------:R-:W-:-:S04]  /*1d10*/  ULEA UR5, UR6, UR5, 0x18 ;  /* 0x0000000506057291 */ /* 0x000fc8000f8ec0ff */
[C---:B-1----:R-:W-:Y:S02]  /*1d20*/  LEA R52, R4.reuse, UR4, 0x9 ;  /* 0x0000000404347c11 */ /* 0x042fe4000f8e48ff */
[----:B------:R-:W-:Y:S02]  /*1d30*/  LEA R51, R4, UR5, 0x9 ;  /* 0x0000000504337c11 */ /* 0x000fe4000f8e48ff */
[----:B--2---:R-:W-:Y:S01]  /*1d40*/  ISETP.NE.AND P4, PT, R6, RZ, PT ;  /* 0x000000ff0600720c */ /* 0x004fe20003f85270 */
[----:B------:R-:W-:-:S12]  /*1d50*/  @P0 BRA `(.L_x_15) ;  /* 0x0000000000ec0947 */ /* 0x000fd80003800000 */
[----:B------:R-:W-:Y:S01]  /*1d60*/  MOV R53, RZ ;  /* 0x000000ff00357202 */ /* 0x000fe20000000f00 */
[----:B------:R-:W-:-:S06]  /*1d70*/  UMOV UR4, URZ ;  /* 0x000000ff00047c82 */ /* 0x000fcc0008000000 */
.L_x_16:
[----:B------:R-:W-:Y:S01]  /*1d80*/  IADD3 R56, PT, PT, R48, R53, RZ ;  /* 0x0000003530387210 */ /* 0x000fe20007ffe0ff */
[----:B------:R-:W2:Y:S03]  /*1d90*/  LDL R62, [R1+0x34] ;  /* 0x00003400013e7983 */ /* 0x000ea60000100800 */
[CC--:B------:R-:W-:Y:S02]  /*1da0*/  IADD3 R58, PT, PT, R56.reuse, R49.reuse, RZ ;  /* 0x00000031383a7210 */ /* 0x0c0fe40007ffe0ff */
[----:B------:R-:W-:Y:S02]  /*1db0*/  ISETP.GT.U32.AND P0, PT, R56, 0x7f, PT ;  /* 0x0000007f3800780c */ /* 0x000fe40003f04070 */
[C---:B------:R-:W-:Y:S02]  /*1dc0*/  IADD3 R60, PT, PT, R58.reuse, R49, RZ ;  /* 0x000000313a3c7210 */ /* 0x040fe40007ffe0ff */
[----:B------:R-:W-:-:S02]  /*1dd0*/  ISETP.GT.U32.AND P1, PT, R58, 0x7f, PT ;  /* 0x0000007f3a00780c */ /* 0x000fc40003f24070 */
[C---:B------:R-:W-:Y:S02]  /*1de0*/  IADD3 R61, PT, PT, R60.reuse, R49, RZ ;  /* 0x000000313c3d7210 */ /* 0x040fe40007ffe0ff */
[----:B------:R-:W-:Y:S02]  /*1df0*/  ISETP.GT.U32.AND P2, PT, R60, 0x7f, PT ;  /* 0x0000007f3c00780c */ /* 0x000fe40003f44070 */
[----:B------:R-:W-:-:S03]  /*1e00*/  ISETP.GT.U32.AND P3, PT, R61, 0x7f, PT ;  /* 0x0000007f3d00780c */ /* 0x000fc60003f64070 */
[----:B------:R-:W0:Y:S01]  /*1e10*/  @!P0 LDC.64 R42, c[0x0][0x398] ;  /* 0x0000e600ff2a8b82 */ /* 0x000e220000000a00 */
[----:B------:R-:W-:-:S03]  /*1e20*/  @!P0 IADD3 R55, PT, PT, R54, R56, RZ ;  /* 0x0000003836378210 */ /* 0x000fc60007ffe0ff */
[----:B------:R-:W-:-:S04]  /*1e30*/  @!P1 IADD3 R57, PT, PT, R54, R58, RZ ;  /* 0x0000003a36399210 */ /* 0x000fc80007ffe0ff */
[----:B------:R-:W1:Y:S08]  /*1e40*/  @!P0 LDC.64 R46, c[0x0][0x3a0] ;  /* 0x0000e800ff2e8b82 */ /* 0x000e700000000a00 */
[----:B------:R-:W3:Y:S08]  /*1e50*/  @!P1 LDC.64 R44, c[0x0][0x398] ;  /* 0x0000e600ff2c9b82 */ /* 0x000ef00000000a00 */
[----:B------:R-:W4:Y:S01]  /*1e60*/  @!P1 LDC.64 R40, c[0x0][0x3a0] ;  /* 0x0000e800ff289b82 */ /* 0x000f220000000a00 */
[----:B0-----:R-:W-:-:S07]  /*1e70*/  @!P0 IMAD.WIDE R42, R55, 0x4, R42 ;  /* 0x00000004372a8825 */ /* 0x001fce00078e022a */
[----:B------:R-:W0:Y:S01]  /*1e80*/  @!P2 LDC.64 R4, c[0x0][0x398] ;  /* 0x0000e600ff04ab82 */ /* 0x000e220000000a00 */
[----:B-1----:R-:W-:-:S07]  /*1e90*/  @!P0 IMAD.WIDE R46, R55, 0x4, R46 ;  /* 0x00000004372e8825 */ /* 0x002fce00078e022e */
[----:B------:R-:W1:Y:S08]  /*1ea0*/  @!P2 LDC.64 R36, c[0x0][0x3a0] ;  /* 0x0000e800ff24ab82 */ /* 0x000e700000000a00 */
[----:B------:R-:W5:Y:S08]  /*1eb0*/  @!P3 LDC.64 R38, c[0x0][0x398] ;  /* 0x0000e600ff26bb82 */ /* 0x000f700000000a00 */
[----:B------:R-:W5:Y:S01]  /*1ec0*/  @!P3 LDC.64 R6, c[0x0][0x3a0] ;  /* 0x0000e800ff06bb82 */ /* 0x000f620000000a00 */
[C---:B------:R-:W-:Y:S01]  /*1ed0*/  @!P2 IADD3 R55, PT, PT, R54.reuse, R60, RZ ;  /* 0x0000003c3637a210 */ /* 0x040fe20007ffe0ff */
[C---:B---3--:R-:W-:Y:S01]  /*1ee0*/  @!P1 IMAD.WIDE R44, R57.reuse, 0x4, R44 ;  /* 0x00000004392c9825 */ /* 0x048fe200078e022c */
[----:B------:R-:W-:Y:S01]  /*1ef0*/  @!P3 IADD3 R59, PT, PT, R54, R61, RZ ;  /* 0x0000003d363bb210 */ /* 0x000fe20007ffe0ff */
[----:B------:R3:W2:Y:S02]  /*1f00*/  @!P0 LDG.E R42, desc[UR8][R42.64] ;  /* 0x000000082a2a8981 */ /* 0x0006a4000c1e1900 */
[----:B----4-:R-:W-:-:S02]  /*1f10*/  @!P1 IMAD.WIDE R40, R57, 0x4, R40 ;  /* 0x0000000439289825 */ /* 0x010fc400078e0228 */
[----:B------:R-:W4:Y:S02]  /*1f20*/  @!P0 LDG.E R46, desc[UR8][R46.64] ;  /* 0x000000082e2e8981 */ /* 0x000f24000c1e1900 */
[C---:B0-----:R-:W-:Y:S02]  /*1f30*/  @!P2 IMAD.WIDE R4, R55.reuse, 0x4, R4 ;  /* 0x000000043704a825 */ /* 0x041fe400078e0204 */
[----:B------:R0:W4:Y:S02]  /*1f40*/  @!P1 LDG.E R44, desc[UR8][R44.64] ;  /* 0x000000082c2c9981 */ /* 0x000124000c1e1900 */
[----:B-1----:R-:W-:Y:S02]  /*1f50*/  @!P2 IMAD.WIDE R36, R55, 0x4, R36 ;  /* 0x000000043724a825 */ /* 0x002fe400078e0224 */
[----:B------:R1:W4:Y:S02]  /*1f60*/  @!P1 LDG.E R40, desc[UR8][R40.64] ;  /* 0x0000000828289981 */ /* 0x000324000c1e1900 */
[----:B-----5:R-:W-:-:S02]  /*1f70*/  @!P3 IMAD.WIDE R38, R59, 0x4, R38 ;  /* 0x000000043b26b825 */ /* 0x020fc400078e0226 */
[----:B------:R5:W4:Y:S02]  /*1f80*/  @!P2 LDG.E R4, desc[UR8][R4.64] ;  /* 0x000000080404a981 */ /* 0x000b24000c1e1900 */
[----:B------:R-:W-:Y:S02]  /*1f90*/  @!P3 IMAD.WIDE R6, R59, 0x4, R6 ;  /* 0x000000043b06b825 */ /* 0x000fe400078e0206 */
[----:B------:R5:W4:Y:S04]  /*1fa0*/  @!P2 LDG.E R36, desc[UR8][R36.64] ;  /* 0x000000082424a981 */ /* 0x000b28000c1e1900 */
[----:B------:R5:W4:Y:S04]  /*1fb0*/  @!P3 LDG.E R38, desc[UR8][R38.64] ;  /* 0x000000082626b981 */ /* 0x000b28000c1e1900 */
[----:B------:R5:W4:Y:S01]  /*1fc0*/  @!P3 LDG.E R6, desc[UR8][R6.64] ;  /* 0x000000080606b981 */ /* 0x000b22000c1e1900 */
[----:B---3--:R-:W-:-:S02]  /*1fd0*/  @!P0 LEA R43, R56, R52, 0x2 ;  /* 0x00000034382b8211 */ /* 0x008fc400078e10ff */
[-C--:B0-----:R-:W-:Y:S02]  /*1fe0*/  @!P0 LEA R45, R56, R51.reuse, 0x2 ;  /* 0x00000033382d8211 */ /* 0x081fe400078e10ff */
[CC--:B------:R-:W-:Y:S02]  /*1ff0*/  @!P1 LEA R47, R58.reuse, R52.reuse, 0x2 ;  /* 0x000000343a2f9211 */ /* 0x0c0fe400078e10ff */
[-C--:B-1----:R-:W-:Y:S02]  /*2000*/  @!P1 LEA R41, R58, R51.reuse, 0x2 ;  /* 0x000000333a299211 */ /* 0x082fe400078e10ff */
[CC--:B-----5:R-:W-:Y:S02]  /*2010*/  @!P2 LEA R5, R60.reuse, R52.reuse, 0x2 ;  /* 0x000000343c05a211 */ /* 0x0e0fe400078e10ff */
[----:B------:R-:W-:Y:S02]  /*2020*/  @!P2 LEA R37, R60, R51, 0x2 ;  /* 0x000000333c25a211 */ /* 0x000fe400078e10ff */
[----:B------:R-:W-:-:S02]  /*2030*/  @!P3 LEA R39, R61, R52, 0x2 ;  /* 0x000000343d27b211 */ /* 0x000fc400078e10ff */
[----:B------:R-:W-:Y:S01]  /*2040*/  @!P3 LEA R7, R61, R51, 0x2 ;  /* 0x000000333d07b211 */ /* 0x000fe200078e10ff */
[----:B------:R-:W-:Y:S01]  /*2050*/  UIADD3 UR4, UPT, UPT, UR4, 0x4, URZ ;  /* 0x0000000404047890 */ /* 0x000fe2000fffe0ff */
[----:B------:R-:W-:Y:S01]  /*2060*/  LEA R53, R49, R53, 0x2 ;  /* 0x0000003531357211 */ /* 0x000fe200078e10ff */
[----:B--2---:R0:W-:Y:S04]  /*2070*/  @!P0 STS [R43], R42 ;  /* 0x0000002a2b008388 */ /* 0x0041e80000000800 */
[----:B----4-:R0:W-:Y:S04]  /*2080*/  @!P0 STS [R45], R46 ;  /* 0x0000002e2d008388 */ /* 0x0101e80000000800 */
[----:B------:R0:W-:Y:S04]  /*2090*/  @!P1 STS [R47], R44 ;  /* 0x0000002c2f009388 */ /* 0x0001e80000000800 */
[----:B------:R0:W-:Y:S04]  /*20a0*/  @!P1 STS [R41], R40 ;  /* 0x0000002829009388 */ /* 0x0001e80000000800 */
[----:B------:R0:W-:Y:S04]  /*20b0*/  @!P2 STS [R5], R4 ;  /* 0x000000040500a388 */ /* 0x0001e80000000800 */
[----:B------:R0:W-:Y:S04]  /*20c0*/  @!P2 STS [R37], R36 ;  /* 0x000000242500a388 */ /* 0x0001e80000000800 */
[----:B------:R0:W-:Y:S04]  /*20d0*/  @!P3 STS [R39], R38 ;  /* 0x000000262700b388 */ /* 0x0001e80000000800 */
[----:B------:R0:W-:Y:S01]  /*20e0*/  @!P3 STS [R7], R6 ;  /* 0x000000060700b388 */ /* 0x0001e20000000800 */
[----:B------:R-:W-:-:S13]  /*20f0*/  ISETP.NE.AND P0, PT, R62, UR4, PT ;  /* 0x000000043e007c0c */ /* 0x000fda000bf05270 */
[----:B0-----:R-:W-:Y:S05]  /*2100*/  @P0 BRA `(.L_x_16) ;  /* 0xfffffffc001c0947 */ /* 0x001fea000383ffff */
.L_x_15:
[----:B------:R-:W-:Y:S05]  /*2110*/  @!P4 BRA `(.L_x_14) ;  /* 0x0000000000ccc947 */ /* 0x000fea0003800000 */
[----:B------:R-:W2:Y:S01]  /*2120*/  LDL R36, [R1+0x3c] ;  /* 0x00003c0001247983 */ /* 0x000ea20000100800 */
[----:B------:R-:W-:Y:S01]  /*2130*/  IADD3 R48, PT, PT, R48, R53, RZ ;  /* 0x0000003530307210 */ /* 0x000fe20007ffe0ff */
[----:B------:R-:W-:Y:S03]  /*2140*/  BSSY.RECONVERGENT B1, `(.L_x_17) ;  /* 0x000000f000017945 */ /* 0x000fe60003800200 */
[----:B------:R-:W-:Y:S02]  /*2150*/  ISETP.GT.U32.AND P0, PT, R48, 0x7f, PT ;  /* 0x0000007f3000780c */ /* 0x000fe40003f04070 */
[----:B--2---:R-:W-:-:S11]  /*2160*/  ISETP.NE.AND P1, PT, R36, 0x1, PT ;  /* 0x000000012400780c */ /* 0x004fd60003f25270 */
[----:B------:R-:W-:Y:S05]  /*2170*/  @P0 BRA `(.L_x_18) ;  /* 0x00000000002c0947 */ /* 0x000fea0003800000 */
[----:B------:R-:W0:Y:S01]  /*2180*/  LDC.64 R4, c[0x0][0x398] ;  /* 0x0000e600ff047b82 */ /* 0x000e220000000a00 */
[----:B------:R-:W-:-:S07]  /*2190*/  IADD3 R37, PT, PT, R54, R48, RZ ;  /* 0x0000003036257210 */ /* 0x000fce0007ffe0ff */
[----:B------:R-:W1:Y:S01]  /*21a0*/  LDC.64 R6, c[0x0][0x3a0] ;  /* 0x0000e800ff067b82 */ /* 0x000e620000000a00 */
[----:B0-----:R-:W-:-:S06]  /*21b0*/  IMAD.WIDE R4, R37, 0x4, R4 ;  /* 0x0000000425047825 */ /* 0x001fcc00078e0204 */
[----:B------:R-:W2:Y:S01]  /*21c0*/  LDG.E R4, desc[UR8][R4.64] ;  /* 0x0000000804047981 */ /* 0x000ea2000c1e1900 */
[----:B-1----:R-:W-:-:S06]  /*21d0*/  IMAD.WIDE R6, R37, 0x4, R6 ;  /* 0x0000000425067825 */ /* 0x002fcc00078e0206 */
[----:B------:R-:W3:Y:S01]  /*21e0*/  LDG.E R6, desc[UR8][R6.64] ;  /* 0x0000000806067981 */ /* 0x000ee2000c1e1900 */
[C---:B------:R-:W-:Y:S02]  /*21f0*/  LEA R37, R48.reuse, R52, 0x2 ;  /* 0x0000003430257211 */ /* 0x040fe400078e10ff */
[----:B------:R-:W-:-:S03]  /*2200*/  LEA R39, R48, R51, 0x2 ;  /* 0x0000003330277211 */ /* 0x000fc600078e10ff */
[----:B--2---:R0:W-:Y:S04]  /*2210*/  STS [R37], R4 ;  /* 0x0000000425007388 */ /* 0x0041e80000000800 */
[----:B---3--:R0:W-:Y:S02]  /*2220*/  STS [R39], R6 ;  /* 0x0000000627007388 */ /* 0x0081e40000000800 */
.L_x_18:
[----:B------:R-:W-:Y:S05]  /*2230*/  BSYNC.RECONVERGENT B1 ;  /* 0x0000000000017941 */ /* 0x000fea0003800200 */
.L_x_17:
[----:B------:R-:W-:Y:S05]  /*2240*/  @!P1 BRA `(.L_x_14) ;  /* 0x0000000000809947 */ /* 0x000fea0003800000 */
[----:B------:R-:W-:Y:S01]  /*2250*/  IADD3 R48, PT, PT, R48, R49, RZ ;  /* 0x0000003130307210 */ /* 0x000fe20007ffe0ff */
[----:B------:R-:W-:Y:S01]  /*2260*/  BSSY.RECONVERGENT B1, `(.L_x_19) ;  /* 0x000000f000017945 */ /* 0x000fe20003800200 */
[----:B------:R-:W-:Y:S02]  /*2270*/  ISETP.NE.AND P1, PT, R36, 0x2, PT ;  /* 0x000000022400780c */ /* 0x000fe40003f25270 */
[----:B------:R-:W-:-:S13]  /*2280*/  ISETP.GT.U32.AND P0, PT, R48, 0x7f, PT ;  /* 0x0000007f3000780c */ /* 0x000fda0003f04070 */
[----:B------:R-:W-:Y:S05]  /*2290*/  @P0 BRA `(.L_x_20) ;  /* 0x00000000002c0947 */ /* 0x000fea0003800000 */
[----:B0-----:R-:W0:Y:S01]  /*22a0*/  LDC.64 R4, c[0x0][0x398] ;  /* 0x0000e600ff047b82 */ /* 0x001e220000000a00 */
        /* <DEDUP_REMOVED lines=10> */
.L_x_20:
[----:B------:R-:W-:Y:S05]  /*2350*/  BSYNC.RECONVERGENT B1 ;  /* 0x0000000000017941 */ /* 0x000fea0003800200 */
.L_x_19:
[----:B------:R-:W-:Y:S05]  /*2360*/  @!P1 BRA `(.L_x_14) ;  /* 0x0000000000389947 */ /* 0x000fea0003800000 */
[----:B------:R-:W-:-:S04]  /*2370*/  IADD3 R49, PT, PT, R48, R49, RZ ;  /* 0x0000003130317210 */ /* 0x000fc80007ffe0ff */
[----:B------:R-:W-:-:S13]  /*2380*/  ISETP.GT.U32.AND P0, PT, R49, 0x7f, PT ;  /* 0x0000007f3100780c */ /* 0x000fda0003f04070 */
[----:B------:R-:W-:Y:S05]  /*2390*/  @P0 BRA `(.L_x_14) ;  /* 0x00000000002c0947 */ /* 0x000fea0003800000 */
[----:B01----:R-:W0:Y:S01]  /*23a0*/  LDC.64 R4, c[0x0][0x398] ;  /* 0x0000e600ff047b82 */ /* 0x003e220000000a00 */
        /* <DEDUP_REMOVED lines=10> */
.L_x_14:
[----:B------:R-:W-:Y:S05]  /*2450*/  BSYNC.RECONVERGENT B0 ;  /* 0x0000000000007941 */ /* 0x000fea0003800200 */
.L_x_13:
[----:B------:R-:W3:Y:S01]  /*2460*/  LDCU UR4, c[0x0][0x3ac] ;  /* 0x00007580ff0477ac */ /* 0x000ee20008000800 */
[----:B------:R-:W-:Y:S01]  /*2470*/  BSSY.RECONVERGENT B0, `(.L_x_21) ;  /* 0x00016e4000007945 */ /* 0x000fe20003800200 */
[----:B------:R-:W-:Y:S01]  /*2480*/  BAR.SYNC.DEFER_BLOCKING 0x0 ;  /* 0x0000000000007b1d */ /* 0x000fe20000010000 */
[----:B---3--:R-:W-:-:S13]  /*2490*/  ISETP.GE.AND P0, PT, R50, UR4, PT ;  /* 0x0000000432007c0c */ /* 0x008fda000bf06270 */
[----:B------:R-:W-:Y:S05]  /*24a0*/  @P0 BRA `(.L_x_22) ;  /* 0x0000016c00800947 */ /* 0x000fea0003800000 */
[----:B------:R-:W3:Y:S01]  /*24b0*/  LDCU UR6, c[0x0][0x3b0] ;  /* 0x00007600ff0677ac */ /* 0x000ee20008000800 */
[----:B------:R-:W-:Y:S02]  /*24c0*/  MOV R173, 0xff800000 ;  /* 0xff80000000ad7802 */ /* 0x000fe40000000f00 */
[----:B---3--:R-:W-:-:S13]  /*24d0*/  ISETP.GE.AND P0, PT, R33, UR6, PT ;  /* 0x0000000621007c0c */ /* 0x008fda000bf06270 */
[----:B------:R-:W-:Y:S05]  /*24e0*/  @P0 BRA `(.L_x_23) ;  /* 0x000000a8000c0947 */ /* 0x000fea0003800000 */
[----:B012---:R-:W0:Y:S01]  /*24f0*/  S2R R4, SR_TID.X ;  /* 0x0000000000047919 */ /* 0x007e220000002100 */
[----:B------:R-:W1:Y:S01]  /*2500*/  S2UR UR5, SR_CgaCtaId ;  /* 0x00000000000579c3 */ /* 0x000e620000008800 */
[----:B------:R-:W-:Y:S02]  /*2510*/  UMOV UR4, 0x400 ;  /* 0x0000040000047882 */ /* 0x000fe40000000000 */
[----:B-1----:R-:W-:Y:S01]  /*2520*/  ULEA UR4, UR5, UR4, 0x18 ;  /* 0x0000000405047291 */ /* 0x002fe2000f8ec0ff */
[----:B------:R-:W1:Y:S05]  /*2530*/  LDCU UR5, c[0x0][0x3a8] ;  /* 0x00007500ff0577ac */ /* 0x000e6a0008000800 */
[----:B0-----:R-:W-:-:S03]  /*2540*/  LEA R160, R4, UR4, 0x9 ;  /* 0x0000000404a07c11 */ /* 0x001fc6000f8e48ff */
[----:B------:R-:W-:Y:S04]  /*2550*/  LDS.128 R48, [UR4+0x2000] ;  /* 0x00200004ff307984 */ /* 0x000fe80008000c00 */
[----:B------:R-:W0:Y:S04]  /*2560*/  LDS.128 R4, [R160] ;  /* 0x00000000a0047984 */ /* 0x000e280000000c00 */
[----:B------:R-:W-:Y:S04]  /*2570*/  LDS.128 R52, [UR4+0x2010] ;  /* 0x00201004ff347984 */ /* 0x000fe80008000c00 */
[----:B------:R-:W2:Y:S04]  /*2580*/  LDS.128 R36, [R160+0x10] ;  /* 0x00001000a0247984 */ /* 0x000ea80000000c00 */
[----:B------:R-:W-:Y:S04]  /*2590*/  LDS.128 R56, [UR4+0x2020] ;  /* 0x00202004ff387984 */ /* 0x000fe80008000c00 */
[----:B------:R-:W3:Y:S04]  /*25a0*/  LDS.128 R40, [R160+0x20] ;  /* 0x00002000a0287984 */ /* 0x000ee80000000c00 */
[----:B------:R-:W-:Y:S04]  /*25b0*/  LDS.128 R60, [UR4+0x2030] ;  /* 0x00203004ff3c7984 */ /* 0x000fe80008000c00 */
[----:B------:R-:W4:Y:S04]  /*25c0*/  LDS.128 R44, [R160+0x30] ;  /* 0x00003000a02c7984 */ /* 0x000f280000000c00 */
[----:B------:R-:W-:Y:S04]  /*25d0*/  LDS.128 R64, [UR4+0x2040] ;  /* 0x00204004ff407984 */ /* 0x000fe80008000c00 */
[----:B------:R-:W-:Y:S04]  /*25e0*/  LDS.128 R68, [UR4+0x2050] ;  /* 0x00205004ff447984 */ /* 0x000fe80008000c00 */
[----:B------:R-:W-:Y:S01]  /*25f0*/  LDS.128 R72, [UR4+0x2060] ;  /* 0x00206004ff487984 */ /* 0x000fe20008000c00 */
[----:B0-----:R-:W-:-:S03]  /*2600*/  FFMA R48, R4, R48, RZ ;  /* 0x0000003004307223 */ /* 0x001fc600000000ff */
[----:B------:R-:W-:Y:S01]  /*2610*/  LDS.128 R76, [UR4+0x2070] ;  /* 0x00207004ff4c7984 */ /* 0x000fe20008000c00 */
[----:B------:R-:W-:-:S03]  /*2620*/  FFMA R49, R5, R49, R48 ;  /* 0x0000003105317223 */ /* 0x000fc60000000030 */
[----:B------:R-:W-:Y:S01]  /*2630*/  LDS.128 R80, [UR4+0x2080] ;  /* 0x00208004ff507984 */ /* 0x000fe20008000c00 */
[----:B------:R-:W-:-:S03]  /*2640*/  FFMA R50, R6, R50, R49 ;  /* 0x0000003206327223 */ /* 0x000fc60000000031 */
[----:B------:R-:W-:Y:S01]  /*2650*/  LDS.128 R84, [UR4+0x2090] ;  /* 0x00209004ff547984 */ /* 0x000fe20008000c00 */
[----:B------:R-:W-:-:S03]  /*2660*/  FFMA R51, R7, R51, R50 ;  /* 0x0000003307337223 */ /* 0x000fc60000000032 */
[----:B------:R-:W-:Y:S01]  /*2670*/  LDS.128 R88, [UR4+0x20a0] ;  /* 0x0020a004ff587984 */ /* 0x000fe20008000c00 */
[----:B--2---:R-:W-:-:S03]  /*2680*/  FFMA R52, R36, R52, R51 ;  /* 0x0000003424347223 */ /* 0x004fc60000000033 */
[----:B------:R-:W-:Y:S01]  /*2690*/  LDS.128 R92, [UR4+0x20b0] ;  /* 0x0020b004ff5c7984 */ /* 0x000fe20008000c00 */
[----:B------:R-:W-:-:S03]  /*26a0*/  FFMA R53, R37, R53, R52 ;  /* 0x0000003525357223 */ /* 0x000fc60000000034 */
[----:B------:R-:W0:Y:S01]  /*26b0*/  LDS.128 R48, [R160+0x40] ;  /* 0x00004000a0307984 */ /* 0x000e220000000c00 */
[----:B------:R-:W-:-:S03]  /*26c0*/  FFMA R54, R38, R54, R53 ;  /* 0x0000003626367223 */ /* 0x000fc60000000035 */
[----:B------:R-:W-:Y:S01]  /*26d0*/  LDS.128 R96, [UR4+0x20c0] ;  /* 0x0020c004ff607984 */ /* 0x000fe20008000c00 */
[----:B------:R-:W-:-:S03]  /*26e0*/  FFMA R55, R39, R55, R54 ;  /* 0x0000003727377223 */ /* 0x000fc60000000036 */
[----:B------:R-:W-:Y:S01]  /*26f0*/  LDS.128 R100, [UR4+0x20d0] ;  /* 0x0020d004ff647984 */ /* 0x000fe20008000c00 */
[----:B---3--:R-:W-:-:S03]  /*2700*/  FFMA R56, R40, R56, R55 ;  /* 0x0000003828387223 */ /* 0x008fc60000000037 */
[----:B------:R-:W-:Y:S01]  /*2710*/  LDS.128 R104, [UR4+0x20e0] ;  /* 0x0020e004ff687984 */ /* 0x000fe20008000c00 */
[----:B------:R-:W-:-:S03]  /*2720*/  FFMA R57, R41, R57, R56 ;  /* 0x0000003929397223 */ /* 0x000fc60000000038 */
[----:B------:R-:W2:Y:S01]  /*2730*/  LDS.128 R52, [R160+0x50] ;  /* 0x00005000a0347984 */ /* 0x000ea20000000c00 */
[----:B------:R-:W-:-:S03]  /*2740*/  FFMA R58, R42, R58, R57 ;  /* 0x0000003a2a3a7223 */ /* 0x000fc60000000039 */
[----:B------:R-:W-:Y:S01]  /*2750*/  LDS.128 R108, [UR4+0x20f0] ;  /* 0x0020f004ff6c7984 */ /* 0x000fe20008000c00 */
[----:B------:R-:W-:-:S03]  /*2760*/  FFMA R59, R43, R59, R58 ;  /* 0x0000003b2b3b7223 */ /* 0x000fc6000000003a */
[----:B------:R-:W-:Y:S01]  /*2770*/  LDS.128 R112, [UR4+0x2100] ;  /* 0x00210004ff707984 */ /* 0x000fe20008000c00 */
[----:B----4-:R-:W-:-:S03]  /*2780*/  FFMA R60, R44, R60, R59 ;  /* 0x0000003c2c3c7223 */ /* 0x010fc6000000003b */
[----:B------:R-:W-:Y:S01]  /*2790*/  LDS.128 R116, [UR4+0x2110] ;  /* 0x00211004ff747984 */ /* 0x000fe20008000c00 */
[----:B------:R-:W-:-:S03]  /*27a0*/  FFMA R61, R45, R61, R60 ;  /* 0x0000003d2d3d7223 */ /* 0x000fc6000000003c */
[----:B------:R-:W3:Y:S01]  /*27b0*/  LDS.128 R56, [R160+0x60] ;  /* 0x00006000a0387984 */ /* 0x000ee20000000c00 */
[----:B------:R-:W-:-:S03]  /*27c0*/  FFMA R62, R46, R62, R61 ;  /* 0x0000003e2e3e7223 */ /* 0x000fc6000000003d */
[----:B------:R-:W-:Y:S01]  /*27d0*/  LDS.128 R120, [UR4+0x2120] ;  /* 0x00212004ff787984 */ /* 0x000fe20008000c00 */
[----:B------:R-:W-:-:S03]  /*27e0*/  FFMA R63, R47, R63, R62 ;  /* 0x0000003f2f3f7223 */ /* 0x000fc6000000003e */
[----:B------:R-:W-:Y:S01]  /*27f0*/  LDS.128 R124, [UR4+0x2130] ;  /* 0x00213004ff7c7984 */ /* 0x000fe20008000c00 */
[----:B0-----:R-:W-:-:S03]  /*2800*/  FFMA R64, R48, R64, R63 ;  /* 0x0000004030407223 */ /* 0x001fc6000000003f */
[----:B------:R-:W-:Y:S01]  /*2810*/  LDS.128 R136, [UR4+0x2140] ;  /* 0x00214004ff887984 */ /* 0x000fe20008000c00 */
[----:B------:R-:W-:-:S03]  /*2820*/  FFMA R65, R49, R65, R64 ;  /* 0x0000004131417223 */ /* 0x000fc60000000040 */
[----:B------:R-:W0:Y:S01]  /*2830*/  LDS.128 R60, [R160+0x70] ;  /* 0x00007000a03c7984 */ /* 0x000e220000000c00 */
[----:B------:R-:W-:-:S03]  /*2840*/  FFMA R66, R50, R66, R65 ;  /* 0x0000004232427223 */ /* 0x000fc60000000041 */
[----:B------:R-:W-:Y:S01]  /*2850*/  LDS.128 R128, [UR4+0x2150] ;  /* 0x00215004ff807984 */ /* 0x000fe20008000c00 */
[----:B------:R-:W-:-:S03]  /*2860*/  FFMA R67, R51, R67, R66 ;  /* 0x0000004333437223 */ /* 0x000fc60000000042 */
[----:B------:R-:W-:Y:S01]  /*2870*/  LDS.128 R132, [UR4+0x2160] ;  /* 0x00216004ff847984 */ /* 0x000fe20008000c00 */
[----:B--2---:R-:W-:-:S03]  /*2880*/  FFMA R68, R52, R68, R67 ;  /* 0x0000004434447223 */ /* 0x004fc60000000043 */
[----:B------:R-:W-:Y:S01]  /*2890*/  LDS.128 R144, [UR4+0x2190] ;  /* 0x00219004ff907984 */ /* 0x000fe20008000c00 */
[----:B------:R-:W-:-:S03]  /*28a0*/  FFMA R69, R53, R69, R68 ;  /* 0x0000004535457223 */ /* 0x000fc60000000044 */
[----:B------:R-:W2:Y:S01]  /*28b0*/  LDS.128 R64, [R160+0x80] ;  /* 0x00008000a0407984 */ /* 0x000ea20000000c00 */
[----:B------:R-:W-:-:S03]  /*28c0*/  FFMA R70, R54, R70, R69 ;  /* 0x0000004636467223 */ /* 0x000fc60000000045 */
[----:B------:R-:W-:Y:S01]  /*28d0*/  LDS.128 R152, [UR4+0x21a0] ;  /* 0x0021a004ff987984 */ /* 0x000fe20008000c00 */
[----:B------:R-:W-:-:S03]  /*28e0*/  FFMA R71, R55, R71, R70 ;  /* 0x0000004737477223 */ /* 0x000fc60000000046 */
[----:B------:R-:W-:Y:S01]  /*28f0*/  LDS.128 R148, [UR4+0x21b0] ;  /* 0x0021b004ff947984 */ /* 0x000fe20008000c00 */
[----:B---3--:R-:W-:-:S03]  /*2900*/  FFMA R72, R56, R72, R71 ;  /* 0x0000004838487223 */ /* 0x008fc60000000047 */
[----:B------:R-:W-:Y:S01]  /*2910*/  LDS.128 R156, [UR4+0x21d0] ;  /* 0x0021d004ff9c7984 */ /* 0x000fe20008000c00 */
[----:B------:R-:W-:-:S03]  /*2920*/  FFMA R73, R57, R73, R72 ;  /* 0x0000004939497223 */ /* 0x000fc60000000048 */
[----:B------:R-:W3:Y:S01]  /*2930*/  LDS.128 R68, [R160+0x90] ;  /* 0x00009000a0447984 */ /* 0x000ee20000000c00 */
[----:B------:R-:W-:-:S04]  /*2940*/  FFMA R74, R58, R74, R73 ;  /* 0x0000004a3a4a7223 */ /* 0x000fc80000000049 */
[----:B------:R-:W-:-:S04]  /*2950*/  FFMA R75, R59, R75, R74 ;  /* 0x0000004b3b4b7223 */ /* 0x000fc8000000004a */
[----:B0-----:R-:W-:Y:S02]  /*2960*/  FFMA R76, R60, R76, R75 ;  /* 0x0000004c3c4c7223 */ /* 0x001fe4000000004b */
[----:B------:R-:W0:Y:S02]  /*2970*/  LDS.128 R72, [R160+0xa0] ;  /* 0x0000a000a0487984 */ /* 0x000e240000000c00 */
[----:B------:R-:W-:-:S04]  /*2980*/  FFMA R77, R61, R77, R76 ;  /* 0x0000004d3d4d7223 */ /* 0x000fc8000000004c */
[----:B------:R-:W-:-:S04]  /*2990*/  FFMA R78, R62, R78, R77 ;  /* 0x0000004e3e4e7223 */ /* 0x000fc8000000004d */
[----:B------:R-:W-:-:S04]  /*29a0*/  FFMA R79, R63, R79, R78 ;  /* 0x0000004f3f4f7223 */ /* 0x000fc8000000004e */
[----:B--2---:R-:W-:Y:S02]  /*29b0*/  FFMA R80, R64, R80, R79 ;  /* 0x0000005040507223 */ /* 0x004fe4000000004f */
[----:B------:R-:W2:Y:S02]  /*29c0*/  LDS.128 R76, [R160+0xb0] ;  /* 0x0000b000a04c7984 */ /* 0x000ea40000000c00 */
[----:B------:R-:W-:-:S04]  /*29d0*/  FFMA R81, R65, R81, R80 ;  /* 0x0000005141517223 */ /* 0x000fc80000000050 */
[----:B------:R-:W-:-:S04]  /*29e0*/  FFMA R82, R66, R82, R81 ;  /* 0x0000005242527223 */ /* 0x000fc80000000051 */
[----:B------:R-:W-:-:S04]  /*29f0*/  FFMA R83, R67, R83, R82 ;  /* 0x0000005343537223 */ /* 0x000fc80000000052 */
[----:B---3--:R-:W-:Y:S02]  /*2a00*/  FFMA R84, R68, R84, R83 ;  /* 0x0000005444547223 */ /* 0x008fe40000000053 */
[----:B------:R-:W3:Y:S02]  /*2a10*/  LDS.128 R80, [R160+0xc0] ;  /* 0x0000c000a0507984 */ /* 0x000ee40000000c00 */
[----:B------:R-:W-:-:S04]  /*2a20*/  FFMA R85, R69, R85, R84 ;  /* 0x0000005545557223 */ /* 0x000fc80000000054 */
        /* <DEDUP_REMOVED lines=52> */
[----:B--2---:R-:W-:-:S04]  /*2d70*/  FFMA R126, R112, R136, R126 ;  /* 0x00000088707e7223 */ /* 0x004fc8000000007e */
[----:B------:R-:W-:-:S04]  /*2d80*/  FFMA R126, R113, R137, R126 ;  /* 0x00000089717e7223 */ /* 0x000fc8000000007e */
[----:B------:R-:W-:-:S04]  /*2d90*/  FFMA R126, R114, R138, R126 ;  /* 0x0000008a727e7223 */ /* 0x000fc8000000007e */
[----:B------:R-:W-:Y:S02]  /*2da0*/  FFMA R140, R115, R139, R126 ;  /* 0x0000008b738c7223 */ /* 0x000fe4000000007e */
[----:B------:R-:W-:Y:S02]  /*2db0*/  LDS.128 R136, [UR4+0x2170] ;  /* 0x00217004ff887984 */ /* 0x000fe40008000c00 */
[----:B---3--:R-:W-:Y:S02]  /*2dc0*/  FFMA R128, R116, R128, R140 ;  /* 0x0000008074807223 */ /* 0x008fe4000000008c */
[----:B------:R-:W2:Y:S02]  /*2dd0*/  LDS.128 R124, [R160+0x170] ;  /* 0x00017000a07c7984 */ /* 0x000ea40000000c00 */
[----:B------:R-:W-:Y:S02]  /*2de0*/  FFMA R128, R117, R129, R128 ;  /* 0x0000008175807223 */ /* 0x000fe40000000080 */
[----:B------:R-:W-:Y:S02]  /*2df0*/  LDS.128 R140, [UR4+0x2180] ;  /* 0x00218004ff8c7984 */ /* 0x000fe40008000c00 */
        /* <DEDUP_REMOVED lines=9> */
[----:B------:R-:W-:Y:S02]  /*2e90*/  FFMA R138, R126, R138, R132 ;  /* 0x0000008a7e8a7223 */ /* 0x000fe40000000084 */
[----:B------:R-:W2:Y:S02]  /*2ea0*/  LDS.128 R132, [R160+0x190] ;  /* 0x00019000a0847984 */ /* 0x000ea40000000c00 */
[----:B------:R-:W-:-:S04]  /*2eb0*/  FFMA R138, R127, R139, R138 ;  /* 0x0000008b7f8a7223 */ /* 0x000fc8000000008a */
[----:B0-----:R-:W-:-:S04]  /*2ec0*/  FFMA R138, R128, R140, R138 ;  /* 0x0000008c808a7223 */ /* 0x001fc8000000008a */
[----:B------:R-:W-:-:S04]  /*2ed0*/  FFMA R138, R129, R141, R138 ;  /* 0x0000008d818a7223 */ /* 0x000fc8000000008a */
[----:B------:R-:W-:-:S04]  /*2ee0*/  FFMA R138, R130, R142, R138 ;  /* 0x0000008e828a7223 */ /* 0x000fc8000000008a */
[----:B------:R-:W-:Y:S02]  /*2ef0*/  FFMA R143, R131, R143, R138 ;  /* 0x0000008f838f7223 */ /* 0x000fe4000000008a */
[----:B------:R-:W0:Y:S02]  /*2f00*/  LDS.128 R136, [R160+0x1a0] ;  /* 0x0001a000a0887984 */ /* 0x000e240000000c00 */
[----:B--2---:R-:W-:Y:S02]  /*2f10*/  FFMA R144, R132, R144, R143 ;  /* 0x0000009084907223 */ /* 0x004fe4000000008f */
[----:B------:R-:W2:Y:S02]  /*2f20*/  LDS.128 R140, [R160+0x1b0] ;  /* 0x0001b000a08c7984 */ /* 0x000ea40000000c00 */
[----:B------:R-:W-:-:S04]  /*2f30*/  FFMA R144, R133, R145, R144 ;  /* 0x0000009185907223 */ /* 0x000fc80000000090 */
[----:B------:R-:W-:-:S04]  /*2f40*/  FFMA R144, R134, R146, R144 ;  /* 0x0000009286907223 */ /* 0x000fc80000000090 */
[----:B------:R-:W-:-:S04]  /*2f50*/  FFMA R144, R135, R147, R144 ;  /* 0x0000009387907223 */ /* 0x000fc80000000090 */
[----:B0-----:R-:W-:-:S04]  /*2f60*/  FFMA R144, R136, R152, R144 ;  /* 0x0000009888907223 */ /* 0x001fc80000000090 */
[----:B------:R-:W-:-:S04]  /*2f70*/  FFMA R144, R137, R153, R144 ;  /* 0x0000009989907223 */ /* 0x000fc80000000090 */
[----:B------:R-:W-:-:S04]  /*2f80*/  FFMA R144, R138, R154, R144 ;  /* 0x0000009a8a907223 */ /* 0x000fc80000000090 */
[----:B------:R-:W-:Y:S02]  /*2f90*/  FFMA R144, R139, R155, R144 ;  /* 0x0000009b8b907223 */ /* 0x000fe40000000090 */
[----:B------:R-:W-:Y:S02]  /*2fa0*/  LDS.128 R152, [UR4+0x21c0] ;  /* 0x0021c004ff987984 */ /* 0x000fe40008000c00 */
[----:B--2---:R-:W-:-:S04]  /*2fb0*/  FFMA R144, R140, R148, R144 ;  /* 0x000000948c907223 */ /* 0x004fc80000000090 */
[----:B------:R-:W-:-:S04]  /*2fc0*/  FFMA R144, R141, R149, R144 ;  /* 0x000000958d907223 */ /* 0x000fc80000000090 */
[----:B------:R-:W-:Y:S02]  /*2fd0*/  FFMA R150, R142, R150, R144 ;  /* 0x000000968e967223 */ /* 0x000fe40000000090 */
[----:B------:R-:W0:Y:S02]  /*2fe0*/  LDS.128 R144, [R160+0x1c0] ;  /* 0x0001c000a0907984 */ /* 0x000e240000000c00 */
[----:B------:R-:W-:Y:S02]  /*2ff0*/  FFMA R161, R143, R151, R150 ;  /* 0x000000978fa17223 */ /* 0x000fe40000000096 */
[----:B------:R-:W2:Y:S02]  /*3000*/  LDS.128 R148, [R160+0x1d0] ;  /* 0x0001d000a0947984 */ /* 0x000ea40000000c00 */
[----:B0-----:R-:W-:-:S04]  /*3010*/  FFMA R152, R144, R152, R161 ;  /* 0x0000009890987223 */ /* 0x001fc800000000a1 */
[----:B------:R-:W-:-:S04]  /*3020*/  FFMA R152, R145, R153, R152 ;  /* 0x0000009991987223 */ /* 0x000fc80000000098 */
[----:B------:R-:W-:-:S04]  /*3030*/  FFMA R152, R146, R154, R152 ;  /* 0x0000009a92987223 */ /* 0x000fc80000000098 */
[----:B------:R-:W-:-:S04]  /*3040*/  FFMA R152, R147, R155, R152 ;  /* 0x0000009b93987223 */ /* 0x000fc80000000098 */
[----:B--2---:R-:W-:-:S04]  /*3050*/  FFMA R152, R148, R156, R152 ;  /* 0x0000009c94987223 */ /* 0x004fc80000000098 */
[----:B------:R-:W-:-:S04]  /*3060*/  FFMA R152, R149, R157, R152 ;  /* 0x0000009d95987223 */ /* 0x000fc80000000098 */
[----:B------:R-:W-:-:S04]  /*3070*/  FFMA R152, R150, R158, R152 ;  /* 0x0000009e96987223 */ /* 0x000fc80000000098 */
[----:B------:R-:W-:Y:S02]  /*3080*/  FFMA R161, R151, R159, R152 ;  /* 0x0000009f97a17223 */ /* 0x000fe40000000098 */
[----:B------:R-:W-:Y:S04]  /*3090*/  LDS.128 R156, [UR4+0x21e0] ;  /* 0x0021e004ff9c7984 */ /* 0x000fe80008000c00 */
[----:B------:R-:W0:Y:S02]  /*30a0*/  LDS.128 R152, [R160+0x1e0] ;  /* 0x0001e000a0987984 */ /* 0x000e240000000c00 */
[----:B0-----:R-:W-:-:S04]  /*30b0*/  FFMA R156, R152, R156, R161 ;  /* 0x0000009c989c7223 */ /* 0x001fc800000000a1 */
[----:B------:R-:W-:-:S04]  /*30c0*/  FFMA R156, R153, R157, R156 ;  /* 0x0000009d999c7223 */ /* 0x000fc8000000009c */
[----:B------:R-:W-:-:S04]  /*30d0*/  FFMA R156, R154, R158, R156 ;  /* 0x0000009e9a9c7223 */ /* 0x000fc8000000009c */
[----:B------:R-:W-:Y:S02]  /*30e0*/  FFMA R173, R155, R159, R156 ;  /* 0x0000009f9bad7223 */ /* 0x000fe4000000009c */
[----:B------:R-:W-:Y:S04]  /*30f0*/  LDS.128 R156, [R160+0x1f0] ;  /* 0x0001f000a09c7984 */ /* 0x000fe80000000c00 */
[----:B------:R-:W0:Y:S02]  /*3100*/  LDS.128 R160, [UR4+0x21f0] ;  /* 0x0021f004ffa07984 */ /* 0x000e240008000c00 */
[----:B0-----:R-:W-:-:S04]  /*3110*/  FFMA R160, R156, R160, R173 ;  /* 0x000000a09ca07223 */ /* 0x001fc800000000ad */
[----:B------:R-:W-:Y:S01]  /*3120*/  FFMA R160, R157, R161, R160 ;  /* 0x000000a19da07223 */ /* 0x000fe200000000a0 */
[----:B------:R-:W-:-:S03]  /*3130*/  IADD3 R161, PT, PT, R33, 0x1, RZ ;  /* 0x0000000121a17810 */ /* 0x000fc60007ffe0ff */
[----:B------:R-:W-:Y:S01]  /*3140*/  FFMA R160, R158, R162, R160 ;  /* 0x000000a29ea07223 */ /* 0x000fe200000000a0 */
[----:B------:R-:W-:-:S03]  /*3150*/  ISETP.GE.AND P0, PT, R161, UR6, PT ;  /* 0x00000006a1007c0c */ /* 0x000fc6000bf06270 */
[----:B------:R-:W-:-:S04]  /*3160*/  FFMA R160, R159, R163, R160 ;  /* 0x000000a39fa07223 */ /* 0x000fc800000000a0 */
[----:B-1----:R-:W-:-:S05]  /*3170*/  FMUL R252, R160, UR5 ;  /* 0x00000005a0fc7c20 */ /* 0x002fca0008400000 */
[----:B------:R3:W-:Y:S01]  /*3180*/  STL [R1+0x78], R252 ;  /* 0x000078fc01007387 */ /* 0x0007e20000100800 */
[----:B------:R-:W-:Y:S01]  /*3190*/  FMNMX R173, R252, -INF , !PT ;  /* 0xff800000fcad7809 */ /* 0x000fe20007800000 */
[----:B------:R-:W-:Y:S06]  /*31a0*/  @P0 BRA `(.L_x_23) ;  /* 0x0000009800dc0947 */ /* 0x000fec0003800000 */
[----:B------:R-:W0:Y:S02]  /*31b0*/  LDS.128 R160, [UR4+0x2200] ;  /* 0x00220004ffa07984 */ /* 0x000e240008000c00 */
[----:B0-----:R-:W-:-:S04]  /*31c0*/  FFMA R160, R4, R160, RZ ;  /* 0x000000a004a07223 */ /* 0x001fc800000000ff */
[----:B------:R-:W-:-:S04]  /*31d0*/  FFMA R160, R5, R161, R160 ;  /* 0x000000a105a07223 */ /* 0x000fc800000000a0 */
[----:B------:R-:W-:-:S04]  /*31e0*/  FFMA R160, R6, R162, R160 ;  /* 0x000000a206a07223 */ /* 0x000fc800000000a0 */
[----:B---3--:R-:W-:Y:S02]  /*31f0*/  FFMA R252, R7, R163, R160 ;  /* 0x000000a307fc7223 */ /* 0x008fe400000000a0 */
[----:B------:R-:W0:Y:S02]  /*3200*/  LDS.128 R160, [UR4+0x2210] ;  /* 0x00221004ffa07984 */ /* 0x000e240008000c00 */
[----:B0-----:R-:W-:-:S04]  /*3210*/  FFMA R160, R36, R160, R252 ;  /* 0x000000a024a07223 */ /* 0x001fc800000000fc */
[----:B------:R-:W-:-:S04]  /*3220*/  FFMA R160, R37, R161, R160 ;  /* 0x000000a125a07223 */ /* 0x000fc800000000a0 */
[----:B------:R-:W-:-:S04]  /*3230*/  FFMA R160, R38, R162, R160 ;  /* 0x000000a226a07223 */ /* 0x000fc800000000a0 */
[----:B------:R-:W-:Y:S02]  /*3240*/  FFMA R252, R39, R163, R160 ;  /* 0x000000a327fc7223 */ /* 0x000fe400000000a0 */
        /* <DEDUP_REMOVED lines=147> */
[----:B------:R-:W-:Y:S01]  /*3b80*/  FFMA R160, R157, R161, R160 ;  /* 0x000000a19da07223 */ /* 0x000fe200000000a0 */
[----:B------:R-:W-:-:S03]  /*3b90*/  IADD3 R161, PT, PT, R33, 0x2, RZ ;  /* 0x0000000221a17810 */ /* 0x000fc60007ffe0ff */
[----:B------:R-:W-:Y:S01]  /*3ba0*/  FFMA R160, R158, R162, R160 ;  /* 0x000000a29ea07223 */ /* 0x000fe200000000a0 */
[----:B------:R-:W-:-:S03]  /*3bb0*/  ISETP.GE.AND P0, PT, R161, UR6, PT ;  /* 0x00000006a1007c0c */ /* 0x000fc6000bf06270 */
[----:B------:R-:W-:-:S04]  /*3bc0*/  FFMA R160, R159, R163, R160 ;  /* 0x000000a39fa07223 */ /* 0x000fc800000000a0 */
[----:B------:R-:W-:-:S05]  /*3bd0*/  FMUL R252, R160, UR5 ;  /* 0x00000005a0fc7c20 */ /* 0x000fca0008400000 */
[----:B------:R4:W-:Y:S01]  /*3be0*/  STL [R1+0x74], R252 ;  /* 0x000074fc01007387 */ /* 0x0009e20000100800 */
[----:B------:R-:W-:Y:S01]  /*3bf0*/  FMNMX R173, R173, R252, !PT ;  /* 0x000000fcadad7209 */ /* 0x000fe20007800000 */
[----:B------:R-:W-:Y:S06]  /*3c00*/  @P0 BRA `(.L_x_23) ;  /* 0x0000009000440947 */ /* 0x000fec0003800000 */
[----:B------:R-:W0:Y:S02]  /*3c10*/  LDS.128 R160, [UR4+0x2400] ;  /* 0x00240004ffa07984 */ /* 0x000e240008000c00 */
[----:B0-----:R-:W-:-:S04]  /*3c20*/  FFMA R160, R4, R160, RZ ;  /* 0x000000a004a07223 */ /* 0x001fc800000000ff */
[----:B------:R-:W-:-:S04]  /*3c30*/  FFMA R160, R5, R161, R160 ;  /* 0x000000a105a07223 */ /* 0x000fc800000000a0 */
[----:B------:R-:W-:-:S04]  /*3c40*/  FFMA R160, R6, R162, R160 ;  /* 0x000000a206a07223 */ /* 0x000fc800000000a0 */
[----:B----4-:R-:W-:Y:S02]  /*3c50*/  FFMA R252, R7, R163, R160 ;  /* 0x000000a307fc7223 */ /* 0x010fe400000000a0 */
        /* <DEDUP_REMOVED lines=161> */
[----:B------:R-:W1:Y:S02]  /*4670*/  LDS.128 R160, [UR4+0x2600] ;  /* 0x00260004ffa07984 */ /* 0x000e640008000c00 */
[----:B-1----:R-:W-:-:S04]  /*4680*/  FFMA R160, R4, R160, RZ ;  /* 0x000000a004a07223 */ /* 0x002fc800000000ff */
[----:B------:R-:W-:-:S04]  /*4690*/  FFMA R160, R5, R161, R160 ;  /* 0x000000a105a07223 */ /* 0x000fc800000000a0 */
[----:B------:R-:W-:-:S04]  /*46a0*/  FFMA R160, R6, R162, R160 ;  /* 0x000000a206a07223 */ /* 0x000fc800000000a0 */
[----:B0-----:R-:W-:Y:S02]  /*46b0*/  FFMA R252, R7, R163, R160 ;  /* 0x000000a307fc7223 */ /* 0x001fe400000000a0 */
        /* <DEDUP_REMOVED lines=1991> */
[----:B------:R-:W-:Y:S02]  /*c330*/  FFMA R163, R7, R163, R160 ;  /* 0x000000a307a37223 */ /* 0x000fe400000000a0 */
[----:B------:R-:W1:Y:S02]  /*c340*/  LDS.128 R4, [UR4+0x3e10] ;  /* 0x003e1004ff047984 */ /* 0x000e640008000c00 */
[----:B-1----:R-:W-:Y:S02]  /*c350*/  FFMA R4, R36, R4, R163 ;  /* 0x0000000424047223 */ /* 0x002fe400000000a3 */
[----:B------:R-:W1:Y:S02]  /*c360*/  LDS.128 R160, [UR4+0x3e20] ;  /* 0x003e2004ffa07984 */ /* 0x000e640008000c00 */
[----:B------:R-:W-:-:S04]  /*c370*/  FFMA R5, R37, R5, R4 ;  /* 0x0000000525057223 */ /* 0x000fc80000000004 */
[----:B------:R-:W-:-:S04]  /*c380*/  FFMA R5, R38, R6, R5 ;  /* 0x0000000626057223 */ /* 0x000fc80000000005 */
[----:B------:R-:W-:Y:S02]  /*c390*/  FFMA R39, R39, R7, R5 ;  /* 0x0000000727277223 */ /* 0x000fe40000000005 */
[----:B------:R-:W2:Y:S02]  /*c3a0*/  LDS.128 R4, [UR4+0x3e30] ;  /* 0x003e3004ff047984 */ /* 0x000ea40008000c00 */
[----:B-1----:R-:W-:-:S04]  /*c3b0*/  FFMA R39, R40, R160, R39 ;  /* 0x000000a028277223 */ /* 0x002fc80000000027 */
[----:B------:R-:W-:-:S04]  /*c3c0*/  FFMA R39, R41, R161, R39 ;  /* 0x000000a129277223 */ /* 0x000fc80000000027 */
[----:B------:R-:W-:-:S04]  /*c3d0*/  FFMA R39, R42, R162, R39 ;  /* 0x000000a22a277223 */ /* 0x000fc80000000027 */
[----:B------:R-:W-:Y:S02]  /*c3e0*/  FFMA R163, R43, R163, R39 ;  /* 0x000000a32ba37223 */ /* 0x000fe40000000027 */
[----:B------:R-:W1:Y:S02]  /*c3f0*/  LDS.128 R36, [UR4+0x3e40] ;  /* 0x003e4004ff247984 */ /* 0x000e640008000c00 */
[----:B--2---:R-:W-:Y:S02]  /*c400*/  FFMA R4, R44, R4, R163 ;  /* 0x000000042c047223 */ /* 0x004fe400000000a3 */
[----:B------:R-:W-:Y:S02]  /*c410*/  LDS.128 R40, [UR4+0x3e60] ;  /* 0x003e6004ff287984 */ /* 0x000fe40008000c00 */
[----:B------:R-:W-:-:S04]  /*c420*/  FFMA R4, R45, R5, R4 ;  /* 0x000000052d047223 */ /* 0x000fc80000000004 */
[----:B------:R-:W-:-:S04]  /*c430*/  FFMA R4, R46, R6, R4 ;  /* 0x000000062e047223 */ /* 0x000fc80000000004 */
[----:B------:R-:W-:Y:S02]  /*c440*/  FFMA R47, R47, R7, R4 ;  /* 0x000000072f2f7223 */ /* 0x000fe40000000004 */
[----:B------:R-:W2:Y:S02]  /*c450*/  LDS.128 R4, [UR4+0x3e50] ;  /* 0x003e5004ff047984 */ /* 0x000ea40008000c00 */
[----:B-1----:R-:W-:Y:S02]  /*c460*/  FFMA R36, R48, R36, R47 ;  /* 0x0000002430247223 */ /* 0x002fe4000000002f */
[----:B------:R-:W-:Y:S02]  /*c470*/  LDS.128 R44, [UR4+0x3ea0] ;  /* 0x003ea004ff2c7984 */ /* 0x000fe40008000c00 */
[----:B------:R-:W-:-:S04]  /*c480*/  FFMA R36, R49, R37, R36 ;  /* 0x0000002531247223 */ /* 0x000fc80000000024 */
[----:B------:R-:W-:-:S04]  /*c490*/  FFMA R38, R50, R38, R36 ;  /* 0x0000002632267223 */ /* 0x000fc80000000024 */
[----:B------:R-:W-:-:S04]  /*c4a0*/  FFMA R38, R51, R39, R38 ;  /* 0x0000002733267223 */ /* 0x000fc80000000026 */
[----:B--2---:R-:W-:Y:S02]  /*c4b0*/  FFMA R4, R52, R4, R38 ;  /* 0x0000000434047223 */ /* 0x004fe40000000026 */
[----:B------:R-:W1:Y:S02]  /*c4c0*/  LDS.128 R36, [UR4+0x3e70] ;  /* 0x003e7004ff247984 */ /* 0x000e640008000c00 */
[----:B------:R-:W-:-:S04]  /*c4d0*/  FFMA R4, R53, R5, R4 ;  /* 0x0000000535047223 */ /* 0x000fc80000000004 */
[----:B------:R-:W-:-:S04]  /*c4e0*/  FFMA R6, R54, R6, R4 ;  /* 0x0000000636067223 */ /* 0x000fc80000000004 */
[----:B------:R-:W-:-:S04]  /*c4f0*/  FFMA R6, R55, R7, R6 ;  /* 0x0000000737067223 */ /* 0x000fc80000000006 */
[----:B------:R-:W-:-:S04]  /*c500*/  FFMA R6, R56, R40, R6 ;  /* 0x0000002838067223 */ /* 0x000fc80000000006 */
[----:B------:R-:W-:Y:S02]  /*c510*/  FFMA R41, R57, R41, R6 ;  /* 0x0000002939297223 */ /* 0x000fe40000000006 */
[----:B------:R-:W2:Y:S02]  /*c520*/  LDS.128 R4, [UR4+0x3e80] ;  /* 0x003e8004ff047984 */ /* 0x000ea40008000c00 */
[----:B------:R-:W-:-:S04]  /*c530*/  FFMA R41, R58, R42, R41 ;  /* 0x0000002a3a297223 */ /* 0x000fc80000000029 */
[----:B------:R-:W-:Y:S02]  /*c540*/  FFMA R59, R59, R43, R41 ;  /* 0x0000002b3b3b7223 */ /* 0x000fe40000000029 */
[----:B------:R-:W3:Y:S02]  /*c550*/  LDS.128 R40, [UR4+0x3e90] ;  /* 0x003e9004ff287984 */ /* 0x000ee40008000c00 */
[----:B-1----:R-:W-:-:S04]  /*c560*/  FFMA R36, R60, R36, R59 ;  /* 0x000000243c247223 */ /* 0x002fc8000000003b */
        /* <DEDUP_REMOVED lines=8> */
[----:B---3--:R-:W-:-:S04]  /*c5f0*/  FFMA R6, R68, R40, R6 ;  /* 0x0000002844067223 */ /* 0x008fc80000000006 */
[----:B------:R-:W-:Y:S02]  /*c600*/  FFMA R41, R69, R41, R6 ;  /* 0x0000002945297223 */ /* 0x000fe40000000006 */
[----:B------:R-:W2:Y:S02]  /*c610*/  LDS.128 R4, [UR4+0x3ec0] ;  /* 0x003ec004ff047984 */ /* 0x000ea40008000c00 */
[----:B------:R-:W-:-:S04]  /*c620*/  FFMA R42, R70, R42, R41 ;  /* 0x0000002a462a7223 */ /* 0x000fc80000000029 */
[----:B------:R-:W-:-:S04]  /*c630*/  FFMA R43, R71, R43, R42 ;  /* 0x0000002b472b7223 */ /* 0x000fc8000000002a */
[----:B------:R-:W-:Y:S02]  /*c640*/  FFMA R44, R72, R44, R43 ;  /* 0x0000002c482c7223 */ /* 0x000fe4000000002b */
[----:B------:R-:W3:Y:S02]  /*c650*/  LDS.128 R40, [UR4+0x3ed0] ;  /* 0x003ed004ff287984 */ /* 0x000ee40008000c00 */
[----:B------:R-:W-:-:S04]  /*c660*/  FFMA R45, R73, R45, R44 ;  /* 0x0000002d492d7223 */ /* 0x000fc8000000002c */
[----:B------:R-:W-:-:S04]  /*c670*/  FFMA R46, R74, R46, R45 ;  /* 0x0000002e4a2e7223 */ /* 0x000fc8000000002d */
[----:B------:R-:W-:-:S04]  /*c680*/  FFMA R47, R75, R47, R46 ;  /* 0x0000002f4b2f7223 */ /* 0x000fc8000000002e */
[----:B-1----:R-:W-:Y:S02]  /*c690*/  FFMA R36, R76, R36, R47 ;  /* 0x000000244c247223 */ /* 0x002fe4000000002f */
[----:B------:R-:W1:Y:S02]  /*c6a0*/  LDS.128 R44, [UR4+0x3ee0] ;  /* 0x003ee004ff2c7984 */ /* 0x000e640008000c00 */
[----:B------:R-:W-:-:S04]  /*c6b0*/  FFMA R37, R77, R37, R36 ;  /* 0x000000254d257223 */ /* 0x000fc80000000024 */
[----:B------:R-:W-:-:S04]  /*c6c0*/  FFMA R38, R78, R38, R37 ;  /* 0x000000264e267223 */ /* 0x000fc80000000025 */
[----:B------:R-:W-:-:S04]  /*c6d0*/  FFMA R39, R79, R39, R38 ;  /* 0x000000274f277223 */ /* 0x000fc80000000026 */
[----:B--2---:R-:W-:Y:S02]  /*c6e0*/  FFMA R4, R80, R4, R39 ;  /* 0x0000000450047223 */ /* 0x004fe40000000027 */
[----:B------:R-:W2:Y:S02]  /*c6f0*/  LDS.128 R36, [UR4+0x3ef0] ;  /* 0x003ef004ff247984 */ /* 0x000ea40008000c00 */
[----:B------:R-:W-:-:S04]  /*c700*/  FFMA R5, R81, R5, R4 ;  /* 0x0000000551057223 */ /* 0x000fc80000000004 */
[----:B------:R-:W-:-:S04]  /*c710*/  FFMA R6, R82, R6, R5 ;  /* 0x0000000652067223 */ /* 0x000fc80000000005 */
[----:B------:R-:W-:-:S04]  /*c720*/  FFMA R7, R83, R7, R6 ;  /* 0x0000000753077223 */ /* 0x000fc80000000006 */
[----:B---3--:R-:W-:Y:S02]  /*c730*/  FFMA R40, R84, R40, R7 ;  /* 0x0000002854287223 */ /* 0x008fe40000000007 */
        /* <DEDUP_REMOVED lines=79> */
[----:B-1----:R-:W-:-:S04]  /*cc30*/  FFMA R40, R148, R40, R7 ;  /* 0x0000002894287223 */ /* 0x002fc80000000007 */
[----:B------:R-:W-:-:S04]  /*cc40*/  FFMA R41, R149, R41, R40 ;  /* 0x0000002995297223 */ /* 0x000fc80000000028 */
[----:B------:R-:W-:-:S04]  /*cc50*/  FFMA R42, R150, R42, R41 ;  /* 0x0000002a962a7223 */ /* 0x000fc80000000029 */
[----:B------:R-:W-:-:S04]  /*cc60*/  FFMA R43, R151, R43, R42 ;  /* 0x0000002b972b7223 */ /* 0x000fc8000000002a */
[----:B--2---:R-:W-:-:S04]  /*cc70*/  FFMA R44, R152, R44, R43 ;  /* 0x0000002c982c7223 */ /* 0x004fc8000000002b */
[----:B------:R-:W-:-:S04]  /*cc80*/  FFMA R45, R153, R45, R44 ;  /* 0x0000002d992d7223 */ /* 0x000fc8000000002c */
[----:B------:R-:W-:-:S04]  /*cc90*/  FFMA R46, R154, R46, R45 ;  /* 0x0000002e9a2e7223 */ /* 0x000fc8000000002d */
[----:B------:R-:W-:-:S04]  /*cca0*/  FFMA R47, R155, R47, R46 ;  /* 0x0000002f9b2f7223 */ /* 0x000fc8000000002e */
[----:B---3--:R-:W-:-:S04]  /*ccb0*/  FFMA R36, R156, R36, R47 ;  /* 0x000000249c247223 */ /* 0x008fc8000000002f */
[----:B------:R-:W-:-:S04]  /*ccc0*/  FFMA R37, R157, R37, R36 ;  /* 0x000000259d257223 */ /* 0x000fc80000000024 */
[----:B------:R-:W-:-:S04]  /*ccd0*/  FFMA R38, R158, R38, R37 ;  /* 0x000000269e267223 */ /* 0x000fc80000000025 */
[----:B------:R-:W-:-:S04]  /*cce0*/  FFMA R38, R159, R39, R38 ;  /* 0x000000279f267223 */ /* 0x000fc80000000026 */
[----:B0-----:R-:W-:-:S05]  /*ccf0*/  FMUL R252, R38, UR5 ;  /* 0x0000000526fc7c20 */ /* 0x001fca0008400000 */
[----:B------:R0:W-:Y:S01]  /*cd00*/  STL [R1+0x7c], R252 ;  /* 0x00007cfc01007387 */ /* 0x0001e20000100800 */
[----:B------:R-:W-:-:S07]  /*cd10*/  FMNMX R173, R173, R252, !PT ;  /* 0x000000fcadad7209 */ /* 0x000fce0007800000 */
.L_x_23:
[----:B012---:R-:W2:Y:S04]  /*cd20*/  LDL.LU R4, [R1+0x30] ;  /* 0x0000300001047983 */ /* 0x007ea80000300800 */
[----:B------:R-:W5:Y:S01]  /*cd30*/  LDL R6, [R1+0x38] ;  /* 0x0000380001067983 */ /* 0x000f620000100800 */
[----:B------:R-:W-:Y:S01]  /*cd40*/  HFMA2 R76, -RZ, RZ, 0.96630859375, -0.0022525787353515625 ;  /* 0x3bbb989dff4c7431 */ /* 0x000fe200000001ff */
[----:B------:R-:W-:Y:S02]  /*cd50*/  MOV R78, 0x437c0000 ;  /* 0x437c0000004e7802 */ /* 0x000fe40000000f00 */
[----:B------:R-:W3:Y:S04]  /*cd60*/  LDL.LU R47, [R1+0x24] ;  /* 0x00002400012f7983 */ /* 0x000ee80000300800 */
[----:B------:R-:W4:Y:S04]  /*cd70*/  LDL.LU R46, [R1+0x28] ;  /* 0x00002800012e7983 */ /* 0x000f280000300800 */
[----:B------:R-:W4:Y:S04]  /*cd80*/  LDL.LU R45, [R1+0x2c] ;  /* 0x00002c00012d7983 */ /* 0x000f280000300800 */
[----:B------:R-:W3:Y:S04]  /*cd90*/  LDL.LU R44, [R1] ;  /* 0x00000000012c7983 */ /* 0x000ee80000300800 */
[----:B------:R-:W4:Y:S04]  /*cda0*/  LDL.LU R43, [R1+0x4] ;  /* 0x00000400012b7983 */ /* 0x000f280000300800 */
[----:B------:R-:W4:Y:S04]  /*cdb0*/  LDL.LU R42, [R1+0x8] ;  /* 0x00000800012a7983 */ /* 0x000f280000300800 */
[----:B------:R-:W4:Y:S04]  /*cdc0*/  LDL.LU R40, [R1+0xc] ;  /* 0x00000c0001287983 */ /* 0x000f280000300800 */
[----:B------:R-:W4:Y:S04]  /*cdd0*/  LDL.LU R39, [R1+0x10] ;  /* 0x0000100001277983 */ /* 0x000f280000300800 */
[----:B------:R-:W4:Y:S04]  /*cde0*/  LDL.LU R38, [R1+0x14] ;  /* 0x0000140001267983 */ /* 0x000f280000300800 */
[----:B------:R-:W4:Y:S04]  /*cdf0*/  LDL.LU R37, [R1+0x18] ;  /* 0x0000180001257983 */ /* 0x000f280000300800 */
[----:B------:R-:W4:Y:S01]  /*ce00*/  LDL.LU R36, [R1+0x1c] ;  /* 0x00001c0001247983 */ /* 0x000f220000300800 */
[----:B--2---:R-:W-:-:S05]  /*ce10*/  FMNMX R173, R4, R173, !PT ;  /* 0x000000ad04ad7209 */ /* 0x004fca0007800000 */
[----:B------:R-:W-:-:S04]  /*ce20*/  FADD R5, R4, -R173 ;  /* 0x800000ad04057221 */ /* 0x000fc80000000000 */
[----:B------:R-:W-:-:S04]  /*ce30*/  FFMA.SAT R7, R5, R76, 0.5 ;  /* 0x3f00000005077423 */ /* 0x000fc8000000204c */
[----:B------:R-:W-:-:S04]  /*ce40*/  FFMA.RM R7, R7, R78, 12582913 ;  /* 0x4b40000107077423 */ /* 0x000fc8000000404e */
[C---:B------:R-:W-:Y:S01]  /*ce50*/  FADD R4, R7.reuse, -12583039 ;  /* 0xcb40007f07047421 */ /* 0x040fe20000000000 */
[----:B------:R-:W-:-:S03]  /*ce60*/  SHF.L.U32 R7, R7, 0x17, RZ ;  /* 0x0000001707077819 */ /* 0x000fc600000006ff */
[----:B------:R-:W-:-:S04]  /*ce70*/  FFMA R4, R5, 1.4426950216293334961, -R4 ;  /* 0x3fb8aa3b05047823 */ /* 0x000fc80000000804 */
[----:B------:R-:W-:Y:S01]  /*ce80*/  FFMA R4, R5, 1.925963033500011079e-08, R4 ;  /* 0x32a5706005047823 */ /* 0x000fe20000000004 */
[----:B-----5:R-:W-:Y:S02]  /*ce90*/  SHF.L.U32 R5, R6, 0x4, RZ ;  /* 0x0000000406057819 */ /* 0x020fe400000006ff */
[----:B------:R-:W2:Y:S03]  /*cea0*/  LDL.LU R6, [R1+0x20] ;  /* 0x0000200001067983 */ /* 0x000ea60000300800 */
[----:B------:R-:W0:Y:S01]  /*ceb0*/  MUFU.EX2 R4, R4 ;  /* 0x0000000400047308 */ /* 0x000e220000000800 */
[----:B------:R-:W-:Y:S01]  /*cec0*/  MOV R90, R173 ;  /* 0x000000ad005a7202 */ /* 0x000fe20000000f00 */
[----:B0-----:R-:W-:-:S04]  /*ced0*/  FMUL R7, R7, R4 ;  /* 0x0000000407077220 */ /* 0x001fc80000400000 */
[-C--:B---3--:R-:W-:Y:S01]  /*cee0*/  FMUL R44, R44, R7.reuse ;  /* 0x000000072c2c7220 */ /* 0x088fe20000400000 */
[-C--:B----4-:R-:W-:Y:S01]  /*cef0*/  FMUL R43, R43, R7.reuse ;  /* 0x000000072b2b7220 */ /* 0x090fe20000400000 */
[-C--:B------:R-:W-:Y:S01]  /*cf00*/  FMUL R42, R42, R7.reuse ;  /* 0x000000072a2a7220 */ /* 0x080fe20000400000 */
[-C--:B------:R-:W-:Y:S01]  /*cf10*/  FMUL R40, R40, R7.reuse ;  /* 0x0000000728287220 */ /* 0x080fe20000400000 */
[-C--:B------:R-:W-:Y:S01]  /*cf20*/  FMUL R39, R39, R7.reuse ;  /* 0x0000000727277220 */ /* 0x080fe20000400000 */
[----:B------:R3:W-:Y:S01]  /*cf30*/  STL [R1], R44 ;  /* 0x0000002c01007387 */ /* 0x0007e20000100800 */
[-C--:B------:R-:W-:Y:S01]  /*cf40*/  FMUL R38, R38, R7.reuse ;  /* 0x0000000726267220 */ /* 0x080fe20000400000 */
[-C--:B------:R-:W-:Y:S01]  /*cf50*/  FMUL R37, R37, R7.reuse ;  /* 0x0000000725257220 */ /* 0x080fe20000400000 */
[-C--:B------:R-:W-:Y:S01]  /*cf60*/  FMUL R36, R36, R7.reuse ;  /* 0x0000000724247220 */ /* 0x080fe20000400000 */
[----:B------:R3:W-:Y:S01]  /*cf70*/  STL [R1+0x4], R43 ;  /* 0x0000042b01007387 */ /* 0x0007e20000100800 */
[----:B------:R-:W-:-:S03]  /*cf80*/  FMUL R47, R47, R7 ;  /* 0x000000072f2f7220 */ /* 0x000fc60000400000 */
[----:B------:R3:W-:Y:S01]  /*cf90*/  STL [R1+0x8], R42 ;  /* 0x0000082a01007387 */ /* 0x0007e20000100800 */
[----:B------:R-:W-:-:S03]  /*cfa0*/  FMUL R46, R46, R7 ;  /* 0x000000072e2e7220 */ /* 0x000fc60000400000 */
[----:B------:R3:W-:Y:S01]  /*cfb0*/  STL [R1+0xc], R40 ;  /* 0x00000c2801007387 */ /* 0x0007e20000100800 */
[----:B------:R-:W-:-:S03]  /*cfc0*/  FMUL R45, R45, R7 ;  /* 0x000000072d2d7220 */ /* 0x000fc60000400000 */
[----:B------:R3:W-:Y:S04]  /*cfd0*/  STL [R1+0x10], R39 ;  /* 0x0000102701007387 */ /* 0x0007e80000100800 */
[----:B------:R3:W-:Y:S04]  /*cfe0*/  STL [R1+0x14], R38 ;  /* 0x0000142601007387 */ /* 0x0007e80000100800 */
[----:B------:R3:W-:Y:S04]  /*cff0*/  STL [R1+0x18], R37 ;  /* 0x0000182501007387 */ /* 0x0007e80000100800 */
[----:B------:R3:W-:Y:S04]  /*d000*/  STL [R1+0x1c], R36 ;  /* 0x00001c2401007387 */ /* 0x0007e80000100800 */
[----:B------:R3:W-:Y:S01]  /*d010*/  STL [R1+0x24], R47 ;  /* 0x0000242f01007387 */ /* 0x0007e20000100800 */
[----:B------:R-:W-:Y:S01]  /*d020*/  ISETP.GE.AND P0, PT, R5, UR6, PT ;  /* 0x0000000605007c0c */ /* 0x000fe2000bf06270 */
[-C--:B------:R-:W-:Y:S01]  /*d030*/  FMUL R32, R32, R7.reuse ;  /* 0x0000000720207220 */ /* 0x080fe20000400000 */
        /* <DEDUP_REMOVED lines=116> */
[----:B--2---:R-:W-:-:S05]  /*d780*/  FMUL R6, R6, R7 ;  /* 0x0000000706067220 */ /* 0x004fca0000400000 */
[----:B------:R3:W-:Y:S04]  /*d790*/  STL [R1+0x20], R6 ;  /* 0x0000200601007387 */ /* 0x0007e80000100800 */
[----:B------:R3:W-:Y:S04]  /*d7a0*/  STL [R1+0x28], R46 ;  /* 0x0000282e01007387 */ /* 0x0007e80000100800 */
[----:B------:R3:W-:Y:S04]  /*d7b0*/  STL [R1+0x2c], R45 ;  /* 0x00002c2d01007387 */ /* 0x0007e80000100800 */
[----:B------:R3:W-:Y:S01]  /*d7c0*/  STL [R1+0x30], R90 ;  /* 0x0000305a01007387 */ /* 0x0007e20000100800 */
[----:B------:R-:W-:Y:S05]  /*d7d0*/  @P0 BRA `(.L_x_22) ;  /* 0x000000b800b40947 */ /* 0x000fea0003800000 */
[----:B------:R-:W2:Y:S01]  /*d7e0*/  LDL R41, [R1+0x78] ;  /* 0x0000780001297983 */ /* 0x000ea20000100800 */
[----:B------:R-:W0:Y:S01]  /*d7f0*/  S2UR UR5, SR_CgaCtaId ;  /* 0x00000000000579c3 */ /* 0x000e220000008800 */
[----:B------:R-:W-:Y:S01]  /*d800*/  UMOV UR4, 0x400 ;  /* 0x0000040000047882 */ /* 0x000fe20000000000 */
[----:B------:R-:W-:Y:S02]  /*d810*/  MOV R80, R37 ;  /* 0x0000002500507202 */ /* 0x000fe40000000f00 */
[----:B------:R-:W-:Y:S02]  /*d820*/  MOV R91, R6 ;  /* 0x00000006005b7202 */ /* 0x000fe40000000f00 */
[----:B------:R-:W-:Y:S02]  /*d830*/  MOV R83, R40 ;  /* 0x0000002800537202 */ /* 0x000fe40000000f00 */
[----:B------:R-:W-:Y:S02]  /*d840*/  MOV R82, R39 ;  /* 0x0000002700527202 */ /* 0x000fe40000000f00 */
[----:B------:R-:W-:-:S02]  /*d850*/  MOV R81, R38 ;  /* 0x0000002600517202 */ /* 0x000fc40000000f00 */
[----:B------:R-:W-:Y:S02]  /*d860*/  MOV R79, R36 ;  /* 0x00000024004f7202 */ /* 0x000fe40000000f00 */
[----:B------:R-:W-:Y:S02]  /*d870*/  MOV R89, R47 ;  /* 0x0000002f00597202 */ /* 0x000fe40000000f00 */
[----:B------:R-:W-:Y:S02]  /*d880*/  MOV R88, R46 ;  /* 0x0000002e00587202 */ /* 0x000fe40000000f00 */
[----:B------:R-:W-:Y:S02]  /*d890*/  MOV R87, R45 ;  /* 0x0000002d00577202 */ /* 0x000fe40000000f00 */
[----:B------:R-:W-:Y:S02]  /*d8a0*/  IADD3 R64, PT, PT, R33, 0x1, RZ ;  /* 0x0000000121407810 */ /* 0x000fe40007ffe0ff */
[----:B------:R-:W-:Y:S01]  /*d8b0*/  MOV R86, R44 ;  /* 0x0000002c00567202 */ /* 0x000fe20000000f00 */
[----:B0-----:R-:W-:Y:S01]  /*d8c0*/  ULEA UR4, UR5, UR4, 0x18 ;  /* 0x0000000405047291 */ /* 0x001fe2000f8ec0ff */
[----:B------:R-:W-:-:S02]  /*d8d0*/  MOV R85, R43 ;  /* 0x0000002b00557202 */ /* 0x000fc40000000f00 */
[----:B------:R-:W-:Y:S02]  /*d8e0*/  MOV R84, R42 ;  /* 0x0000002a00547202 */ /* 0x000fe40000000f00 */
[----:B------:R-:W-:-:S04]  /*d8f0*/  ISETP.GE.AND P0, PT, R64, UR6, PT ;  /* 0x0000000640007c0c */ /* 0x000fc8000bf06270 */
[----:B---3--:R-:W0:Y:S04]  /*d900*/  LDS.128 R4, [UR4+0x41f0] ;  /* 0x0041f004ff047984 */ /* 0x008e280008000c00 */
[----:B------:R-:W-:Y:S04]  /*d910*/  LDS.128 R56, [UR4+0x4000] ;  /* 0x00400004ff387984 */ /* 0x000fe80008000c00 */
[----:B------:R-:W-:Y:S04]  /*d920*/  LDS.128 R44, [UR4+0x4030] ;  /* 0x00403004ff2c7984 */ /* 0x000fe80008000c00 */
[----:B------:R-:W-:Y:S04]  /*d930*/  LDS.128 R48, [UR4+0x4040] ;  /* 0x00404004ff307984 */ /* 0x000fe80008000c00 */
[----:B------:R-:W-:Y:S04]  /*d940*/  LDS.128 R52, [UR4+0x4050] ;  /* 0x00405004ff347984 */ /* 0x000fe80008000c00 */
[----:B------:R-:W-:Y:S04]  /*d950*/  LDS.128 R64, [UR4+0x4070] ;  /* 0x00407004ff407984 */ /* 0x000fe80008000c00 */
[----:B------:R-:W-:Y:S01]  /*d960*/  LDS.128 R72, [UR4+0x4120] ;  /* 0x00412004ff487984 */ /* 0x000fe20008000c00 */
[----:B--2---:R-:W-:-:S04]  /*d970*/  FADD R41, -R90, R41 ;  /* 0x000000295a297221 */ /* 0x004fc80000000100 */
[----:B------:R-:W-:-:S04]  /*d980*/  FFMA.SAT R37, R41, R76, 0.5 ;  /* 0x3f00000029257423 */ /* 0x000fc8000000204c */
[----:B------:R-:W-:Y:S02]  /*d990*/  FFMA.RM R60, R37, R78, 12582913 ;  /* 0x4b400001253c7423 */ /* 0x000fe4000000404e */
[----:B------:R-:W1:Y:S02]  /*d9a0*/  LDS.128 R36, [UR4+0x4010] ;  /* 0x00401004ff247984 */ /* 0x000e640008000c00 */
[C---:B------:R-:W-:Y:S01]  /*d9b0*/  FADD R40, R60.reuse, -12583039 ;  /* 0xcb40007f3c287421 */ /* 0x040fe20000000000 */
[----:B------:R-:W-:Y:S02]  /*d9c0*/  SHF.L.U32 R77, R60, 0x17, RZ ;  /* 0x000000173c4d7819 */ /* 0x000fe400000006ff */
[----:B------:R-:W-:Y:S01]  /*d9d0*/  LDS.128 R60, [UR4+0x4060] ;  /* 0x00406004ff3c7984 */ /* 0x000fe20008000c00 */
[----:B------:R-:W-:-:S04]  /*d9e0*/  FFMA R40, R41, 1.4426950216293334961, -R40 ;  /* 0x3fb8aa3b29287823 */ /* 0x000fc80000000828 */
[----:B------:R-:W-:Y:S02]  /*d9f0*/  FFMA R68, R41, 1.925963033500011079e-08, R40 ;  /* 0x32a5706029447823 */ /* 0x000fe40000000028 */
[----:B------:R-:W2:Y:S04]  /*da00*/  LDS.128 R40, [UR4+0x4020] ;  /* 0x00402004ff287984 */ /* 0x000ea80008000c00 */
[----:B------:R-:W3:Y:S02]  /*da10*/  MUFU.EX2 R68, R68 ;  /* 0x0000004400447308 */ /* 0x000ee40000000800 */
[----:B---3--:R-:W-:Y:S02]  /*da20*/  FMUL R77, R77, R68 ;  /* 0x000000444d4d7220 */ /* 0x008fe40000400000 */
[----:B------:R-:W3:Y:S02]  /*da30*/  LDS.128 R68, [UR4+0x41b0] ;  /* 0x0041b004ff447984 */ /* 0x000ee40008000c00 */
[C---:B0-----:R-:W-:Y:S01]  /*da40*/  FFMA R89, R77.reuse, R4, R89 ;  /* 0x000000044d597223 */ /* 0x041fe20000000059 */
[C---:B------:R-:W-:Y:S01]  /*da50*/  FFMA R88, R77.reuse, R5, R88 ;  /* 0x000000054d587223 */ /* 0x040fe20000000058 */
[C---:B------:R-:W-:Y:S01]  /*da60*/  FFMA R87, R77.reuse, R6, R87 ;  /* 0x000000064d577223 */ /* 0x040fe20000000057 */
[C---:B------:R-:W-:Y:S01]  /*da70*/  FFMA R0, R77.reuse, R7, R0 ;  /* 0x000000074d007223 */ /* 0x040fe20000000000 */
[C---:B-1----:R-:W-:Y:S01]  /*da80*/  FFMA R27, R77.reuse, R36, R27 ;  /* 0x000000244d1b7223 */ /* 0x042fe2000000001b */
[----:B------:R-:W0:Y:S01]  /*da90*/  LDS.128 R4, [UR4+0x4080] ;  /* 0x00408004ff047984 */ /* 0x000e220008000c00 */
[C---:B------:R-:W-:Y:S01]  /*daa0*/  FFMA R26, R77.reuse, R37, R26 ;  /* 0x000000254d1a7223 */ /* 0x040fe2000000001a */
[C---:B------:R-:W-:Y:S01]  /*dab0*/  FFMA R25, R77.reuse, R38, R25 ;  /* 0x000000264d197223 */ /* 0x040fe20000000019 */
[C---:B------:R-:W-:Y:S01]  /*dac0*/  FFMA R24, R77.reuse, R39, R24 ;  /* 0x000000274d187223 */ /* 0x040fe20000000018 */
[C---:B------:R-:W-:Y:S01]  /*dad0*/  FFMA R31, R77.reuse, R56, R31 ;  /* 0x000000384d1f7223 */ /* 0x040fe2000000001f */
[----:B------:R-:W1:Y:S01]  /*dae0*/  LDS.128 R36, [UR4+0x40a0] ;  /* 0x0040a004ff247984 */ /* 0x000e620008000c00 */
[C---:B------:R-:W-:Y:S01]  /*daf0*/  FFMA R30, R77.reuse, R57, R30 ;  /* 0x000000394d1e7223 */ /* 0x040fe2000000001e */
[C---:B------:R-:W-:Y:S01]  /*db00*/  FFMA R29, R77.reuse, R58, R29 ;  /* 0x0000003a4d1d7223 */ /* 0x040fe2000000001d */
[C---:B------:R-:W-:Y:S01]  /*db10*/  FFMA R28, R77.reuse, R59, R28 ;  /* 0x0000003b4d1c7223 */ /* 0x040fe2000000001c */
[C---:B------:R-:W-:Y:S01]  /*db20*/  FFMA R19, R77.reuse, R44, R19 ;  /* 0x0000002c4d137223 */ /* 0x040fe20000000013 */
[C---:B--2---:R-:W-:Y:S01]  /*db30*/  FFMA R23, R77.reuse, R40, R23 ;  /* 0x000000284d177223 */ /* 0x044fe20000000017 */
[C---:B------:R-:W-:Y:S01]  /*db40*/  FFMA R22, R77.reuse, R41, R22 ;  /* 0x000000294d167223 */ /* 0x040fe20000000016 */
        /* <DEDUP_REMOVED lines=21> */
[----:B------:R-:W2:Y:S01]  /*dca0*/  LDS.128 R56, [UR4+0x4090] ;  /* 0x00409004ff387984 */ /* 0x000ea20008000c00 */
[C---:B------:R-:W-:Y:S01]  /*dcb0*/  FFMA R209, R77.reuse, R72, R209 ;  /* 0x000000484dd17223 */ /* 0x040fe200000000d1 */
[C---:B------:R-:W-:Y:S01]  /*dcc0*/  FFMA R210, R77.reuse, R73, R210 ;  /* 0x000000494dd27223 */ /* 0x040fe200000000d2 */
[C---:B------:R-:W-:Y:S01]  /*dcd0*/  FFMA R211, R77.reuse, R74, R211 ;  /* 0x0000004a4dd37223 */ /* 0x040fe200000000d3 */
[----:B------:R-:W4:Y:S01]  /*dce0*/  LDS.128 R40, [UR4+0x40b0] ;  /* 0x0040b004ff287984 */ /* 0x000f220008000c00 */
[C---:B------:R-:W-:Y:S01]  /*dcf0*/  FFMA R212, R77.reuse, R75, R212 ;  /* 0x0000004b4dd47223 */ /* 0x040fe200000000d4 */
[C---:B---3--:R-:W-:Y:S01]  /*dd00*/  FFMA R245, R77.reuse, R68, R245 ;  /* 0x000000444df57223 */ /* 0x048fe200000000f5 */
[C---:B0-----:R-:W-:Y:S01]  /*dd10*/  FFMA R168, R77.reuse, R4, R168 ;  /* 0x000000044da87223 */ /* 0x041fe200000000a8 */
[C---:B------:R-:W-:Y:S01]  /*dd20*/  FFMA R169, R77.reuse, R5, R169 ;  /* 0x000000054da97223 */ /* 0x040fe200000000a9 */
[C---:B------:R-:W-:Y:S01]  /*dd30*/  FFMA R170, R77.reuse, R6, R170 ;  /* 0x000000064daa7223 */ /* 0x040fe200000000aa */
[C---:B------:R-:W-:Y:S01]  /*dd40*/  FFMA R171, R77.reuse, R7, R171 ;  /* 0x000000074dab7223 */ /* 0x040fe200000000ab */
[----:B------:R-:W0:Y:S01]  /*dd50*/  LDS.128 R44, [UR4+0x40c0] ;  /* 0x0040c004ff2c7984 */ /* 0x000e220008000c00 */
[C---:B-1----:R-:W-:Y:S01]  /*dd60*/  FFMA R177, R77.reuse, R36, R177 ;  /* 0x000000244db17223 */ /* 0x042fe200000000b1 */
[C---:B------:R-:W-:Y:S01]  /*dd70*/  FFMA R178, R77.reuse, R37, R178 ;  /* 0x000000254db27223 */ /* 0x040fe200000000b2 */
[C---:B------:R-:W-:Y:S01]  /*dd80*/  FFMA R179, R77.reuse, R38, R179 ;  /* 0x000000264db37223 */ /* 0x040fe200000000b3 */
[----:B------:R-:W1:Y:S01]  /*dd90*/  LDS.128 R4, [UR4+0x4110] ;  /* 0x00411004ff047984 */ /* 0x000e620008000c00 */
[C---:B------:R-:W-:Y:S01]  /*dda0*/  FFMA R180, R77.reuse, R39, R180 ;  /* 0x000000274db47223 */ /* 0x040fe200000000b4 */
[C---:B------:R-:W-:Y:S01]  /*ddb0*/  FFMA R246, R77.reuse, R69, R246 ;  /* 0x000000454df67223 */ /* 0x040fe200000000f6 */
[C---:B------:R-:W-:Y:S01]  /*ddc0*/  FFMA R247, R77.reuse, R70, R247 ;  /* 0x000000464df77223 */ /* 0x040fe200000000f7 */
[----:B------:R-:W3:Y:S01]  /*ddd0*/  LDS.128 R36, [UR4+0x4130] ;  /* 0x00413004ff247984 */ /* 0x000ee20008000c00 */
[----:B------:R-:W-:Y:S01]  /*dde0*/  FFMA R248, R77, R71, R248 ;  /* 0x000000474df87223 */ /* 0x000fe200000000f8 */
[----:B------:R-:W-:-:S02]  /*ddf0*/  FADD R32, R32, R77 ;  /* 0x0000004d20207221 */ /* 0x000fc40000000000 */
[----:B------:R-:W5:Y:S04]  /*de00*/  LDS.128 R48, [UR4+0x40d0] ;  /* 0x0040d004ff307984 */ /* 0x000f680008000c00 */
[----:B------:R-:W5:Y:S04]  /*de10*/  LDS.128 R52, [UR4+0x40e0] ;  /* 0x0040e004ff347984 */ /* 0x000f680008000c00 */
[----:B------:R-:W5:Y:S04]  /*de20*/  LDS.128 R60, [UR4+0x40f0] ;  /* 0x0040f004ff3c7984 */ /* 0x000f680008000c00 */
[----:B------:R-:W5:Y:S04]  /*de30*/  LDS.128 R64, [UR4+0x4100] ;  /* 0x00410004ff407984 */ /* 0x000f680008000c00 */
[----:B------:R-:W5:Y:S01]  /*de40*/  LDS.128 R72, [UR4+0x41d0] ;  /* 0x0041d004ff487984 */ /* 0x000f620008000c00 */
[C---:B--2---:R-:W-:Y:S01]  /*de50*/  FFMA R172, R77.reuse, R56, R172 ;  /* 0x000000384dac7223 */ /* 0x044fe200000000ac */
[C---:B------:R-:W-:Y:S01]  /*de60*/  FFMA R174, R77.reuse, R57, R174 ;  /* 0x000000394dae7223 */ /* 0x040fe200000000ae */
[C---:B------:R-:W-:Y:S01]  /*de70*/  FFMA R175, R77.reuse, R58, R175 ;  /* 0x0000003a4daf7223 */ /* 0x040fe200000000af */
[C---:B------:R-:W-:Y:S01]  /*de80*/  FFMA R176, R77.reuse, R59, R176 ;  /* 0x0000003b4db07223 */ /* 0x040fe200000000b0 */
[C---:B----4-:R-:W-:Y:S01]  /*de90*/  FFMA R181, R77.reuse, R40, R181 ;  /* 0x000000284db57223 */ /* 0x050fe200000000b5 */
[C---:B------:R-:W-:Y:S01]  /*dea0*/  FFMA R182, R77.reuse, R41, R182 ;  /* 0x000000294db67223 */ /* 0x040fe200000000b6 */
[C---:B------:R-:W-:Y:S01]  /*deb0*/  FFMA R183, R77.reuse, R42, R183 ;  /* 0x0000002a4db77223 */ /* 0x040fe200000000b7 */
[C---:B------:R-:W-:Y:S01]  /*dec0*/  FFMA R184, R77.reuse, R43, R184 ;  /* 0x0000002b4db87223 */ /* 0x040fe200000000b8 */
[----:B------:R-:W2:Y:S01]  /*ded0*/  LDS.128 R56, [UR4+0x4180] ;  /* 0x00418004ff387984 */ /* 0x000ea20008000c00 */
[C---:B0-----:R-:W-:Y:S01]  /*dee0*/  FFMA R185, R77.reuse, R44, R185 ;  /* 0x0000002c4db97223 */ /* 0x041fe200000000b9 */
[C---:B------:R-:W-:Y:S01]  /*def0*/  FFMA R186, R77.reuse, R45, R186 ;  /* 0x0000002d4dba7223 */ /* 0x040fe200000000ba */
[C---:B------:R-:W-:Y:S01]  /*df00*/  FFMA R187, R77.reuse, R46, R187 ;  /* 0x0000002e4dbb7223 */ /* 0x040fe200000000bb */
[C---:B------:R-:W-:Y:S01]  /*df10*/  FFMA R188, R77.reuse, R47, R188 ;  /* 0x0000002f4dbc7223 */ /* 0x040fe200000000bc */
[C---:B-1----:R-:W-:Y:S01]  /*df20*/  FFMA R205, R77.reuse, R4, R205 ;  /* 0x000000044dcd7223 */ /* 0x042fe200000000cd */
[C---:B------:R-:W-:Y:S01]  /*df30*/  FFMA R206, R77.reuse, R5, R206 ;  /* 0x000000054dce7223 */ /* 0x040fe200000000ce */
[C---:B------:R-:W-:Y:S01]  /*df40*/  FFMA R207, R77.reuse, R6, R207 ;  /* 0x000000064dcf7223 */ /* 0x040fe200000000cf */
[C---:B------:R-:W-:Y:S01]  /*df50*/  FFMA R208, R77.reuse, R7, R208 ;  /* 0x000000074dd07223 */ /* 0x040fe200000000d0 */
[C---:B---3--:R-:W-:Y:S01]  /*df60*/  FFMA R213, R77.reuse, R36, R213 ;  /* 0x000000244dd57223 */ /* 0x048fe200000000d5 */
[----:B------:R-:W0:Y:S01]  /*df70*/  LDS.128 R4, [UR4+0x41c0] ;  /* 0x0041c004ff047984 */ /* 0x000e220008000c00 */
[C---:B------:R-:W-:Y:S01]  /*df80*/  FFMA R214, R77.reuse, R37, R214 ;  /* 0x000000254dd67223 */ /* 0x040fe200000000d6 */
[C---:B------:R-:W-:Y:S01]  /*df90*/  FFMA R215, R77.reuse, R38, R215 ;  /* 0x000000264dd77223 */ /* 0x040fe200000000d7 */
[C---:B------:R-:W-:Y:S01]  /*dfa0*/  FFMA R216, R77.reuse, R39, R216 ;  /* 0x000000274dd87223 */ /* 0x040fe200000000d8 */
[C---:B-----5:R-:W-:Y:S01]  /*dfb0*/  FFMA R189, R77.reuse, R48, R189 ;  /* 0x000000304dbd7223 */ /* 0x060fe200000000bd */
[----:B------:R-:W1:Y:S01]  /*dfc0*/  LDS.128 R36, [UR4+0x41e0] ;  /* 0x0041e004ff247984 */ /* 0x000e620008000c00 */
        /* <DEDUP_REMOVED lines=15> */
[----:B------:R-:W3:Y:S01]  /*e0c0*/  LDS.128 R40, [UR4+0x4140] ;  /* 0x00414004ff287984 */ /* 0x000ee20008000c00 */
[C---:B------:R-:W-:Y:S01]  /*e0d0*/  FFMA R85, R77.reuse, R72, R85 ;  /* 0x000000484d557223 */ /* 0x040fe20000000055 */
[C---:B------:R-:W-:Y:S01]  /*e0e0*/  FFMA R84, R77.reuse, R73, R84 ;  /* 0x000000494d547223 */ /* 0x040fe20000000054 */
[C---:B------:R-:W-:Y:S01]  /*e0f0*/  FFMA R83, R77.reuse, R74, R83 ;  /* 0x0000004a4d537223 */ /* 0x040fe20000000053 */
[----:B------:R-:W4:Y:S01]  /*e100*/  LDS.128 R44, [UR4+0x4150] ;  /* 0x00415004ff2c7984 */ /* 0x000f220008000c00 */
[C---:B------:R-:W-:Y:S01]  /*e110*/  FFMA R82, R77.reuse, R75, R82 ;  /* 0x0000004b4d527223 */ /* 0x040fe20000000052 */
[----:B--2---:R-:W-:-:S02]  /*e120*/  FFMA R233, R77, R56, R233 ;  /* 0x000000384de97223 */ /* 0x004fc400000000e9 */
[----:B------:R-:W2:Y:S01]  /*e130*/  LDS.128 R48, [UR4+0x4160] ;  /* 0x00416004ff307984 */ /* 0x000ea20008000c00 */
[C---:B------:R-:W-:Y:S01]  /*e140*/  FFMA R234, R77.reuse, R57, R234 ;  /* 0x000000394dea7223 */ /* 0x040fe200000000ea */
[C---:B------:R-:W-:Y:S01]  /*e150*/  FFMA R235, R77.reuse, R58, R235 ;  /* 0x0000003a4deb7223 */ /* 0x040fe200000000eb */
[C---:B------:R-:W-:Y:S01]  /*e160*/  FFMA R236, R77.reuse, R59, R236 ;  /* 0x0000003b4dec7223 */ /* 0x040fe200000000ec */
[----:B------:R-:W5:Y:S04]  /*e170*/  LDS.128 R52, [UR4+0x4170] ;  /* 0x00417004ff347984 */ /* 0x000f680008000c00 */
[----:B------:R-:W5:Y:S01]  /*e180*/  LDS.128 R60, [UR4+0x4190] ;  /* 0x00419004ff3c7984 */ /* 0x000f620008000c00 */
[----:B0-----:R-:W-:-:S03]  /*e190*/  FFMA R86, R77, R7, R86 ;  /* 0x000000074d567223 */ /* 0x001fc60000000056 */
[----:B------:R-:W0:Y:S01]  /*e1a0*/  LDS.128 R64, [UR4+0x41a0] ;  /* 0x0041a004ff407984 */ /* 0x000e220008000c00 */
[C---:B------:R-:W-:Y:S01]  /*e1b0*/  FFMA R249, R77.reuse, R4, R249 ;  /* 0x000000044df97223 */ /* 0x040fe200000000f9 */
[C---:B------:R-:W-:Y:S01]  /*e1c0*/  FFMA R250, R77.reuse, R5, R250 ;  /* 0x000000054dfa7223 */ /* 0x040fe200000000fa */
[C---:B------:R-:W-:Y:S01]  /*e1d0*/  FFMA R251, R77.reuse, R6, R251 ;  /* 0x000000064dfb7223 */ /* 0x040fe200000000fb */
[----:B------:R0:W-:Y:S01]  /*e1e0*/  STL [R1+0x24], R89 ;  /* 0x0000245901007387 */ /* 0x0001e20000100800 */
[C---:B-1----:R-:W-:Y:S01]  /*e1f0*/  FFMA R81, R77.reuse, R36, R81 ;  /* 0x000000244d517223 */ /* 0x042fe20000000051 */
[C---:B------:R-:W-:Y:S01]  /*e200*/  FFMA R80, R77.reuse, R37, R80 ;  /* 0x000000254d507223 */ /* 0x040fe20000000050 */
[C---:B------:R-:W-:Y:S01]  /*e210*/  FFMA R79, R77.reuse, R38, R79 ;  /* 0x000000264d4f7223 */ /* 0x040fe2000000004f */
[----:B------:R1:W-:Y:S01]  /*e220*/  STL [R1+0x28], R88 ;  /* 0x0000285801007387 */ /* 0x0003e20000100800 */
[----:B------:R-:W-:-:S03]  /*e230*/  FFMA R91, R77, R39, R91 ;  /* 0x000000274d5b7223 */ /* 0x000fc6000000005b */
[----:B------:R1:W-:Y:S04]  /*e240*/  STL [R1+0x2c], R87 ;  /* 0x00002c5701007387 */ /* 0x0003e80000100800 */
[----:B------:R1:W-:Y:S04]  /*e250*/  STL [R1], R86 ;  /* 0x0000005601007387 */ /* 0x0003e80000100800 */
[----:B------:R1:W-:Y:S01]  /*e260*/  STL [R1+0x4], R85 ;  /* 0x0000045501007387 */ /* 0x0003e20000100800 */
[C---:B---3--:R-:W-:Y:S01]  /*e270*/  FFMA R217, R77.reuse, R40, R217 ;  /* 0x000000284dd97223 */ /* 0x048fe200000000d9 */
[C---:B------:R-:W-:Y:S01]  /*e280*/  FFMA R218, R77.reuse, R41, R218 ;  /* 0x000000294dda7223 */ /* 0x040fe200000000da */
[C---:B------:R-:W-:Y:S01]  /*e290*/  FFMA R219, R77.reuse, R42, R219 ;  /* 0x0000002a4ddb7223 */ /* 0x040fe200000000db */
[----:B------:R1:W-:Y:S01]  /*e2a0*/  STL [R1+0x8], R84 ;  /* 0x0000085401007387 */ /* 0x0003e20000100800 */
[C---:B------:R-:W-:Y:S01]  /*e2b0*/  FFMA R220, R77.reuse, R43, R220 ;  /* 0x0000002b4ddc7223 */ /* 0x040fe200000000dc */
[C---:B----4-:R-:W-:Y:S01]  /*e2c0*/  FFMA R221, R77.reuse, R44, R221 ;  /* 0x0000002c4ddd7223 */ /* 0x050fe200000000dd */
[C---:B------:R-:W-:Y:S01]  /*e2d0*/  FFMA R222, R77.reuse, R45, R222 ;  /* 0x0000002d4dde7223 */ /* 0x040fe200000000de */
[----:B------:R1:W-:Y:S01]  /*e2e0*/  STL [R1+0xc], R83 ;  /* 0x00000c5301007387 */ /* 0x0003e20000100800 */
[C---:B------:R-:W-:Y:S01]  /*e2f0*/  FFMA R223, R77.reuse, R46, R223 ;  /* 0x0000002e4ddf7223 */ /* 0x040fe200000000df */
[C---:B------:R-:W-:Y:S01]  /*e300*/  FFMA R224, R77.reuse, R47, R224 ;  /* 0x0000002f4de07223 */ /* 0x040fe200000000e0 */
[C---:B--2---:R-:W-:Y:S01]  /*e310*/  FFMA R225, R77.reuse, R48, R225 ;  /* 0x000000304de17223 */ /* 0x044fe200000000e1 */
[----:B------:R1:W-:Y:S01]  /*e320*/  STL [R1+0x10], R82 ;  /* 0x0000105201007387 */ /* 0x0003e20000100800 */
[C---:B------:R-:W-:Y:S01]  /*e330*/  FFMA R226, R77.reuse, R49, R226 ;  /* 0x000000314de27223 */ /* 0x040fe200000000e2 */
[C---:B------:R-:W-:Y:S01]  /*e340*/  FFMA R227, R77.reuse, R50, R227 ;  /* 0x000000324de37223 */ /* 0x040fe200000000e3 */
[C---:B------:R-:W-:Y:S01]  /*e350*/  FFMA R228, R77.reuse, R51, R228 ;  /* 0x000000334de47223 */ /* 0x040fe200000000e4 */
[----:B------:R1:W-:Y:S01]  /*e360*/  STL [R1+0x14], R81 ;  /* 0x0000145101007387 */ /* 0x0003e20000100800 */
[C---:B-----5:R-:W-:Y:S01]  /*e370*/  FFMA R229, R77.reuse, R52, R229 ;  /* 0x000000344de57223 */ /* 0x060fe200000000e5 */
[C---:B------:R-:W-:Y:S01]  /*e380*/  FFMA R230, R77.reuse, R53, R230 ;  /* 0x000000354de67223 */ /* 0x040fe200000000e6 */
[C---:B------:R-:W-:Y:S01]  /*e390*/  FFMA R231, R77.reuse, R54, R231 ;  /* 0x000000364de77223 */ /* 0x040fe200000000e7 */
[----:B------:R1:W-:Y:S01]  /*e3a0*/  STL [R1+0x18], R80 ;  /* 0x0000185001007387 */ /* 0x0003e20000100800 */
[C---:B------:R-:W-:Y:S01]  /*e3b0*/  FFMA R232, R77.reuse, R55, R232 ;  /* 0x000000374de87223 */ /* 0x040fe200000000e8 */
[C---:B------:R-:W-:Y:S01]  /*e3c0*/  FFMA R237, R77.reuse, R60, R237 ;  /* 0x0000003c4ded7223 */ /* 0x040fe200000000ed */
[C---:B------:R-:W-:Y:S01]  /*e3d0*/  FFMA R238, R77.reuse, R61, R238 ;  /* 0x0000003d4dee7223 */ /* 0x040fe200000000ee */
[----:B------:R1:W-:Y:S01]  /*e3e0*/  STL [R1+0x1c], R79 ;  /* 0x00001c4f01007387 */ /* 0x0003e20000100800 */
[C---:B------:R-:W-:Y:S01]  /*e3f0*/  FFMA R239, R77.reuse, R62, R239 ;  /* 0x0000003e4def7223 */ /* 0x040fe200000000ef */
[C---:B------:R-:W-:Y:S01]  /*e400*/  FFMA R240, R77.reuse, R63, R240 ;  /* 0x0000003f4df07223 */ /* 0x040fe200000000f0 */
[C---:B0-----:R-:W-:Y:S01]  /*e410*/  FFMA R241, R77.reuse, R64, R241 ;  /* 0x000000404df17223 */ /* 0x041fe200000000f1 */
[----:B------:R1:W-:Y:S01]  /*e420*/  STL [R1+0x20], R91 ;  /* 0x0000205b01007387 */ /* 0x0003e20000100800 */
[C---:B------:R-:W-:Y:S01]  /*e430*/  FFMA R242, R77.reuse, R65, R242 ;  /* 0x000000414df27223 */ /* 0x040fe200000000f2 */
[C---:B------:R-:W-:Y:S01]  /*e440*/  FFMA R243, R77.reuse, R66, R243 ;  /* 0x000000424df37223 */ /* 0x040fe200000000f3 */
[----:B------:R-:W-:Y:S01]  /*e450*/  FFMA R244, R77, R67, R244 ;  /* 0x000000434df47223 */ /* 0x000fe200000000f4 */
[----:B------:R-:W-:Y:S06]  /*e460*/  @P0 BRA `(.L_x_22) ;  /* 0x000000ac00900947 */ /* 0x000fec0003800000 */
[----:B------:R-:W2:Y:S01]  /*e470*/  LDL R92, [R1+0x74] ;  /* 0x00007400015c7983 */ /* 0x000ea20000100800 */
[----:B------:R-:W-:-:S03]  /*e480*/  IADD3 R64, PT, PT, R33, 0x2, RZ ;  /* 0x0000000221407810 */ /* 0x000fc60007ffe0ff */
[----:B------:R-:W0:Y:S01]  /*e490*/  LDS.128 R4, [UR4+0x43f0] ;  /* 0x0043f004ff047984 */ /* 0x000e220008000c00 */
[----:B------:R-:W-:-:S03]  /*e4a0*/  ISETP.GE.AND P0, PT, R64, UR6, PT ;  /* 0x0000000640007c0c */ /* 0x000fc6000bf06270 */
        /* <DEDUP_REMOVED lines=9> */
[----:B------:R-:W2:Y:S02]  /*e540*/  LDS.128 R36, [UR4+0x4210] ;  /* 0x00421004ff247984 */ /* 0x000ea40008000c00 */
[C---:B------:R-:W-:Y:S01]  /*e550*/  FADD R40, R60.reuse, -12583039 ;  /* 0xcb40007f3c287421 */ /* 0x040fe20000000000 */
[----:B------:R-:W-:Y:S02]  /*e560*/  SHF.L.U32 R77, R60, 0x17, RZ ;  /* 0x000000173c4d7819 */ /* 0x000fe400000006ff */
[----:B------:R-:W-:Y:S01]  /*e570*/  LDS.128 R60, [UR4+0x4260] ;  /* 0x00426004ff3c7984 */ /* 0x000fe20008000c00 */
[----:B------:R-:W-:-:S04]  /*e580*/  FFMA R40, R41, 1.4426950216293334961, -R40 ;  /* 0x3fb8aa3b29287823 */ /* 0x000fc80000000828 */
[----:B------:R-:W-:Y:S02]  /*e590*/  FFMA R68, R41, 1.925963033500011079e-08, R40 ;  /* 0x32a5706029447823 */ /* 0x000fe40000000028 */
[----:B------:R-:W3:Y:S04]  /*e5a0*/  LDS.128 R40, [UR4+0x4220] ;  /* 0x00422004ff287984 */ /* 0x000ee80008000c00 */
[----:B------:R-:W4:Y:S02]  /*e5b0*/  MUFU.EX2 R68, R68 ;  /* 0x0000004400447308 */ /* 0x000f240000000800 */
[----:B----4-:R-:W-:Y:S02]  /*e5c0*/  FMUL R77, R77, R68 ;  /* 0x000000444d4d7220 */ /* 0x010fe40000400000 */
[----:B------:R-:W4:Y:S02]  /*e5d0*/  LDS.128 R68, [UR4+0x43b0] ;  /* 0x0043b004ff447984 */ /* 0x000f240008000c00 */
[C---:B0-----:R-:W-:Y:S01]  /*e5e0*/  FFMA R89, R77.reuse, R4, R89 ;  /* 0x000000044d597223 */ /* 0x041fe20000000059 */
[C---:B-1----:R-:W-:Y:S01]  /*e5f0*/  FFMA R88, R77.reuse, R5, R88 ;  /* 0x000000054d587223 */ /* 0x042fe20000000058 */
[C---:B------:R-:W-:Y:S01]  /*e600*/  FFMA R87, R77.reuse, R6, R87 ;  /* 0x000000064d577223 */ /* 0x040fe20000000057 */
[C---:B------:R-:W-:Y:S01]  /*e610*/  FFMA R0, R77.reuse, R7, R0 ;  /* 0x000000074d007223 */ /* 0x040fe20000000000 */
[C---:B--2---:R-:W-:Y:S01]  /*e620*/  FFMA R27, R77.reuse, R36, R27 ;  /* 0x000000244d1b7223 */ /* 0x044fe2000000001b */
        /* <DEDUP_REMOVED lines=10> */
[C---:B---3--:R-:W-:Y:S01]  /*e6d0*/  FFMA R23, R77.reuse, R40, R23 ;  /* 0x000000284d177223 */ /* 0x048fe20000000017 */
        /* <DEDUP_REMOVED lines=26> */
[----:B------:R-:W3:Y:S01]  /*e880*/  LDS.128 R40, [UR4+0x42b0] ;  /* 0x0042b004ff287984 */ /* 0x000ee20008000c00 */
[C---:B------:R-:W-:Y:S01]  /*e890*/  FFMA R212, R77.reuse, R75, R212 ;  /* 0x0000004b4dd47223 */ /* 0x040fe200000000d4 */
[C---:B----4-:R-:W-:Y:S01]  /*e8a0*/  FFMA R245, R77.reuse, R68, R245 ;  /* 0x000000444df57223 */ /* 0x050fe200000000f5 */
        /* <DEDUP_REMOVED lines=12> */
[----:B------:R-:W4:Y:S01]  /*e970*/  LDS.128 R36, [UR4+0x4330] ;  /* 0x00433004ff247984 */ /* 0x000f220008000c00 */
        /* <DEDUP_REMOVED lines=11> */
[C---:B---3--:R-:W-:Y:S01]  /*ea30*/  FFMA R181, R77.reuse, R40, R181 ;  /* 0x000000284db57223 */ /* 0x048fe200000000b5 */
        /* <DEDUP_REMOVED lines=12> */
[C---:B----4-:R-:W-:Y:S01]  /*eb00*/  FFMA R213, R77.reuse, R36, R213 ;  /* 0x000000244dd57223 */ /* 0x050fe200000000d5 */
        /* <DEDUP_REMOVED lines=2313> */
[----:B------:R-:W-:Y:S02]  /*17ba0*/  IADD3 R66, PT, PT, R33, 0xf, RZ ;  /* 0x0000000f21427810 */ /* 0x000fe40007ffe0ff */
[----:B------:R-:W-:Y:S01]  /*17bb0*/  MOV R77, R91 ;  /* 0x0000005b004d7202 */ /* 0x000fe20000000f00 */
[----:B------:R-:W0:Y:S01]  /*17bc0*/  LDS.128 R4, [UR4+0x5df0] ;  /* 0x005df004ff047984 */ /* 0x000e220008000c00 */
[----:B------:R-:W-:-:S03]  /*17bd0*/  ISETP.GE.AND P0, PT, R66, UR6, PT ;  /* 0x0000000642007c0c */ /* 0x000fc6000bf06270 */
[----:B------:R-:W3:Y:S04]  /*17be0*/  LDS.128 R56, [UR4+0x5c00] ;  /* 0x005c0004ff387984 */ /* 0x000ee80008000c00 */
        /* <DEDUP_REMOVED lines=13> */
[----:B------:R-:W4:Y:S02]  /*17cc0*/  LDS.128 R40, [UR4+0x5c20] ;  /* 0x005c2004ff287984 */ /* 0x000f240008000c00 */
[----:B------:R5:W1:Y:S02]  /*17cd0*/  MUFU.EX2 R65, R68 ;  /* 0x0000004400417308 */ /* 0x000a640000000800 */
[----:B-----5:R-:W-:Y:S01]  /*17ce0*/  LDS.128 R68, [UR4+0x5db0] ;  /* 0x005db004ff447984 */ /* 0x020fe20008000c00 */
[----:B-1----:R-:W-:-:S03]  /*17cf0*/  FMUL R33, R64, R65 ;  /* 0x0000004140217220 */ /* 0x002fc60000400000 */
[----:B------:R-:W1:Y:S01]  /*17d00*/  LDS.128 R64, [UR4+0x5c70] ;  /* 0x005c7004ff407984 */ /* 0x000e620008000c00 */
[C---:B0-----:R-:W-:Y:S01]  /*17d10*/  FFMA R89, R33.reuse, R4, R89 ;  /* 0x0000000421597223 */ /* 0x041fe20000000059 */
[C---:B------:R-:W-:Y:S01]  /*17d20*/  FFMA R88, R33.reuse, R5, R88 ;  /* 0x0000000521587223 */ /* 0x040fe20000000058 */
[C---:B------:R-:W-:Y:S01]  /*17d30*/  FFMA R87, R33.reuse, R6, R87 ;  /* 0x0000000621577223 */ /* 0x040fe20000000057 */
[C---:B------:R-:W-:Y:S01]  /*17d40*/  FFMA R0, R33.reuse, R7, R0 ;  /* 0x0000000721007223 */ /* 0x040fe20000000000 */
[C---:B---3--:R-:W-:Y:S01]  /*17d50*/  FFMA R31, R33.reuse, R56, R31 ;  /* 0x00000038211f7223 */ /* 0x048fe2000000001f */
[----:B------:R-:W0:Y:S01]  /*17d60*/  LDS.128 R4, [UR4+0x5c80] ;  /* 0x005c8004ff047984 */ /* 0x000e220008000c00 */
[C---:B--2---:R-:W-:Y:S01]  /*17d70*/  FFMA R27, R33.reuse, R36, R27 ;  /* 0x00000024211b7223 */ /* 0x044fe2000000001b */
        /* <DEDUP_REMOVED lines=8> */
[C---:B------:R-:W-:Y:S01]  /*17e00*/  FFMA R18, R33.reuse, R45, R18 ;  /* 0x0000002d21127223 */ /* 0x040fe20000000012 */
[C---:B------:R-:W-:Y:S01]  /*17e10*/  FFMA R17, R33.reuse, R46, R17 ;  /* 0x0000002e21117223 */ /* 0x040fe20000000011 */
[C---:B----4-:R-:W-:Y:S01]  /*17e20*/  FFMA R23, R33.reuse, R40, R23 ;  /* 0x0000002821177223 */ /* 0x050fe20000000017 */
        /* <DEDUP_REMOVED lines=20> */
[C---:B-1----:R-:W-:Y:S01]  /*17f70*/  FFMA R164, R33.reuse, R64, R164 ;  /* 0x0000004021a47223 */ /* 0x042fe200000000a4 */
[C---:B------:R-:W-:Y:S01]  /*17f80*/  FFMA R165, R33.reuse, R65, R165 ;  /* 0x0000004121a57223 */ /* 0x040fe200000000a5 */
[C---:B------:R-:W-:Y:S01]  /*17f90*/  FFMA R166, R33.reuse, R66, R166 ;  /* 0x0000004221a67223 */ /* 0x040fe200000000a6 */
[C---:B------:R-:W-:Y:S01]  /*17fa0*/  FFMA R167, R33.reuse, R67, R167 ;  /* 0x0000004321a77223 */ /* 0x040fe200000000a7 */
[----:B------:R-:W1:Y:S01]  /*17fb0*/  LDS.128 R40, [UR4+0x5cb0] ;  /* 0x005cb004ff287984 */ /* 0x000e620008000c00 */
[C---:B------:R-:W-:Y:S01]  /*17fc0*/  FFMA R212, R33.reuse, R75, R212 ;  /* 0x0000004b21d47223 */ /* 0x040fe200000000d4 */
[C---:B------:R-:W-:Y:S01]  /*17fd0*/  FFMA R245, R33.reuse, R68, R245 ;  /* 0x0000004421f57223 */ /* 0x040fe200000000f5 */
[C---:B0-----:R-:W-:Y:S01]  /*17fe0*/  FFMA R168, R33.reuse, R4, R168 ;  /* 0x0000000421a87223 */ /* 0x041fe200000000a8 */
[C---:B------:R-:W-:Y:S01]  /*17ff0*/  FFMA R169, R33.reuse, R5, R169 ;  /* 0x0000000521a97223 */ /* 0x040fe200000000a9 */
[C---:B------:R-:W-:Y:S01]  /*18000*/  FFMA R170, R33.reuse, R6, R170 ;  /* 0x0000000621aa7223 */ /* 0x040fe200000000aa */
[C---:B------:R-:W-:Y:S01]  /*18010*/  FFMA R171, R33.reuse, R7, R171 ;  /* 0x0000000721ab7223 */ /* 0x040fe200000000ab */
[----:B------:R-:W0:Y:S01]  /*18020*/  LDS.128 R44, [UR4+0x5cc0] ;  /* 0x005cc004ff2c7984 */ /* 0x000e220008000c00 */
[C---:B------:R-:W-:Y:S01]  /*18030*/  FFMA R246, R33.reuse, R69, R246 ;  /* 0x0000004521f67223 */ /* 0x040fe200000000f6 */
[C---:B--2---:R-:W-:Y:S01]  /*18040*/  FFMA R177, R33.reuse, R36, R177 ;  /* 0x0000002421b17223 */ /* 0x044fe200000000b1 */
[C---:B------:R-:W-:Y:S01]  /*18050*/  FFMA R178, R33.reuse, R37, R178 ;  /* 0x0000002521b27223 */ /* 0x040fe200000000b2 */
[----:B------:R-:W2:Y:S01]  /*18060*/  LDS.128 R4, [UR4+0x5d10] ;  /* 0x005d1004ff047984 */ /* 0x000ea20008000c00 */
        /* <DEDUP_REMOVED lines=9> */
[----:B------:R-:W5:Y:S01]  /*18100*/  LDS.128 R64, [UR4+0x5d00] ;  /* 0x005d0004ff407984 */ /* 0x000f620008000c00 */
[C---:B---3--:R-:W-:Y:S01]  /*18110*/  FFMA R172, R33.reuse, R56, R172 ;  /* 0x0000003821ac7223 */ /* 0x048fe200000000ac */
[C---:B------:R-:W-:Y:S01]  /*18120*/  FFMA R174, R33.reuse, R57, R174 ;  /* 0x0000003921ae7223 */ /* 0x040fe200000000ae */
[C---:B------:R-:W-:Y:S01]  /*18130*/  FFMA R175, R33.reuse, R58, R175 ;  /* 0x0000003a21af7223 */ /* 0x040fe200000000af */
[----:B------:R-:W3:Y:S01]  /*18140*/  LDS.128 R72, [UR4+0x5dd0] ;  /* 0x005dd004ff487984 */ /* 0x000ee20008000c00 */
[----:B------:R-:W-:-:S03]  /*18150*/  FFMA R176, R33, R59, R176 ;  /* 0x0000003b21b07223 */ /* 0x000fc600000000b0 */
[----:B------:R-:W3:Y:S01]  /*18160*/  LDS.128 R56, [UR4+0x5d80] ;  /* 0x005d8004ff387984 */ /* 0x000ee20008000c00 */
[C---:B-1----:R-:W-:Y:S01]  /*18170*/  FFMA R181, R33.reuse, R40, R181 ;  /* 0x0000002821b57223 */ /* 0x042fe200000000b5 */
[C---:B------:R-:W-:Y:S01]  /*18180*/  FFMA R182, R33.reuse, R41, R182 ;  /* 0x0000002921b67223 */ /* 0x040fe200000000b6 */
[C---:B------:R-:W-:Y:S01]  /*18190*/  FFMA R183, R33.reuse, R42, R183 ;  /* 0x0000002a21b77223 */ /* 0x040fe200000000b7 */
[C---:B------:R-:W-:Y:S01]  /*181a0*/  FFMA R184, R33.reuse, R43, R184 ;  /* 0x0000002b21b87223 */ /* 0x040fe200000000b8 */
[----:B------:R-:W-:Y:S01]  /*181b0*/  STL [R1+0x24], R89 ;  /* 0x0000245901007387 */ /* 0x000fe20000100800 */
[C---:B0-----:R-:W-:Y:S01]  /*181c0*/  FFMA R185, R33.reuse, R44, R185 ;  /* 0x0000002c21b97223 */ /* 0x041fe200000000b9 */
[C---:B------:R-:W-:Y:S01]  /*181d0*/  FFMA R186, R33.reuse, R45, R186 ;  /* 0x0000002d21ba7223 */ /* 0x040fe200000000ba */
[C---:B------:R-:W-:Y:S01]  /*181e0*/  FFMA R187, R33.reuse, R46, R187 ;  /* 0x0000002e21bb7223 */ /* 0x040fe200000000bb */
[C---:B------:R-:W-:Y:S01]  /*181f0*/  FFMA R188, R33.reuse, R47, R188 ;  /* 0x0000002f21bc7223 */ /* 0x040fe200000000bc */
[C---:B--2---:R-:W-:Y:S01]  /*18200*/  FFMA R205, R33.reuse, R4, R205 ;  /* 0x0000000421cd7223 */ /* 0x044fe200000000cd */
        /* <DEDUP_REMOVED lines=26> */
[C---:B---3--:R-:W-:Y:S01]  /*183b0*/  FFMA R85, R33.reuse, R72, R85 ;  /* 0x0000004821557223 */ /* 0x048fe20000000055 */
        /* <DEDUP_REMOVED lines=8> */
[----:B------:R-:W-:-:S02]  /*18440*/  FFMA R236, R33, R59, R236 ;  /* 0x0000003b21ec7223 */ /* 0x000fc400000000ec */
        /* <DEDUP_REMOVED lines=13> */
[----:B------:R1:W-:Y:S04]  /*18520*/  STL [R1], R86 ;  /* 0x0000005601007387 */ /* 0x0003e80000100800 */
[----:B------:R1:W-:Y:S04]  /*18530*/  STL [R1+0x4], R85 ;  /* 0x0000045501007387 */ /* 0x0003e80000100800 */
[----:B------:R1:W-:Y:S01]  /*18540*/  STL [R1+0x8], R84 ;  /* 0x0000085401007387 */ /* 0x0003e20000100800 */
[C---:B--2---:R-:W-:Y:S01]  /*18550*/  FFMA R217, R33.reuse, R40, R217 ;  /* 0x0000002821d97223 */ /* 0x044fe200000000d9 */
[C---:B------:R-:W-:Y:S01]  /*18560*/  FFMA R218, R33.reuse, R41, R218 ;  /* 0x0000002921da7223 */ /* 0x040fe200000000da */
[C---:B------:R-:W-:Y:S01]  /*18570*/  FFMA R219, R33.reuse, R42, R219 ;  /* 0x0000002a21db7223 */ /* 0x040fe200000000db */
[----:B------:R1:W-:Y:S01]  /*18580*/  STL [R1+0xc], R83 ;  /* 0x00000c5301007387 */ /* 0x0003e20000100800 */
[C---:B------:R-:W-:Y:S01]  /*18590*/  FFMA R220, R33.reuse, R43, R220 ;  /* 0x0000002b21dc7223 */ /* 0x040fe200000000dc */
[C---:B---3--:R-:W-:Y:S01]  /*185a0*/  FFMA R221, R33.reuse, R44, R221 ;  /* 0x0000002c21dd7223 */ /* 0x048fe200000000dd */
[C---:B------:R-:W-:Y:S01]  /*185b0*/  FFMA R222, R33.reuse, R45, R222 ;  /* 0x0000002d21de7223 */ /* 0x040fe200000000de */
[----:B------:R1:W-:Y:S01]  /*185c0*/  STL [R1+0x10], R82 ;  /* 0x0000105201007387 */ /* 0x0003e20000100800 */
[C---:B------:R-:W-:Y:S01]  /*185d0*/  FFMA R223, R33.reuse, R46, R223 ;  /* 0x0000002e21df7223 */ /* 0x040fe200000000df */
[C---:B------:R-:W-:Y:S01]  /*185e0*/  FFMA R224, R33.reuse, R47, R224 ;  /* 0x0000002f21e07223 */ /* 0x040fe200000000e0 */
[C---:B----4-:R-:W-:Y:S01]  /*185f0*/  FFMA R225, R33.reuse, R48, R225 ;  /* 0x0000003021e17223 */ /* 0x050fe200000000e1 */
        /* <DEDUP_REMOVED lines=16> */
[C---:B------:R-:W-:Y:S01]  /*18700*/  FFMA R242, R33.reuse, R65, R242 ;  /* 0x0000004121f27223 */ /* 0x040fe200000000f2 */
[C---:B------:R-:W-:Y:S01]  /*18710*/  FFMA R243, R33.reuse, R66, R243 ;  /* 0x0000004221f37223 */ /* 0x040fe200000000f3 */
[----:B------:R-:W-:Y:S01]  /*18720*/  FFMA R244, R33, R67, R244 ;  /* 0x0000004321f47223 */ /* 0x000fe200000000f4 */
[----:B------:R-:W-:Y:S06]  /*18730*/  @P0 BRA `(.L_x_22) ;  /* 0x0000000800dc0947 */ /* 0x000fec0003800000 */
[----:B------:R-:W2:Y:S04]  /*18740*/  LDL R91, [R1+0x7c] ;  /* 0x00007c00015b7983 */ /* 0x000ea80000100800 */
[----:B------:R-:W0:Y:S04]  /*18750*/  LDS.128 R4, [UR4+0x5ff0] ;  /* 0x005ff004ff047984 */ /* 0x000e280008000c00 */
[----:B------:R-:W-:Y:S04]  /*18760*/  LDS.128 R56, [UR4+0x5e00] ;  /* 0x005e0004ff387984 */ /* 0x000fe80008000c00 */
        /* <DEDUP_REMOVED lines=10> */
[----:B------:R-:W-:-:S04]  /*18810*/  FADD R40, R78, -12583039 ;  /* 0xcb40007f4e287421 */ /* 0x000fc80000000000 */
[----:B------:R-:W-:-:S04]  /*18820*/  FFMA R40, R33, 1.4426950216293334961, -R40 ;  /* 0x3fb8aa3b21287823 */ /* 0x000fc80000000828 */
[----:B------:R-:W-:Y:S01]  /*18830*/  FFMA R68, R33, 1.925963033500011079e-08, R40 ;  /* 0x32a5706021447823 */ /* 0x000fe20000000028 */
[----:B------:R-:W-:Y:S01]  /*18840*/  SHF.L.U32 R33, R78, 0x17, RZ ;  /* 0x000000174e217819 */ /* 0x000fe200000006ff */
[----:B------:R-:W3:Y:S04]  /*18850*/  LDS.128 R40, [UR4+0x5e20] ;  /* 0x005e2004ff287984 */ /* 0x000ee80008000c00 */
[----:B------:R-:W4:Y:S02]  /*18860*/  MUFU.EX2 R68, R68 ;  /* 0x0000004400447308 */ /* 0x000f240000000800 */
[----:B----4-:R-:W-:Y:S02]  /*18870*/  FMUL R33, R33, R68 ;  /* 0x0000004421217220 */ /* 0x010fe40000400000 */
[----:B------:R-:W4:Y:S02]  /*18880*/  LDS.128 R68, [UR4+0x5fb0] ;  /* 0x005fb004ff447984 */ /* 0x000f240008000c00 */
[C---:B0-----:R-:W-:Y:S01]  /*18890*/  FFMA R89, R33.reuse, R4, R89 ;  /* 0x0000000421597223 */ /* 0x041fe20000000059 */
[C---:B------:R-:W-:Y:S01]  /*188a0*/  FFMA R88, R33.reuse, R5, R88 ;  /* 0x0000000521587223 */ /* 0x040fe20000000058 */
[C---:B-1----:R-:W-:Y:S01]  /*188b0*/  FFMA R87, R33.reuse, R6, R87 ;  /* 0x0000000621577223 */ /* 0x042fe20000000057 */
        /* <DEDUP_REMOVED lines=158> */
[----:B------:R-:W-:-:S07]  /*192a0*/  FFMA R244, R33, R67, R244 ;  /* 0x0000004321f47223 */ /* 0x000fce00000000f4 */
.L_x_22:
[----:B------:R-:W-:Y:S05]  /*192b0*/  BSYNC.RECONVERGENT B0 ;  /* 0x0000000000007941 */ /* 0x000fea0003800200 */
.L_x_21:
[----:B012---:R-:W2:Y:S01]  /*192c0*/  LDL.LU R4, [R1+0x38] ;  /* 0x0000380001047983 */ /* 0x007ea20000300800 */
[----:B------:R-:W0:Y:S02]  /*192d0*/  LDCU UR4, c[0x0][0x3b0] ;  /* 0x00007600ff0477ac */ /* 0x000e240008000800 */
[----:B0-----:R-:W-:-:S04]  /*192e0*/  UIADD3 UR4, UPT, UPT, UR4, 0xf, URZ ;  /* 0x0000000f04047890 */ /* 0x001fc8000fffe0ff */
[----:B------:R-:W-:Y:S01]  /*192f0*/  USHF.R.U32.HI UR4, URZ, 0x4, UR4 ;  /* 0x00000004ff047899 */ /* 0x000fe20008011604 */
[----:B------:R-:W-:Y:S01]  /*19300*/  BAR.SYNC.DEFER_BLOCKING 0x0 ;  /* 0x0000000000007b1d */ /* 0x000fe20000010000 */
[----:B--2---:R-:W-:-:S04]  /*19310*/  IADD3 R4, PT, PT, R4, 0x1, RZ ;  /* 0x0000000104047810 */ /* 0x004fc80007ffe0ff */
[----:B------:R-:W-:Y:S01]  /*19320*/  ISETP.NE.AND P0, PT, R4, UR4, PT ;  /* 0x0000000404007c0c */ /* 0x000fe2000bf05270 */
[----:B------:R2:W-:-:S12]  /*19330*/  STL [R1+0x38], R4 ;  /* 0x0000380401007387 */ /* 0x0005d80000100800 */
[----:B--2---:R-:W-:Y:S05]  /*19340*/  @P0 BRA `(.L_x_24) ;  /* 0xfffffe70009c0947 */ /* 0x004fea000383ffff */
.L_x_0:
[----:B---3--:R-:W1:Y:S01]  /*19350*/  S2R R6, SR_CTAID.X ;  /* 0x0000000000067919 */ /* 0x008e620000002500 */
[----:B------:R-:W2:Y:S01]  /*19360*/  LDCU UR4, c[0x0][0x3ac] ;  /* 0x00007580ff0477ac */ /* 0x000ea20008000800 */
[----:B------:R-:W1:Y:S02]  /*19370*/  S2R R5, SR_TID.X ;  /* 0x0000000000057919 */ /* 0x000e640000002100 */
[----:B-1----:R-:W-:-:S04]  /*19380*/  LEA R6, R6, R5, 0x4 ;  /* 0x0000000506067211 */ /* 0x002fc800078e20ff */
[----:B--2---:R-:W-:-:S13]  /*19390*/  ISETP.GE.AND P0, PT, R6, UR4, PT ;  /* 0x0000000406007c0c */ /* 0x004fda000bf06270 */
[----:B0-----:R-:W-:Y:S05]  /*193a0*/  @P0 EXIT ;  /* 0x000000000000094d */ /* 0x001fea0003800000 */
[----:B------:R-:W-:Y:S01]  /*193b0*/  IADD3 R4, PT, PT, R32, 0x1800000, RZ ;  /* 0x0180000020047810 */ /* 0x000fe20007ffe0ff */
[----:B------:R-:W-:Y:S03]  /*193c0*/  BSSY.RECONVERGENT B0, `(.L_x_25) ;  /* 0x000000c000007945 */ /* 0x000fe60003800200 */
[----:B------:R-:W-:-:S04]  /*193d0*/  LOP3.LUT R4, R4, 0x7f800000, RZ, 0xc0, !PT ;  /* 0x7f80000004047812 */ /* 0x000fc800078ec0ff */
[----:B------:R-:W-:-:S13]  /*193e0*/  ISETP.GT.U32.AND P0, PT, R4, 0x1ffffff, PT ;  /* 0x01ffffff0400780c */ /* 0x000fda0003f04070 */
[----:B------:R-:W-:Y:S05]  /*193f0*/  @P0 BRA `(.L_x_26) ;  /* 0x0000000000100947 */ /* 0x000fea0003800000 */
[----:B------:R-:W-:-:S07]  /*19400*/  MOV R37, 0x19420 ;  /* 0x0001942000257802 */ /* 0x000fce0000000f00 */
[----:B------:R-:W-:Y:S05]  /*19410*/  CALL.REL.NOINC `($__internal_1_$__cuda_sm20_rcp_rn_f32_slowpath) ;  /* 0x00000014001c7944 */ /* 0x000fea0003c00000 */
[----:B------:R-:W-:Y:S01]  /*19420*/  MOV R33, R7 ;  /* 0x0000000700217202 */ /* 0x000fe20000000f00 */
[----:B------:R-:W-:Y:S06]  /*19430*/  BRA `(.L_x_27) ;  /* 0x0000000000107947 */ /* 0x000fec0003800000 */
.L_x_26:
[----:B------:R-:W0:Y:S02]  /*19440*/  MUFU.RCP R33, R32 ;  /* 0x0000002000217308 */ /* 0x000e240000001000 */
[----:B0-----:R-:W-:-:S04]  /*19450*/  FFMA R4, R33, R32, -1 ;  /* 0xbf80000021047423 */ /* 0x001fc80000000020 */
[----:B------:R-:W-:-:S04]  /*19460*/  FADD.FTZ R4, -R4, -RZ ;  /* 0x800000ff04047221 */ /* 0x000fc80000010100 */
[----:B------:R-:W-:-:S07]  /*19470*/  FFMA R33, R33, R4, R33 ;  /* 0x0000000421217223 */ /* 0x000fce0000000021 */
.L_x_27:
[----:B------:R-:W-:Y:S05]  /*19480*/  BSYNC.RECONVERGENT B0 ;  /* 0x0000000000007941 */ /* 0x000fea0003800200 */
.L_x_25:
[----:B------:R-:W2:Y:S04]  /*19490*/  LDL.LU R62, [R1] ;  /* 0x00000000013e7983 */ /* 0x000ea80000300800 */
[----:B------:R-:W3:Y:S04]  /*194a0*/  LDL.LU R60, [R1+0x4] ;  /* 0x00000400013c7983 */ /* 0x000ee80000300800 */
[----:B------:R-:W4:Y:S04]  /*194b0*/  LDL.LU R58, [R1+0x8] ;  /* 0x00000800013a7983 */ /* 0x000f280000300800 */
[----:B------:R-:W5:Y:S04]  /*194c0*/  LDL.LU R56, [R1+0xc] ;  /* 0x00000c0001387983 */ /* 0x000f680000300800 */
[----:B------:R-:W5:Y:S04]  /*194d0*/  LDL.LU R54, [R1+0x10] ;  /* 0x0000100001367983 */ /* 0x000f680000300800 */
[----:B------:R-:W5:Y:S04]  /*194e0*/  LDL.LU R52, [R1+0x14] ;  /* 0x0000140001347983 */ /* 0x000f680000300800 */
[----:B------:R-:W5:Y:S04]  /*194f0*/  LDL.LU R50, [R1+0x18] ;  /* 0x0000180001327983 */ /* 0x000f680000300800 */
[----:B------:R-:W5:Y:S04]  /*19500*/  LDL.LU R48, [R1+0x1c] ;  /* 0x00001c0001307983 */ /* 0x000f680000300800 */
[----:B------:R-:W5:Y:S04]  /*19510*/  LDL.LU R46, [R1+0x20] ;  /* 0x00002000012e7983 */ /* 0x000f680000300800 */
[----:B------:R-:W5:Y:S04]  /*19520*/  LDL.LU R44, [R1+0x24] ;  /* 0x00002400012c7983 */ /* 0x000f680000300800 */
[----:B------:R-:W5:Y:S04]  /*19530*/  LDL.LU R42, [R1+0x28] ;  /* 0x00002800012a7983 */ /* 0x000f680000300800 */
[----:B------:R-:W5:Y:S01]  /*19540*/  LDL.LU R40, [R1+0x2c] ;  /* 0x00002c0001287983 */ /* 0x000f620000300800 */
[----:B------:R-:W-:Y:S01]  /*19550*/  FSETP.GEU.AND P0, PT, R32, 1.175494350822287508e-38, PT ;  /* 0x008000002000780b */ /* 0x000fe20003f0e000 */
[----:B------:R-:W-:-:S02]  /*19560*/  HFMA2 R5, -RZ, RZ, 1.5048828125, 33.21875 ;  /* 0x3e055027ff057431 */ /* 0x000fc400000001ff */
[C---:B------:R-:W-:Y:S01]  /*19570*/  FMUL R61, R33.reuse, R2 ;  /* 0x00000002213d7220 */ /* 0x040fe20000400000 */
[C---:B------:R-:W-:Y:S01]  /*19580*/  FMUL R3, R33.reuse, R3 ;  /* 0x0000000321037220 */ /* 0x040fe20000400000 */
[----:B------:R-:W-:Y:S01]  /*19590*/  FSEL R36, RZ, -23, P0 ;  /* 0xc1b80000ff247808 */ /* 0x000fe20000000000 */
[C---:B------:R-:W-:Y:S01]  /*195a0*/  FMUL R51, R33.reuse, R16 ;  /* 0x0000001021337220 */ /* 0x040fe20000400000 */
[----:B------:R-:W-:Y:S01]  /*195b0*/  MOV R2, 0x7f800000 ;  /* 0x7f80000000027802 */ /* 0x000fe20000000f00 */
[C---:B------:R-:W-:Y:S01]  /*195c0*/  FMUL R53, R33.reuse, R14 ;  /* 0x0000000e21357220 */ /* 0x040fe20000400000 */
[C---:B------:R-:W-:Y:S01]  /*195d0*/  FMUL R55, R33.reuse, R12 ;  /* 0x0000000c21377220 */ /* 0x040fe20000400000 */
[C---:B------:R-:W-:Y:S01]  /*195e0*/  FMUL R57, R33.reuse, R10 ;  /* 0x0000000a21397220 */ /* 0x040fe20000400000 */
[C---:B------:R-:W-:Y:S01]  /*195f0*/  FMUL R59, R33.reuse, R8 ;  /* 0x00000008213b7220 */ /* 0x040fe20000400000 */
[C---:B------:R-:W-:Y:S01]  /*19600*/  FMUL R31, R33.reuse, R31 ;  /* 0x0000001f211f7220 */ /* 0x040fe20000400000 */
[C---:B------:R-:W-:Y:S01]  /*19610*/  FMUL R29, R33.reuse, R29 ;  /* 0x0000001d211d7220 */ /* 0x040fe20000400000 */
[----:B------:R-:W-:Y:S01]  /*19620*/  @!P0 FMUL R32, R32, 8388608 ;  /* 0x4b00000020208820 */ /* 0x000fe20000400000 */
[C---:B------:R-:W-:Y:S01]  /*19630*/  FMUL R27, R33.reuse, R27 ;  /* 0x0000001b211b7220 */ /* 0x040fe20000400000 */
[C---:B------:R-:W-:Y:S01]  /*19640*/  FMUL R41, R33.reuse, R26 ;  /* 0x0000001a21297220 */ /* 0x040fe20000400000 */
[C---:B------:R-:W-:Y:S01]  /*19650*/  FMUL R25, R33.reuse, R25 ;  /* 0x0000001921197220 */ /* 0x040fe20000400000 */
[C---:B------:R-:W-:Y:S01]  /*19660*/  FMUL R43, R33.reuse, R24 ;  /* 0x00000018212b7220 */ /* 0x040fe20000400000 */
[C---:B------:R-:W-:Y:S01]  /*19670*/  IADD3 R4, PT, PT, R32.reuse, -0x3f2aaaab, RZ ;  /* 0xc0d5555520047810 */ /* 0x040fe20007ffe0ff */
[C---:B------:R-:W-:Y:S01]  /*19680*/  FMUL R23, R33.reuse, R23 ;  /* 0x0000001721177220 */ /* 0x040fe20000400000 */
[----:B------:R-:W-:Y:S01]  /*19690*/  ISETP.GT.U32.AND P0, PT, R32, 0x7f7fffff, PT ;  /* 0x7f7fffff2000780c */ /* 0x000fe20003f04070 */
[C---:B------:R-:W-:Y:S01]  /*196a0*/  FMUL R45, R33.reuse, R22 ;  /* 0x00000016212d7220 */ /* 0x040fe20000400000 */
[----:B------:R-:W-:Y:S01]  /*196b0*/  LOP3.LUT R7, R4, 0xff800000, RZ, 0xc0, !PT ;  /* 0xff80000004077812 */ /* 0x000fe200078ec0ff */
[C---:B------:R-:W-:Y:S01]  /*196c0*/  FMUL R21, R33.reuse, R21 ;  /* 0x0000001521157220 */ /* 0x040fe20000400000 */
[C---:B------:R-:W-:Y:S01]  /*196d0*/  FSETP.NEU.AND P1, PT, R32.reuse, RZ, PT ;  /* 0x000000ff2000720b */ /* 0x040fe20003f2d000 */
[C---:B------:R-:W-:Y:S01]  /*196e0*/  FMUL R47, R33.reuse, R20 ;  /* 0x00000014212f7220 */ /* 0x040fe20000400000 */
[----:B------:R-:W-:Y:S01]  /*196f0*/  IADD3 R4, PT, PT, R32, -R7, RZ ;  /* 0x8000000720047210 */ /* 0x000fe20007ffe0ff */
[C---:B------:R-:W-:Y:S01]  /*19700*/  FMUL R19, R33.reuse, R19 ;  /* 0x0000001321137220 */ /* 0x040fe20000400000 */
[C---:B------:R-:W-:Y:S01]  /*19710*/  FMUL R49, R33.reuse, R18 ;  /* 0x0000001221317220 */ /* 0x040fe20000400000 */
[C---:B------:R-:W-:Y:S01]  /*19720*/  FMUL R17, R33.reuse, R17 ;  /* 0x0000001121117220 */ /* 0x040fe20000400000 */
[C---:B------:R-:W-:Y:S01]  /*19730*/  FMUL R15, R33.reuse, R15 ;  /* 0x0000000f210f7220 */ /* 0x040fe20000400000 */
[----:B------:R-:W-:Y:S01]  /*19740*/  FADD R38, R4, -1 ;  /* 0xbf80000004267421 */ /* 0x000fe20000000000 */
[C---:B------:R-:W-:Y:S01]  /*19750*/  FMUL R13, R33.reuse, R13 ;  /* 0x0000000d210d7220 */ /* 0x040fe20000400000 */
[C---:B------:R-:W-:Y:S01]  /*19760*/  FMUL R11, R33.reuse, R11 ;  /* 0x0000000b210b7220 */ /* 0x040fe20000400000 */
[C---:B------:R-:W-:Y:S01]  /*19770*/  FMUL R9, R33.reuse, R9 ;  /* 0x0000000921097220 */ /* 0x040fe20000400000 */
[C---:B------:R-:W-:Y:S01]  /*19780*/  FFMA R5, R38.reuse, -R5, 0.14084610342979431152 ;  /* 0x3e1039f626057423 */ /* 0x040fe20000000805 */
[C---:B------:R-:W-:Y:S01]  /*19790*/  FMUL R63, R33.reuse, R34 ;  /* 0x00000022213f7220 */ /* 0x040fe20000400000 */
[C---:B------:R-:W-:Y:S01]  /*197a0*/  FMUL R35, R33.reuse, R35 ;  /* 0x0000002321237220 */ /* 0x040fe20000400000 */
[C---:B------:R-:W-:Y:S01]  /*197b0*/  FMUL R65, R33.reuse, R164 ;  /* 0x000000a421417220 */ /* 0x040fe20000400000 */
[C---:B------:R-:W-:Y:S01]  /*197c0*/  FFMA R5, R38.reuse, R5, -0.12148627638816833496 ;  /* 0xbdf8cdcc26057423 */ /* 0x040fe20000000005 */
[C---:B------:R-:W-:Y:S01]  /*197d0*/  FMUL R165, R33.reuse, R165 ;  /* 0x000000a521a57220 */ /* 0x040fe20000400000 */
[C---:B------:R-:W-:Y:S01]  /*197e0*/  FMUL R67, R33.reuse, R166 ;  /* 0x000000a621437220 */ /* 0x040fe20000400000 */
[C---:B------:R-:W-:Y:S01]  /*197f0*/  FMUL R167, R33.reuse, R167 ;  /* 0x000000a721a77220 */ /* 0x040fe20000400000 */
[C---:B------:R-:W-:Y:S01]  /*19800*/  FFMA R5, R38.reuse, R5, 0.13980610668659210205 ;  /* 0x3e0f295526057423 */ /* 0x040fe20000000005 */
[C---:B------:R-:W-:Y:S01]  /*19810*/  FMUL R69, R33.reuse, R168 ;  /* 0x000000a821457220 */ /* 0x040fe20000400000 */
[C---:B------:R-:W-:Y:S01]  /*19820*/  FMUL R169, R33.reuse, R169 ;  /* 0x000000a921a97220 */ /* 0x040fe20000400000 */
[C---:B------:R-:W-:Y:S01]  /*19830*/  FMUL R71, R33.reuse, R170 ;  /* 0x000000aa21477220 */ /* 0x040fe20000400000 */
[C---:B------:R-:W-:Y:S01]  /*19840*/  FFMA R37, R38.reuse, R5, -0.16684235632419586182 ;  /* 0xbe2ad8b926257423 */ /* 0x040fe20000000005 */
[C---:B------:R-:W-:Y:S01]  /*19850*/  FMUL R171, R33.reuse, R171 ;  /* 0x000000ab21ab7220 */ /* 0x040fe20000400000 */
[----:B------:R-:W0:Y:S01]  /*19860*/  LDC.64 R4, c[0x0][0x380] ;  /* 0x0000e000ff047b82 */ /* 0x000e220000000a00 */
[C---:B------:R-:W-:Y:S01]  /*19870*/  FMUL R73, R33.reuse, R172 ;  /* 0x000000ac21497220 */ /* 0x040fe20000400000 */
[C---:B------:R-:W-:Y:S01]  /*19880*/  FFMA R37, R38.reuse, R37, 0.20012299716472625732 ;  /* 0x3e4ced0b26257423 */ /* 0x040fe20000000025 */
[C---:B------:R-:W-:Y:S01]  /*19890*/  FMUL R75, R33.reuse, R174 ;  /* 0x000000ae214b7220 */ /* 0x040fe20000400000 */
[C---:B------:R-:W-:Y:S01]  /*198a0*/  FMUL R175, R33.reuse, R175 ;  /* 0x000000af21af7220 */ /* 0x040fe20000400000 */
[C---:B------:R-:W-:Y:S01]  /*198b0*/  FMUL R77, R33.reuse, R176 ;  /* 0x000000b0214d7220 */ /* 0x040fe20000400000 */
[C---:B------:R-:W-:Y:S01]  /*198c0*/  FFMA R37, R38.reuse, R37, -0.24999669194221496582 ;  /* 0xbe7fff2226257423 */ /* 0x040fe20000000025 */
[C---:B------:R-:W-:Y:S01]  /*198d0*/  FMUL R177, R33.reuse, R177 ;  /* 0x000000b121b17220 */ /* 0x040fe20000400000 */
[C---:B------:R-:W-:Y:S01]  /*198e0*/  FMUL R79, R33.reuse, R178 ;  /* 0x000000b2214f7220 */ /* 0x040fe20000400000 */
[C---:B------:R-:W-:Y:S01]  /*198f0*/  FMUL R179, R33.reuse, R179 ;  /* 0x000000b321b37220 */ /* 0x040fe20000400000 */
[C---:B------:R-:W-:Y:S01]  /*19900*/  FFMA R37, R38.reuse, R37, 0.33333182334899902344 ;  /* 0x3eaaaa7826257423 */ /* 0x040fe20000000025 */
[C---:B------:R-:W-:Y:S01]  /*19910*/  FMUL R81, R33.reuse, R180 ;  /* 0x000000b421517220 */ /* 0x040fe20000400000 */
[C---:B------:R-:W-:Y:S01]  /*19920*/  FMUL R181, R33.reuse, R181 ;  /* 0x000000b521b57220 */ /* 0x040fe20000400000 */
[C---:B------:R-:W-:Y:S01]  /*19930*/  FMUL R83, R33.reuse, R182 ;  /* 0x000000b621537220 */ /* 0x040fe20000400000 */
[----:B------:R-:W-:Y:S01]  /*19940*/  FFMA R39, R38, R37, -0.5 ;  /* 0xbf00000026277423 */ /* 0x000fe20000000025 */
[----:B------:R-:W-:Y:S01]  /*19950*/  I2FP.F32.S32 R37, R7 ;  /* 0x0000000700257245 */ /* 0x000fe20000201400 */
[C---:B------:R-:W-:Y:S01]  /*19960*/  FMUL R183, R33.reuse, R183 ;  /* 0x000000b721b77220 */ /* 0x040fe20000400000 */
[----:B------:R-:W-:Y:S01]  /*19970*/  SHF.L.U32 R7, R6, 0x7, RZ ;  /* 0x0000000706077819 */ /* 0x000fe200000006ff */
[C---:B------:R-:W-:Y:S01]  /*19980*/  FMUL R39, R38.reuse, R39 ;  /* 0x0000002726277220 */ /* 0x040fe20000400000 */
[----:B------:R-:W-:Y:S01]  /*19990*/  FMUL R85, R33, R184 ;  /* 0x000000b821557220 */ /* 0x000fe20000400000 */
[----:B------:R-:W-:Y:S01]  /*199a0*/  FFMA R36, R37, 1.1920928955078125e-07, R36 ;  /* 0x3400000025247823 */ /* 0x000fe20000000024 */
[C---:B------:R-:W-:Y:S01]  /*199b0*/  FMUL R37, R33.reuse, R30 ;  /* 0x0000001e21257220 */ /* 0x040fe20000400000 */
[----:B------:R-:W-:Y:S01]  /*199c0*/  FFMA R39, R38, R39, R38 ;  /* 0x0000002726277223 */ /* 0x000fe20000000026 */
[----:B------:R-:W-:Y:S01]  /*199d0*/  FMUL R185, R33, R185 ;  /* 0x000000b921b97220 */ /* 0x000fe20000400000 */
[----:B0-----:R-:W-:-:S04]  /*199e0*/  IMAD.WIDE R4, R7, 0x4, R4 ;  /* 0x0000000407047825 */ /* 0x001fc800078e0204 */
[C---:B------:R-:W-:Y:S01]  /*199f0*/  FMUL R87, R33.reuse, R186 ;  /* 0x000000ba21577220 */ /* 0x040fe20000400000 */
[----:B------:R-:W-:Y:S01]  /*19a00*/  FFMA R7, R36, 0.69314718246459960938, R39 ;  /* 0x3f31721824077823 */ /* 0x000fe20000000027 */
[----:B------:R-:W-:Y:S01]  /*19a10*/  @P0 FFMA R7, R32, R2, +INF ;  /* 0x7f80000020070423 */ /* 0x000fe20000000002 */
[C---:B------:R-:W-:Y:S01]  /*19a20*/  FMUL R39, R33.reuse, R28 ;  /* 0x0000001c21277220 */ /* 0x040fe20000400000 */
[----:B------:R0:W-:Y:S01]  /*19a30*/  STG.E desc[UR8][R4.64+0x60], R3 ;  /* 0x0000600304007986 */ /* 0x0001e2000c101908 */
[C---:B------:R-:W-:Y:S01]  /*19a40*/  FMUL R187, R33.reuse, R187 ;  /* 0x000000bb21bb7220 */ /* 0x040fe20000400000 */
        /* <DEDUP_REMOVED lines=10> */
[----:B0-----:R-:W0:Y:S01]  /*19af0*/  LDC.64 R2, c[0x0][0x388] ;  /* 0x0000e200ff027b82 */ /* 0x001e220000000a00 */
        /* <DEDUP_REMOVED lines=53> */
[----:B------:R-:W-:Y:S01]  /*19e50*/  FMUL R251, R33, R251 ;  /* 0x000000fb21fb7220 */ /* 0x000fe20000400000 */
[----:B0-----:R-:W-:Y:S01]  /*19e60*/  IMAD.WIDE R2, R6, 0x4, R2 ;  /* 0x0000000406027825 */ /* 0x001fe200078e0202 */
[----:B------:R-:W-:Y:S01]  /*19e70*/  FSEL R7, R7, -INF , P1 ;  /* 0xff80000007077808 */ /* 0x000fe20000800000 */
[----:B------:R-:W-:Y:S04]  /*19e80*/  STG.E desc[UR8][R4.64], R31 ;  /* 0x0000001f04007986 */ /* 0x000fe8000c101908 */
        /* <DEDUP_REMOVED lines=25> */
[----:B------:R-:W-:Y:S01]  /*1a020*/  STG.E desc[UR8][R4.64+0x6c], R35 ;  /* 0x00006c2304007986 */ /* 0x000fe2000c101908 */
[----:B--2---:R-:W-:-:S03]  /*1a030*/  FMUL R153, R33, R62 ;  /* 0x0000003e21997220 */ /* 0x004fc60000400000 */
[----:B------:R-:W-:Y:S01]  /*1a040*/  STG.E desc[UR8][R4.64+0x70], R65 ;  /* 0x0000704104007986 */ /* 0x000fe2000c101908 */
[----:B---3--:R-:W-:-:S03]  /*1a050*/  FMUL R155, R33, R60 ;  /* 0x0000003c219b7220 */ /* 0x008fc60000400000 */
[----:B------:R-:W-:Y:S01]  /*1a060*/  STG.E desc[UR8][R4.64+0x74], R165 ;  /* 0x000074a504007986 */ /* 0x000fe2000c101908 */
[----:B----4-:R-:W-:-:S03]  /*1a070*/  FMUL R157, R33, R58 ;  /* 0x0000003a219d7220 */ /* 0x010fc60000400000 */
[----:B------:R-:W-:Y:S01]  /*1a080*/  STG.E desc[UR8][R4.64+0x78], R67 ;  /* 0x0000784304007986 */ /* 0x000fe2000c101908 */
[----:B-----5:R-:W-:-:S03]  /*1a090*/  FMUL R159, R33, R56 ;  /* 0x00000038219f7220 */ /* 0x020fc60000400000 */
[----:B------:R-:W-:Y:S01]  /*1a0a0*/  STG.E desc[UR8][R4.64+0x7c], R167 ;  /* 0x00007ca704007986 */ /* 0x000fe2000c101908 */
[----:B------:R-:W-:-:S03]  /*1a0b0*/  FMUL R161, R33, R54 ;  /* 0x0000003621a17220 */ /* 0x000fc60000400000 */
        /* <DEDUP_REMOVED lines=13> */
[C---:B------:R-:W-:Y:S01]  /*1a190*/  FMUL R16, R33.reuse, R40 ;  /* 0x0000002821107220 */ /* 0x040fe20000400000 */
[----:B------:R-:W-:Y:S02]  /*1a1a0*/  FMUL R33, R33, R0 ;  /* 0x0000000021217220 */ /* 0x000fe40000400000 */
        /* <DEDUP_REMOVED lines=90> */
[----:B------:R-:W-:Y:S05]  /*1a750*/  EXIT ;  /* 0x000000000000794d */ /* 0x000fea0003800000 */
        .weak           $__internal_0_$__cuda_sm20_div_u16
        .type           $__internal_0_$__cuda_sm20_div_u16,@function
        .size           $__internal_0_$__cuda_sm20_div_u16,($__internal_1_$__cuda_sm20_rcp_rn_f32_slowpath - $__internal_0_$__cuda_sm20_div_u16)
$__internal_0_$__cuda_sm20_div_u16:
[----:B------:R-:W0:Y:S01]  /*1a760*/  I2F.U16 R0, UR4 ;  /* 0x0000000400007d06 */ /* 0x000e220008101000 */
[----:B------:R-:W-:Y:S01]  /*1a770*/  HFMA2 R4, -RZ, RZ, 15, 0 ;  /* 0x4b800000ff047431 */ /* 0x000fe200000001ff */
[C---:B0-----:R-:W-:Y:S02]  /*1a780*/  FSETP.GEU.AND P1, PT, |R0|.reuse, 1.175494350822287508e-38, PT ;  /* 0x008000000000780b */ /* 0x041fe40003f2e200 */
[----:B------:R-:W-:Y:S02]  /*1a790*/  FSETP.GT.AND P0, PT, |R0|, 8.50705917302346158658e+37, PT ;  /* 0x7e8000000000780b */ /* 0x000fe40003f04200 */
[----:B------:R-:W-:-:S04]  /*1a7a0*/  FSEL R4, R4, 1, !P1 ;  /* 0x3f80000004047808 */ /* 0x000fc80004800000 */
[----:B------:R-:W-:Y:S02]  /*1a7b0*/  FSEL R5, R4, 0.25, !P0 ;  /* 0x3e80000004057808 */ /* 0x000fe40004000000 */
[----:B------:R-:W-:Y:S02]  /*1a7c0*/  ISETP.NE.U32.AND P0, PT, RZ, UR4, PT ;  /* 0x00000004ff007c0c */ /* 0x000fe4000bf05070 */
[----:B------:R-:W-:Y:S01]  /*1a7d0*/  MOV R4, R33 ;  /* 0x0000002100047202 */ /* 0x000fe20000000f00 */
[----:B------:R-:W-:Y:S01]  /*1a7e0*/  FMUL R6, R0, R5 ;  /* 0x0000000500067220 */ /* 0x000fe20000400000 */
[----:B------:R-:W-:-:S05]  /*1a7f0*/  I2FP.F32.U32.RZ R0, 0x7f ;  /* 0x0000007f00007845 */ /* 0x000fca000020d000 */
[----:B------:R-:W0:Y:S02]  /*1a800*/  MUFU.RCP R6, R6 ;  /* 0x0000000600067308 */ /* 0x000e240000001000 */
[----:B0-----:R-:W-:-:S05]  /*1a810*/  FMUL R5, R5, R6 ;  /* 0x0000000605057220 */ /* 0x001fca0000400000 */
[----:B------:R-:W-:-:S05]  /*1a820*/  IADD3 R5, PT, PT, R5, 0x2, RZ ;  /* 0x0000000205057810 */ /* 0x000fca0007ffe0ff */
[----:B------:R-:W-:Y:S01]  /*1a830*/  FMUL.RZ R0, R0, R5 ;  /* 0x0000000500007220 */ /* 0x000fe2000040c000 */
[----:B------:R-:W-:-:S05]  /*1a840*/  HFMA2 R5, -RZ, RZ, 0, 0 ;  /* 0x00000000ff057431 */ /* 0x000fca00000001ff */
[----:B------:R-:W0:Y:S02]  /*1a850*/  F2I.U32.TRUNC.NTZ R0, R0 ;  /* 0x0000000000007305 */ /* 0x000e24000020f000 */
[----:B0-----:R-:W-:Y:S02]  /*1a860*/  LOP3.LUT R7, R0, 0xffff, RZ, 0xc0, !PT ;  /* 0x0000ffff00077812 */ /* 0x001fe400078ec0ff */
[----:B------:R-:W-:Y:S01]  /*1a870*/  @!P0 MOV R7, 0xffffffff ;  /* 0xffffffff00078802 */ /* 0x000fe20000000f00 */
[----:B------:R-:W-:Y:S06]  /*1a880*/  RET.REL.NODEC R4 `(FlashAttention) ;  /* 0xfffffe5404dc7950 */ /* 0x000fec0003c3ffff */
        .weak           $__internal_1_$__cuda_sm20_rcp_rn_f32_slowpath
        .type           $__internal_1_$__cuda_sm20_rcp_rn_f32_slowpath,@function
        .size           $__internal_1_$__cuda_sm20_rcp_rn_f32_slowpath,(.L_x_34 - $__internal_1_$__cuda_sm20_rcp_rn_f32_slowpath)
$__internal_1_$__cuda_sm20_rcp_rn_f32_slowpath:
[----:B------:R-:W-:Y:S01]  /*1a890*/  SHF.L.U32 R4, R32, 0x1, RZ ;  /* 0x0000000120047819 */ /* 0x000fe200000006ff */
[----:B------:R-:W-:Y:S03]  /*1a8a0*/  BSSY.RECONVERGENT B1, `(.L_x_28) ;  /* 0x0000031000017945 */ /* 0x000fe60003800200 */
[----:B------:R-:W-:Y:S02]  /*1a8b0*/  SHF.R.U32.HI R39, RZ, 0x18, R4 ;  /* 0x00000018ff277819 */ /* 0x000fe40000011604 */
[----:B------:R-:W-:Y:S02]  /*1a8c0*/  MOV R4, R32 ;  /* 0x0000002000047202 */ /* 0x000fe40000000f00 */
[----:B------:R-:W-:-:S13]  /*1a8d0*/  ISETP.NE.U32.AND P0, PT, R39, RZ, PT ;  /* 0x000000ff2700720c */ /* 0x000fda0003f05070 */
[----:B------:R-:W-:Y:S05]  /*1a8e0*/  @P0 BRA `(.L_x_29) ;  /* 0x0000000000280947 */ /* 0x000fea0003800000 */
[----:B------:R-:W-:-:S04]  /*1a8f0*/  SHF.L.U32 R5, R4, 0x1, RZ ;  /* 0x0000000104057819 */ /* 0x000fc800000006ff */
[----:B------:R-:W-:-:S13]  /*1a900*/  ISETP.NE.AND P0, PT, R5, RZ, PT ;  /* 0x000000ff0500720c */ /* 0x000fda0003f05270 */
[----:B------:R-:W-:Y:S01]  /*1a910*/  @P0 FFMA R33, R4, 1.84467440737095516160e+19, RZ ;  /* 0x5f80000004210823 */ /* 0x000fe200000000ff */
[----:B------:R-:W-:Y:S08]  /*1a920*/  @!P0 MUFU.RCP R7, R4 ;  /* 0x0000000400078308 */ /* 0x000ff00000001000 */
[----:B------:R-:W0:Y:S02]  /*1a930*/  @P0 MUFU.RCP R36, R33 ;  /* 0x0000002100240308 */ /* 0x000e240000001000 */
[----:B0-----:R-:W-:-:S04]  /*1a940*/  @P0 FFMA R5, R33, R36, -1 ;  /* 0xbf80000021050423 */ /* 0x001fc80000000024 */
[----:B------:R-:W-:-:S04]  /*1a950*/  @P0 FADD.FTZ R5, -R5, -RZ ;  /* 0x800000ff05050221 */ /* 0x000fc80000010100 */
[----:B------:R-:W-:-:S04]  /*1a960*/  @P0 FFMA R5, R36, R5, R36 ;  /* 0x0000000524050223 */ /* 0x000fc80000000024 */
[----:B------:R-:W-:Y:S01]  /*1a970*/  @P0 FFMA R7, R5, 1.84467440737095516160e+19, RZ ;  /* 0x5f80000005070823 */ /* 0x000fe200000000ff */
[----:B------:R-:W-:Y:S06]  /*1a980*/  BRA `(.L_x_30) ;  /* 0x0000000000887947 */ /* 0x000fec0003800000 */
.L_x_29:
[----:B------:R-:W-:-:S04]  /*1a990*/  IADD3 R41, PT, PT, R39, -0xfd, RZ ;  /* 0xffffff0327297810 */ /* 0x000fc80007ffe0ff */
[----:B------:R-:W-:-:S13]  /*1a9a0*/  ISETP.GT.U32.AND P0, PT, R41, 0x1, PT ;  /* 0x000000012900780c */ /* 0x000fda0003f04070 */
[----:B------:R-:W-:Y:S05]  /*1a9b0*/  @P0 BRA `(.L_x_31) ;  /* 0x0000000000780947 */ /* 0x000fea0003800000 */
[----:B------:R-:W-:Y:S01]  /*1a9c0*/  LOP3.LUT R5, R4, 0x7fffff, RZ, 0xc0, !PT ;  /* 0x007fffff04057812 */ /* 0x000fe200078ec0ff */
[----:B------:R-:W-:-:S03]  /*1a9d0*/  HFMA2 R38, -RZ, RZ, 0, 1.78813934326171875e-07 ;  /* 0x00000003ff267431 */ /* 0x000fc600000001ff */
[----:B------:R-:W-:-:S04]  /*1a9e0*/  LOP3.LUT R5, R5, 0x3f800000, RZ, 0xfc, !PT ;  /* 0x3f80000005057812 */ /* 0x000fc800078efcff */
[----:B------:R-:W0:Y:S01]  /*1a9f0*/  MUFU.RCP R36, R5 ;  /* 0x0000000500247308 */ /* 0x000e220000001000 */
[----:B------:R-:W-:Y:S01]  /*1aa00*/  SHF.L.U32 R38, R38, R41, RZ ;  /* 0x0000002926267219 */ /* 0x000fe200000006ff */
[----:B0-----:R-:W-:-:S04]  /*1aa10*/  FFMA R7, R5, R36, -1 ;  /* 0xbf80000005077423 */ /* 0x001fc80000000024 */
[----:B------:R-:W-:-:S04]  /*1aa20*/  FADD.FTZ R7, -R7, -RZ ;  /* 0x800000ff07077221 */ /* 0x000fc80000010100 */
[CCC-:B------:R-:W-:Y:S01]  /*1aa30*/  FFMA.RM R33, R36.reuse, R7.reuse, R36.reuse ;  /* 0x0000000724217223 */ /* 0x1c0fe20000004024 */
[----:B------:R-:W-:-:S04]  /*1aa40*/  FFMA.RP R36, R36, R7, R36 ;  /* 0x0000000724247223 */ /* 0x000fc80000008024 */
[C---:B------:R-:W-:Y:S02]  /*1aa50*/  LOP3.LUT R7, R33.reuse, 0x7fffff, RZ, 0xc0, !PT ;  /* 0x007fffff21077812 */ /* 0x040fe400078ec0ff */
[----:B------:R-:W-:Y:S02]  /*1aa60*/  FSETP.NEU.FTZ.AND P0, PT, R33, R36, PT ;  /* 0x000000242100720b */ /* 0x000fe40003f1d000 */
[----:B------:R-:W-:Y:S02]  /*1aa70*/  LOP3.LUT R7, R7, 0x800000, RZ, 0xfc, !PT ;  /* 0x0080000007077812 */ /* 0x000fe400078efcff */
[----:B------:R-:W-:Y:S02]  /*1aa80*/  SEL R33, RZ, 0xffffffff, !P0 ;  /* 0xffffffffff217807 */ /* 0x000fe40004000000 */
[----:B------:R-:W-:Y:S02]  /*1aa90*/  LOP3.LUT R38, R38, R7, RZ, 0xc0, !PT ;  /* 0x0000000726267212 */ /* 0x000fe400078ec0ff */
[----:B------:R-:W-:-:S02]  /*1aaa0*/  IADD3 R36, PT, PT, -R33, RZ, RZ ;  /* 0x000000ff21247210 */ /* 0x000fc40007ffe1ff */
[-C--:B------:R-:W-:Y:S02]  /*1aab0*/  SHF.R.U32.HI R38, RZ, R41.reuse, R38 ;  /* 0x00000029ff267219 */ /* 0x080fe40000011626 */
[----:B------:R-:W-:Y:S02]  /*1aac0*/  LOP3.LUT P1, RZ, R36, R41, R7, 0xf8, !PT ;  /* 0x0000002924ff7212 */ /* 0x000fe4000782f807 */
[C---:B------:R-:W-:Y:S02]  /*1aad0*/  LOP3.LUT P0, RZ, R38.reuse, 0x1, RZ, 0xc0, !PT ;  /* 0x0000000126ff7812 */ /* 0x040fe4000780c0ff */
[----:B------:R-:W-:Y:S02]  /*1aae0*/  LOP3.LUT P2, RZ, R38, 0x2, RZ, 0xc0, !PT ;  /* 0x0000000226ff7812 */ /* 0x000fe4000784c0ff */
[----:B------:R-:W-:Y:S02]  /*1aaf0*/  IADD3 R36, PT, PT, R39, -0xfc, RZ ;  /* 0xffffff0427247810 */ /* 0x000fe40007ffe0ff */
[----:B------:R-:W-:-:S02]  /*1ab00*/  PLOP3.LUT P0, PT, P0, P1, P2, 0xe0, 0x0 ;  /* 0x000000000000781c */ /* 0x000fc40000703c20 */
[----:B------:R-:W-:Y:S02]  /*1ab10*/  LOP3.LUT P1, RZ, R4, 0x7fffff, RZ, 0xc0, !PT ;  /* 0x007fffff04ff7812 */ /* 0x000fe4000782c0ff */
[----:B------:R-:W-:Y:S02]  /*1ab20*/  SEL R5, RZ, 0x1, !P0 ;  /* 0x00000001ff057807 */ /* 0x000fe40004000000 */
[----:B------:R-:W-:Y:S02]  /*1ab30*/  SHF.R.U32.HI R7, RZ, R36, R7 ;  /* 0x00000024ff077219 */ /* 0x000fe40000011607 */
[----:B------:R-:W-:-:S04]  /*1ab40*/  IADD3 R5, PT, PT, -R5, RZ, RZ ;  /* 0x000000ff05057210 */ /* 0x000fc80007ffe1ff */
[----:B------:R-:W-:-:S13]  /*1ab50*/  ISETP.GE.AND P0, PT, R5, RZ, PT ;  /* 0x000000ff0500720c */ /* 0x000fda0003f06270 */
[----:B------:R-:W-:-:S04]  /*1ab60*/  @!P0 IADD3 R7, PT, PT, R7, 0x1, RZ ;  /* 0x0000000107078810 */ /* 0x000fc80007ffe0ff */
[----:B------:R-:W-:-:S04]  /*1ab70*/  @!P1 SHF.L.U32 R7, R7, 0x1, RZ ;  /* 0x0000000107079819 */ /* 0x000fc800000006ff */
[----:B------:R-:W-:Y:S01]  /*1ab80*/  LOP3.LUT R7, R7, 0x80000000, R4, 0xf8, !PT ;  /* 0x8000000007077812 */ /* 0x000fe200078ef804 */
[----:B------:R-:W-:Y:S06]  /*1ab90*/  BRA `(.L_x_30) ;  /* 0x0000000000047947 */ /* 0x000fec0003800000 */
.L_x_31:
[----:B------:R0:W1:Y:S02]  /*1aba0*/  MUFU.RCP R7, R4 ;  /* 0x0000000400077308 */ /* 0x0000640000001000 */
.L_x_30:
[----:B------:R-:W-:Y:S05]  /*1abb0*/  BSYNC.RECONVERGENT B1 ;  /* 0x0000000000017941 */ /* 0x000fea0003800200 */
.L_x_28:
[----:B------:R-:W-:Y:S01]  /*1abc0*/  HFMA2 R5, -RZ, RZ, 0, 0 ;  /* 0x00000000ff057431 */ /* 0x000fe200000001ff */
[----:B0-----:R-:W-:-:S04]  /*1abd0*/  MOV R4, R37 ;  /* 0x0000002500047202 */ /* 0x001fc80000000f00 */
[----:B-1----:R-:W-:Y:S05]  /*1abe0*/  RET.REL.NODEC R4 `(FlashAttention) ;  /* 0xfffffe5404047950 */ /* 0x002fea0003c3ffff */
.L_x_32:
[----:B------:R-:W-:-:S00]  /*1abf0*/  BRA `(.L_x_32) ;  /* 0xfffffffc00fc7947 */ /* 0x000fc0000383ffff */
[----:B------:R-:W-:-:S00]  /*1ac00*/  NOP ;  /* 0x0000000000007918 */ /* 0x000fc00000000000 */
[----:B------:R-:W-:-:S00]  /*1ac10*/  NOP ;  /* 0x0000000000007918 */ /* 0x000fc00000000000 */
[----:B------:R-:W-:-:S00]  /*1ac20*/  NOP ;  /* 0x0000000000007918 */ /* 0x000fc00000000000 */
[----:B------:R-:W-:-:S00]  /*1ac30*/  NOP ;  /* 0x0000000000007918 */ /* 0x000fc00000000000 */
[----:B------:R-:W-:-:S00]  /*1ac40*/  NOP ;  /* 0x0000000000007918 */ /* 0x000fc00000000000 */
[----:B------:R-:W-:-:S00]  /*1ac50*/  NOP ;  /* 0x0000000000007918 */ /* 0x000fc00000000000 */
[----:B------:R-:W-:-:S00]  /*1ac60*/  NOP ;  /* 0x0000000000007918 */ /* 0x000fc00000000000 */
[----:B------:R-:W-:-:S00]  /*1ac70*/  NOP ;  /* 0x0000000000007918 */ /* 0x000fc00000000000 */
.L_x_34:


//--------------------- .nv.shared.FlashAttention --------------------------
	.section	.nv.shared.FlashAttention,"aw",@nobits
	.sectionflags	@""
	.align	4
.nv.shared.FlashAttention:
	.zero		25600


//--------------------- .nv.shared.reserved.0     --------------------------
	.section	.nv.shared.reserved.0,"aw",@nobits
	.weak		__nv_reservedSMEM_offset_0_alias
	.size		__nv_reservedSMEM_offset_0_alias, 0, 64
	.other		__nv_reservedSMEM_offset_0_alias,@"STO_CUDA_RESERVED_SHARED STV_DEFAULT"
__nv_reservedSMEM_offset_0_alias:
	.zero		0
	.zero		64


//--------------------- .nv.constant0.FlashAttention --------------------------
	.section	.nv.constant0.FlashAttention,"a",@progbits
	.sectionflags	@""
	.align	4
.nv.constant0.FlashAttention:
	.zero		948


//--------------------- SYMBOLS --------------------------

	.type		.nv.reservedSmem.offset0,@object
	.size		.nv.reservedSmem.offset0,0x4
	.type		.nv.reservedSmem.cap,@object
	.size		.nv.reservedSmem.cap,0x4
